	.target	sm_100a

	.elftype	@"ET_EXEC"


//--------------------- .note.nv.tkinfo           --------------------------
	.section	.note.nv.tkinfo,"",@"SHT_NOTE"
	.sectionflags	@"SHF_NOTE_NV_TKINFO"
	.tkinfo
        /*0018*/ 	.word	0x00000002
        /*0030*/ 	.string	""
        /*0030*/ 	.string	"ptxas"
        /*0030*/ 	.string	"Cuda compilation tools, release 13.0, V13.0.88"
        /*0030*/ 	.string	"Build cuda_13.0.r13.0/compiler.36424714_0"
        /*0030*/ 	.string	"-arch sm_100a -m 64 "



//--------------------- .note.nv.cuinfo           --------------------------
	.section	.note.nv.cuinfo,"",@"SHT_NOTE"
	.sectionflags	@"SHF_NOTE_NV_CUINFO"
        /*0018*/ 	.short	0x0002
        /*001a*/ 	.short	0x0064
        /*001c*/ 	.short	0x0082
	.zero		2


//--------------------- .nv.info                  --------------------------
	.section	.nv.info,"",@"SHT_CUDA_INFO"
	.align	4


	//----- nvinfo : EIATTR_REGCOUNT
	.align		4
        /*0000*/ 	.byte	0x04, 0x2f
        /*0002*/ 	.short	(.L_21 - .L_20)
	.align		4
.L_20:
        /*0004*/ 	.word	index@(_ZN7cutlass13device_kernelINS_4fmha6kernel36Sm100FmhaBwdKernelTmaWarpSpecializedIN4cute5tupleIJiiiiNS5_IJNS5_IJiiEEEiEEEEEENS_10bfloat16_tEfNS5_IJNS4_1CILi128EEESB_NSA_ILi32EEESC_EEENS1_10collective10CausalMaskILb1EEEEEEEvNT_6ParamsE)
        /*0008*/ 	.word	0x00000080


	//----- nvinfo : EIATTR_FRAME_SIZE
	.align		4
.L_21:
        /*000c*/ 	.byte	0x04, 0x11
        /*000e*/ 	.short	(.L_23 - .L_22)
	.align		4
.L_22:
        /*0010*/ 	.word	index@($__internal_3_$__cuda_sm20_div_u16)
        /*0014*/ 	.word	0x00000018


	//----- nvinfo : EIATTR_FRAME_SIZE
	.align		4
.L_23:
        /*0018*/ 	.byte	0x04, 0x11
        /*001a*/ 	.short	(.L_25 - .L_24)
	.align		4
.L_24:
        /*001c*/ 	.word	index@($__internal_2_$__cuda_sm10x_tcgen05_guardrail_trap_unallocated_columns_being_dealloced)
        /*0020*/ 	.word	0x00000018


	//----- nvinfo : EIATTR_FRAME_SIZE
	.align		4
.L_25:
        /*0024*/ 	.byte	0x04, 0x11
        /*0026*/ 	.short	(.L_27 - .L_26)
	.align		4
.L_26:
        /*0028*/ 	.word	index@($__internal_1_$__cuda_sm10x_tcgen05_guardrail_trap_phase_invalid_during_alloc)
        /*002c*/ 	.word	0x00000018


	//----- nvinfo : EIATTR_FRAME_SIZE
	.align		4
.L_27:
        /*0030*/ 	.byte	0x04, 0x11
        /*0032*/ 	.short	(.L_29 - .L_28)
	.align		4
.L_28:
        /*0034*/ 	.word	index@($__internal_0_$__cuda_sm10x_tcgen05_guardrail_trap_col_being_dealloced_not_returned_by_alloc)
        /*0038*/ 	.word	0x00000018


	//----- nvinfo : EIATTR_FRAME_SIZE
	.align		4
.L_29:
        /*003c*/ 	.byte	0x04, 0x11
        /*003e*/ 	.short	(.L_31 - .L_30)
	.align		4
.L_30:
        /*0040*/ 	.word	index@(_ZN7cutlass13device_kernelINS_4fmha6kernel36Sm100FmhaBwdKernelTmaWarpSpecializedIN4cute5tupleIJiiiiNS5_IJNS5_IJiiEEEiEEEEEENS_10bfloat16_tEfNS5_IJNS4_1CILi128EEESB_NSA_ILi32EEESC_EEENS1_10collective10CausalMaskILb1EEEEEEEvNT_6ParamsE)
        /*0044*/ 	.word	0x00000018


	//----- nvinfo : EIATTR_MIN_STACK_SIZE
	.align		4
.L_31:
        /*0048*/ 	.byte	0x04, 0x12
        /*004a*/ 	.short	(.L_33 - .L_32)
	.align		4
.L_32:
        /*004c*/ 	.word	index@(_ZN7cutlass13device_kernelINS_4fmha6kernel36Sm100FmhaBwdKernelTmaWarpSpecializedIN4cute5tupleIJiiiiNS5_IJNS5_IJiiEEEiEEEEEENS_10bfloat16_tEfNS5_IJNS4_1CILi128EEESB_NSA_ILi32EEESC_EEENS1_10collective10CausalMaskILb1EEEEEEEvNT_6ParamsE)
        /*0050*/ 	.word	0x00000018
.L_33:


//--------------------- .nv.compat                --------------------------
	.section	.nv.compat,"",@"SHT_CUDA_COMPAT_INFO"
	.align	4
        /*0000*/ 	.byte	0x02, 0x09, 0x01, 0x00, 0x02, 0x02, 0x02, 0x00, 0x02, 0x05, 0x05, 0x00, 0x03, 0x07, 0x01, 0x01
        /*0010*/ 	.byte	0x02, 0x03, 0x01, 0x00, 0x02, 0x06, 0x01, 0x00, 0x04, 0x0b, 0x08, 0x00, 0x01, 0x00, 0x00, 0x00
        /*0020*/ 	.byte	0x00, 0x00, 0x00, 0x00


//--------------------- .nv.info._ZN7cutlass13device_kernelINS_4fmha6kernel36Sm100FmhaBwdKernelTmaWarpSpecializedIN4cute5tupleIJiiiiNS5_IJNS5_IJiiEEEiEEEEEENS_10bfloat16_tEfNS5_IJNS4_1CILi128EEESB_NSA_ILi32EEESC_EEENS1_10collective10CausalMaskILb1EEEEEEEvNT_6ParamsE --------------------------
	.section	.nv.info._ZN7cutlass13device_kernelINS_4fmha6kernel36Sm100FmhaBwdKernelTmaWarpSpecializedIN4cute5tupleIJiiiiNS5_IJNS5_IJiiEEEiEEEEEENS_10bfloat16_tEfNS5_IJNS4_1CILi128EEESB_NSA_ILi32EEESC_EEENS1_10collective10CausalMaskILb1EEEEEEEvNT_6ParamsE,"",@"SHT_CUDA_INFO"
	.sectionflags	@""
	.align	4


	//----- nvinfo : EIATTR_CUDA_API_VERSION
	.align		4
        /*0000*/ 	.byte	0x04, 0x37
        /*0002*/ 	.short	(.L_35 - .L_34)
.L_34:
        /*0004*/ 	.word	0x00000082


	//----- nvinfo : EIATTR_KPARAM_INFO
	.align		4
.L_35:
        /*0008*/ 	.byte	0x04, 0x17
        /*000a*/ 	.short	(.L_37 - .L_36)
.L_36:
        /*000c*/ 	.word	0x00000000
        /*0010*/ 	.short	0x0000
        /*0012*/ 	.short	0x0000
        /*0014*/ 	.byte	0x00, 0xf0, 0x01, 0x1a


	//----- nvinfo : EIATTR_AT_ENTRY_FRAGMENTS
	.align		4
.L_37:
        /*0018*/ 	.byte	0x04, 0x4f
        /*001a*/ 	.short	(.L_39 - .L_38)


	//   ....[0]....
.L_38:
        /*001c*/ 	.word	0x00000006


	//----- nvinfo : EIATTR_RESERVED_SMEM_USED
	.align		4
.L_39:
        /*0020*/ 	.byte	0x01, 0x41
	.zero		2


	//----- nvinfo : EIATTR_SPARSE_MMA_MASK
	.align		4
        /*0024*/ 	.byte	0x03, 0x50
        /*0026*/ 	.short	0x0000


	//----- nvinfo : EIATTR_TCGEN05_1CTA_USED
	.align		4
        /*0028*/ 	.byte	0x01, 0x51
	.zero		2


	//----- nvinfo : EIATTR_MAXREG_COUNT
	.align		4
        /*002c*/ 	.byte	0x03, 0x1b
        /*002e*/ 	.short	0x0080


	//----- nvinfo : EIATTR_NUM_BARRIERS
	.align		4
        /*0030*/ 	.byte	0x02, 0x4c
        /*0032*/ 	.byte	0x04
	.zero		1


	//----- nvinfo : EIATTR_EXTERNS
	.align		4
        /*0034*/ 	.byte	0x04, 0x0f
        /*0036*/ 	.short	(.L_41 - .L_40)


	//   ....[0]....
	.align		4
.L_40:
        /*0038*/ 	.word	index@(__assertfail)


	//----- nvinfo : EIATTR_ANNOTATIONS
	.align		4
.L_41:
        /*003c*/ 	.byte	0x04, 0x55
        /*003e*/ 	.short	(.L_43 - .L_42)


	//   ....[0]....
.L_42:
        /*0040*/ 	.word	0x00000001
        /*0044*/ 	.byte	0xc0, 0x11, 0x00, 0x00, 0x01, 0x00, 0x00, 0x00, 0xb0, 0x2e, 0x00, 0x00, 0x01, 0x00, 0x00, 0x00
        /* <DEDUP_REMOVED lines=9> */
        /*00e4*/ 	.byte	0x90, 0xf3, 0x00, 0x00, 0x01, 0x00, 0x00, 0x00, 0x90, 0xf4, 0x00, 0x00


	//----- nvinfo : EIATTR_MERCURY_ISA_VERSION
	.align		4
.L_43:
        /*00f0*/ 	.byte	0x03, 0x5f
        /*00f2*/ 	.short	0x0101


	//----- nvinfo : EIATTR_INT_WARP_WIDE_INSTR_OFFSETS
	.align		4
        /*00f4*/ 	.byte	0x04, 0x31
        /*00f6*/ 	.short	(.L_45 - .L_44)


	//   ....[0]....
.L_44:
        /*00f8*/ 	.word	0x0000e4e0


	//   ....[1]....
        /*00fc*/ 	.word	0x0000e500


	//   ....[2]....
        /*0100*/ 	.word	0x0000e530


	//----- nvinfo : EIATTR_COOP_GROUP_MASK_REGIDS
	.align		4
.L_45:
        /*0104*/ 	.byte	0x04, 0x29
        /*0106*/ 	.short	(.L_47 - .L_46)


	//   ....[0]....
.L_46:
        /*0108*/ 	.word	0xffffffff


	//   ....[1]....
        /*010c*/ 	.word	0xffffffff


	//   ....[2]....
        /*0110*/ 	.word	0xffffffff


	//   ....[3]....
        /*0114*/ 	.word	0xffffffff


	//   ....[4]....
        /*0118*/ 	.word	0xffffffff


	//   ....[5]....
        /*011c*/ 	.word	0xffffffff


	//   ....[6]....
        /*0120*/ 	.word	0xffffffff


	//   ....[7]....
        /*0124*/ 	.word	0xffffffff


	//   ....[8]....
        /*0128*/ 	.word	0xffffffff


	//   ....[9]....
        /*012c*/ 	.word	0xffffffff


	//   ....[10]....
        /*0130*/ 	.word	0xffffffff


	//   ....[11]....
        /*0134*/ 	.word	0xffffffff


	//   ....[12]....
        /*0138*/ 	.word	0xffffffff


	//   ....[13]....
        /*013c*/ 	.word	0xffffffff


	//   ....[14]....
        /*0140*/ 	.word	0xffffffff


	//   ....[15]....
        /*0144*/ 	.word	0xffffffff


	//   ....[16]....
        /*0148*/ 	.word	0xffffffff


	//   ....[17]....
        /*014c*/ 	.word	0x0500000f


	//----- nvinfo : EIATTR_COOP_GROUP_INSTR_OFFSETS
	.align		4
.L_47:
        /*0150*/ 	.byte	0x04, 0x28
        /*0152*/ 	.short	(.L_49 - .L_48)


	//   ....[0]....
.L_48:
        /*0154*/ 	.word	0x00000080


	//   ....[1]....
        /*0158*/ 	.word	0x00000340


	//   ....[2]....
        /*015c*/ 	.word	0x00000560


	//   ....[3]....
        /*0160*/ 	.word	0x00000650


	//   ....[4]....
        /*0164*/ 	.word	0x00000790


	//   ....[5]....
        /*0168*/ 	.word	0x000008d0


	//   ....[6]....
        /*016c*/ 	.word	0x00000a10


	//   ....[7]....
        /*0170*/ 	.word	0x00000b50


	//   ....[8]....
        /*0174*/ 	.word	0x00000c90


	//   ....[9]....
        /*0178*/ 	.word	0x00000dd0


	//   ....[10]....
        /*017c*/ 	.word	0x00000f10


	//   ....[11]....
        /*0180*/ 	.word	0x00002220


	//   ....[12]....
        /*0184*/ 	.word	0x00002420


	//   ....[13]....
        /*0188*/ 	.word	0x00002440


	//   ....[14]....
        /*018c*/ 	.word	0x00006770


	//   ....[15]....
        /*0190*/ 	.word	0x0000e3d0


	//   ....[16]....
        /*0194*/ 	.word	0x0000e600


	//   ....[17]....
        /*0198*/ 	.word	0x000103b0


	//----- nvinfo : EIATTR_REG_RECONFIG
	.align		4
.L_49:
        /*019c*/ 	.byte	0x01, 0x54
	.zero		2


	//----- nvinfo : EIATTR_VRC_CTA_INIT_COUNT
	.align		4
        /*01a0*/ 	.byte	0x02, 0x4a
        /*01a2*/ 	.byte	0x80
	.zero		1


	//----- nvinfo : EIATTR_SYSCALL_OFFSETS
	.align		4
        /*01a4*/ 	.byte	0x04, 0x46
        /*01a6*/ 	.short	(.L_51 - .L_50)


	//   ....[0]....
.L_50:
        /*01a8*/ 	.word	0x00009140


	//   ....[1]....
        /*01ac*/ 	.word	0x00009310


	//   ....[2]....
        /*01b0*/ 	.word	0x000094c0


	//   ....[3]....
        /*01b4*/ 	.word	0x00009630


	//   ....[4]....
        /*01b8*/ 	.word	0x0000aea0


	//   ....[5]....
        /*01bc*/ 	.word	0x0000b080


	//   ....[6]....
        /*01c0*/ 	.word	0x0000b230


	//   ....[7]....
        /*01c4*/ 	.word	0x0000b3a0


	//   ....[8]....
        /*01c8*/ 	.word	0x0000b8d0


	//   ....[9]....
        /*01cc*/ 	.word	0x0000c6b0


	//   ....[10]....
        /*01d0*/ 	.word	0x0000d600


	//   ....[11]....
        /*01d4*/ 	.word	0x0000dcd0


	//----- nvinfo : EIATTR_MBARRIER_INSTR_OFFSETS
	.align		4
.L_51:
        /*01d8*/ 	.byte	0x04, 0x39
        /*01da*/ 	.short	(.L_53 - .L_52)


	//   ....[0]....
.L_52:
        /*01dc*/ 	.word	0x00000410
        /*01e0*/ 	.word	0x000000ff
        /*01e4*/ 	.word	0x0001a800
        /*01e8*/ 	.short	0x0100
        /*01ea*/ 	.byte	0x04
	.zero		1


	//   ....[1]....
        /*01ec*/ 	.word	0x00000420
        /*01f0*/ 	.word	0x000000ff
        /*01f4*/ 	.word	0x0001a810
        /*01f8*/ 	.short	0x0100
        /*01fa*/ 	.byte	0x04
	.zero		1


	//   ....[2]....
        /*01fc*/ 	.word	0x00000430
        /*0200*/ 	.word	0x000000ff
        /*0204*/ 	.word	0x0001a808
        /*0208*/ 	.short	0x0100
        /*020a*/ 	.byte	0x04
	.zero		1


	//   ....[3]....
        /*020c*/ 	.word	0x00000440
        /*0210*/ 	.word	0x000000ff
        /*0214*/ 	.word	0x0001a818
        /*0218*/ 	.short	0x0100
        /*021a*/ 	.byte	0x04
	.zero		1


	//   ....[4]....
        /*021c*/ 	.word	0x00000620
        /*0220*/ 	.word	0x000000ff
        /*0224*/ 	.word	0x0001a820
        /*0228*/ 	.short	0x0100
        /*022a*/ 	.byte	0x06
	.zero		1


	//   ....[5]....
        /*022c*/ 	.word	0x00000630
        /*0230*/ 	.word	0x000000ff
        /*0234*/ 	.word	0x0001a828
        /*0238*/ 	.short	0x0100
        /*023a*/ 	.byte	0x06
	.zero		1


	//   ....[6]....
        /*023c*/ 	.word	0x00000760
        /*0240*/ 	.word	0x000000ff
        /*0244*/ 	.word	0x0001a830
        /*0248*/ 	.short	0x0100
        /*024a*/ 	.byte	0x04
	.zero		1


	//   ....[7]....
        /*024c*/ 	.word	0x00000770
        /*0250*/ 	.word	0x000000ff
        /*0254*/ 	.word	0x0001a838
        /*0258*/ 	.short	0x0100
        /*025a*/ 	.byte	0x04
	.zero		1


	//   ....[8]....
        /*025c*/ 	.word	0x000008a0
        /*0260*/ 	.word	0x000000ff
        /*0264*/ 	.word	0x0001a840
        /*0268*/ 	.short	0x0100
        /*026a*/ 	.byte	0x04
	.zero		1


	//   ....[9]....
        /*026c*/ 	.word	0x000008b0
        /*0270*/ 	.word	0x000000ff
        /*0274*/ 	.word	0x0001a848
        /*0278*/ 	.short	0x0100
        /*027a*/ 	.byte	0x04
	.zero		1


	//   ....[10]....
        /*027c*/ 	.word	0x000009e0
        /*0280*/ 	.word	0x000000ff
        /*0284*/ 	.word	0x0001a850
        /*0288*/ 	.short	0x0100
        /*028a*/ 	.byte	0x04
	.zero		1


	//   ....[11]....
        /*028c*/ 	.word	0x000009f0
        /*0290*/ 	.word	0x000000ff
        /*0294*/ 	.word	0x0001a858
        /*0298*/ 	.short	0x0100
        /*029a*/ 	.byte	0x04
	.zero		1


	//   ....[12]....
        /*029c*/ 	.word	0x00000b20
        /*02a0*/ 	.word	0x000000ff
        /*02a4*/ 	.word	0x0001a860
        /*02a8*/ 	.short	0x0100
        /*02aa*/ 	.byte	0x04
	.zero		1


	//   ....[13]....
        /*02ac*/ 	.word	0x00000b30
        /*02b0*/ 	.word	0x000000ff
        /*02b4*/ 	.word	0x0001a868
        /*02b8*/ 	.short	0x0100
        /*02ba*/ 	.byte	0x04
	.zero		1


	//   ....[14]....
        /*02bc*/ 	.word	0x00000c60
        /*02c0*/ 	.word	0x000000ff
        /*02c4*/ 	.word	0x0001a870
        /*02c8*/ 	.short	0x0100
        /*02ca*/ 	.byte	0x04
	.zero		1


	//   ....[15]....
        /*02cc*/ 	.word	0x00000c70
        /*02d0*/ 	.word	0x000000ff
        /*02d4*/ 	.word	0x0001a878
        /*02d8*/ 	.short	0x0100
        /*02da*/ 	.byte	0x04
	.zero		1


	//   ....[16]....
        /*02dc*/ 	.word	0x00000da0
        /*02e0*/ 	.word	0x000000ff
        /*02e4*/ 	.word	0x0001a880
        /*02e8*/ 	.short	0x0100
        /*02ea*/ 	.byte	0x04
	.zero		1


	//   ....[17]....
        /*02ec*/ 	.word	0x00000db0
        /*02f0*/ 	.word	0x000000ff
        /*02f4*/ 	.word	0x0001a888
        /*02f8*/ 	.short	0x0100
        /*02fa*/ 	.byte	0x04
	.zero		1


	//   ....[18]....
        /*02fc*/ 	.word	0x00000ee0
        /*0300*/ 	.word	0x000000ff
        /*0304*/ 	.word	0x0001a890
        /*0308*/ 	.short	0x0100
        /*030a*/ 	.byte	0x04
	.zero		1


	//   ....[19]....
        /*030c*/ 	.word	0x00000ef0
        /*0310*/ 	.word	0x000000ff
        /*0314*/ 	.word	0x0001a898
        /*0318*/ 	.short	0x0100
        /*031a*/ 	.byte	0x04
	.zero		1


	//   ....[20]....
        /*031c*/ 	.word	0x00001020
        /*0320*/ 	.word	0x000000ff
        /*0324*/ 	.word	0x0001a8a0
        /*0328*/ 	.short	0x0100
        /*032a*/ 	.byte	0x04
	.zero		1


	//   ....[21]....
        /*032c*/ 	.word	0x00001030
        /*0330*/ 	.word	0x000000ff
        /*0334*/ 	.word	0x0001a8b0
        /*0338*/ 	.short	0x0100
        /*033a*/ 	.byte	0x04
	.zero		1


	//   ....[22]....
        /*033c*/ 	.word	0x00001040
        /*0340*/ 	.word	0x000000ff
        /*0344*/ 	.word	0x0001a8a8
        /*0348*/ 	.short	0x0100
        /*034a*/ 	.byte	0x04
	.zero		1


	//   ....[23]....
        /*034c*/ 	.word	0x00001050
        /*0350*/ 	.word	0x000000ff
        /*0354*/ 	.word	0x0001a8b8
        /*0358*/ 	.short	0x0100
        /*035a*/ 	.byte	0x04
	.zero		1


	//   ....[24]....
        /*035c*/ 	.word	0x00002650
        /*0360*/ 	.word	0x000000ff
        /*0364*/ 	.word	0x0001a800
        /*0368*/ 	.short	0x010a
        /*036a*/ 	.byte	0x0e
	.zero		1


	//   ....[25]....
        /*036c*/ 	.word	0x00002680
        /*0370*/ 	.word	0x000000ff
        /*0374*/ 	.word	0x0001a858
        /*0378*/ 	.short	0x010a
        /*037a*/ 	.byte	0x0e
	.zero		1


	//   ....[26]....
        /*037c*/ 	.word	0x00002810
        /*0380*/ 	.word	0x000000ff
        /*0384*/ 	.word	0x0001a820
        /*0388*/ 	.short	0x010a
        /*038a*/ 	.byte	0x0e
	.zero		1


	//   ....[27]....
        /*038c*/ 	.word	0x00002850
        /*0390*/ 	.word	0x000000ff
        /*0394*/ 	.word	0x0001a868
        /*0398*/ 	.short	0x010a
        /*039a*/ 	.byte	0x0e
	.zero		1


	//   ....[28]....
        /*039c*/ 	.word	0x00002890
        /*03a0*/ 	.word	0x000000ff
        /*03a4*/ 	.word	0x0001a878
        /*03a8*/ 	.short	0x010a
        /*03aa*/ 	.byte	0x0e
	.zero		1


	//   ....[29]....
        /*03ac*/ 	.word	0x000029f0
        /*03b0*/ 	.word	0x000000ff
        /*03b4*/ 	.word	0x0001a880
        /*03b8*/ 	.short	0x010a
        /*03ba*/ 	.byte	0x0e
	.zero		1


	//   ....[30]....
        /*03bc*/ 	.word	0x000032a0
        /*03c0*/ 	.word	0x000000ff
        /*03c4*/ 	.word	0x0001a800
        /*03c8*/ 	.short	0x010a
        /*03ca*/ 	.byte	0x04
	.zero		1


	//   ....[31]....
        /*03cc*/ 	.word	0x00003310
        /*03d0*/ 	.word	0x000000ff
        /*03d4*/ 	.word	0x0001a858
        /*03d8*/ 	.short	0x010a
        /*03da*/ 	.byte	0x0e
	.zero		1


	//   ....[32]....
        /*03dc*/ 	.word	0x00003490
        /*03e0*/ 	.word	0x000000ff
        /*03e4*/ 	.word	0x0001a890
        /*03e8*/ 	.short	0x010a
        /*03ea*/ 	.byte	0x0e
	.zero		1


	//   ....[33]....
        /*03ec*/ 	.word	0x00003500
        /*03f0*/ 	.word	0x000000ff
        /*03f4*/ 	.word	0x0001a868
        /*03f8*/ 	.short	0x010a
        /*03fa*/ 	.byte	0x0e
	.zero		1


	//   ....[34]....
        /*03fc*/ 	.word	0x00003cb0
        /*0400*/ 	.word	0x000000ff
        /*0404*/ 	.word	0x0001a878
        /*0408*/ 	.short	0x010a
        /*040a*/ 	.byte	0x0e
	.zero		1


	//   ....[35]....
        /*040c*/ 	.word	0x00003d20
        /*0410*/ 	.word	0x000000ff
        /*0414*/ 	.word	0x0001a820
        /*0418*/ 	.short	0x010a
        /*041a*/ 	.byte	0x0e
	.zero		1


	//   ....[36]....
        /*041c*/ 	.word	0x00003e90
        /*0420*/ 	.word	0x000000ff
        /*0424*/ 	.word	0x0001a880
        /*0428*/ 	.short	0x010a
        /*042a*/ 	.byte	0x0e
	.zero		1


	//   ....[37]....
        /*042c*/ 	.word	0x00004350
        /*0430*/ 	.word	0x000000ff
        /*0434*/ 	.word	0x0001a8b0
        /*0438*/ 	.short	0x010a
        /*043a*/ 	.byte	0x0e
	.zero		1


	//   ....[38]....
        /*043c*/ 	.word	0x000043d0
        /*0440*/ 	.word	0x000000ff
        /*0444*/ 	.word	0x0001a8b8
        /*0448*/ 	.short	0x010a
        /*044a*/ 	.byte	0x0e
	.zero		1


	//   ....[39]....
        /*044c*/ 	.word	0x00004440
        /*0450*/ 	.word	0x000000ff
        /*0454*/ 	.word	0x0001a890
        /*0458*/ 	.short	0x010a
        /*045a*/ 	.byte	0x0e
	.zero		1


	//   ....[40]....
        /*045c*/ 	.word	0x00004ea0
        /*0460*/ 	.word	0x000000ff
        /*0464*/ 	.word	0x0001a810
        /*0468*/ 	.short	0x010a
        /*046a*/ 	.byte	0x18
	.zero		1


	//   ....[41]....
        /*046c*/ 	.word	0x00005100
        /*0470*/ 	.word	0x000000ff
        /*0474*/ 	.word	0x0001a800
        /*0478*/ 	.short	0x010b
        /*047a*/ 	.byte	0x18
	.zero		1


	//   ....[42]....
        /*047c*/ 	.word	0x00005160
        /*0480*/ 	.word	0x000000ff
        /*0484*/ 	.word	0x0001a838
        /*0488*/ 	.short	0x010a
        /*048a*/ 	.byte	0x18
	.zero		1


	//   ....[43]....
        /*048c*/ 	.word	0x00005380
        /*0490*/ 	.word	0x000000ff
        /*0494*/ 	.word	0x0001a830
        /*0498*/ 	.short	0x0107
        /*049a*/ 	.byte	0x18
	.zero		1


	//   ....[44]....
        /*049c*/ 	.word	0x000053e0
        /*04a0*/ 	.word	0x000000ff
        /*04a4*/ 	.word	0x0001a830
        /*04a8*/ 	.short	0x0101
        /*04aa*/ 	.byte	0x18
	.zero		1


	//   ....[45]....
        /*04ac*/ 	.word	0x00005430
        /*04b0*/ 	.word	0x000000ff
        /*04b4*/ 	.word	0x0001a828
        /*04b8*/ 	.short	0x010a
        /*04ba*/ 	.byte	0x18
	.zero		1


	//   ....[46]....
        /*04bc*/ 	.word	0x00005550
        /*04c0*/ 	.word	0x000000ff
        /*04c4*/ 	.word	0x0001a820
        /*04c8*/ 	.short	0x010b
        /*04ca*/ 	.byte	0x18
	.zero		1


	//   ....[47]....
        /*04cc*/ 	.word	0x000056a0
        /*04d0*/ 	.word	0x000000ff
        /*04d4*/ 	.word	0x0001a848
        /*04d8*/ 	.short	0x010a
        /*04da*/ 	.byte	0x18
	.zero		1


	//   ....[48]....
        /*04dc*/ 	.word	0x00005800
        /*04e0*/ 	.word	0x000000ff
        /*04e4*/ 	.word	0x0001a840
        /*04e8*/ 	.short	0x0107
        /*04ea*/ 	.byte	0x18
	.zero		1


	//   ....[49]....
        /*04ec*/ 	.word	0x00005870
        /*04f0*/ 	.word	0x000000ff
        /*04f4*/ 	.word	0x0001a840
        /*04f8*/ 	.short	0x0101
        /*04fa*/ 	.byte	0x18
	.zero		1


	//   ....[50]....
        /*04fc*/ 	.word	0x00005a50
        /*0500*/ 	.word	0x000000ff
        /*0504*/ 	.word	0x0001a810
        /*0508*/ 	.short	0x010a
        /*050a*/ 	.byte	0x09
	.zero		1


	//   ....[51]....
        /*050c*/ 	.word	0x00005c40
        /*0510*/ 	.word	0x000000ff
        /*0514*/ 	.word	0x0001a838
        /*0518*/ 	.short	0x010a
        /*051a*/ 	.byte	0x18
	.zero		1


	//   ....[52]....
        /*051c*/ 	.word	0x00005e30
        /*0520*/ 	.word	0x000000ff
        /*0524*/ 	.word	0x0001a830
        /*0528*/ 	.short	0x0107
        /*052a*/ 	.byte	0x18
	.zero		1


	//   ....[53]....
        /*052c*/ 	.word	0x00005e90
        /*0530*/ 	.word	0x000000ff
        /*0534*/ 	.word	0x0001a830
        /*0538*/ 	.short	0x0101
        /*053a*/ 	.byte	0x18
	.zero		1


	//   ....[54]....
        /*053c*/ 	.word	0x00005ef0
        /*0540*/ 	.word	0x000000ff
        /*0544*/ 	.word	0x0001a828
        /*0548*/ 	.short	0x010a
        /*054a*/ 	.byte	0x18
	.zero		1


	//   ....[55]....
        /*054c*/ 	.word	0x00006050
        /*0550*/ 	.word	0x000000ff
        /*0554*/ 	.word	0x0001a848
        /*0558*/ 	.short	0x010a
        /*055a*/ 	.byte	0x18
	.zero		1


	//   ....[56]....
        /*055c*/ 	.word	0x000061b0
        /*0560*/ 	.word	0x000000ff
        /*0564*/ 	.word	0x0001a840
        /*0568*/ 	.short	0x0107
        /*056a*/ 	.byte	0x18
	.zero		1


	//   ....[57]....
        /*056c*/ 	.word	0x00006220
        /*0570*/ 	.word	0x000000ff
        /*0574*/ 	.word	0x0001a840
        /*0578*/ 	.short	0x0101
        /*057a*/ 	.byte	0x18
	.zero		1


	//   ....[58]....
        /*057c*/ 	.word	0x00006530
        /*0580*/ 	.word	0x00000038
        /*0584*/ 	.word	0x0001a850
        /*0588*/ 	.short	0x010a
        /*058a*/ 	.byte	0xff
	.zero		1


	//   ....[59]....
        /*058c*/ 	.word	0x000065c0
        /*0590*/ 	.word	0x00000038
        /*0594*/ 	.word	0x0001a888
        /*0598*/ 	.short	0x010a
        /*059a*/ 	.byte	0xff
	.zero		1


	//   ....[60]....
        /*059c*/ 	.word	0x00006660
        /*05a0*/ 	.word	0x00000038
        /*05a4*/ 	.word	0x0001a830
        /*05a8*/ 	.short	0x010a
        /*05aa*/ 	.byte	0xff
	.zero		1


	//   ....[61]....
        /*05ac*/ 	.word	0x0000b450
        /*05b0*/ 	.word	0x00000038
        /*05b4*/ 	.word	0x0001a880
        /*05b8*/ 	.short	0x0101
        /*05ba*/ 	.byte	0xff
	.zero		1


	//   ....[62]....
        /*05bc*/ 	.word	0x0000b4e0
        /*05c0*/ 	.word	0x00000000
        /*05c4*/ 	.word	0x00000000
        /*05c8*/ 	.short	0x0101
        /*05ca*/ 	.byte	0xff
	.zero		1


	//   ....[63]....
        /*05cc*/ 	.word	0x0000b550
        /*05d0*/ 	.word	0x00000000
        /*05d4*/ 	.word	0x00000000
        /*05d8*/ 	.short	0x0101
        /*05da*/ 	.byte	0xff
	.zero		1


	//   ....[64]....
        /*05dc*/ 	.word	0x0000b5b0
        /*05e0*/ 	.word	0x00000038
        /*05e4*/ 	.word	0x0001a840
        /*05e8*/ 	.short	0x010a
        /*05ea*/ 	.byte	0xff
	.zero		1


	//   ....[65]....
        /*05ec*/ 	.word	0x0000b640
        /*05f0*/ 	.word	0x00000038
        /*05f4*/ 	.word	0x0001a860
        /*05f8*/ 	.short	0x010a
        /*05fa*/ 	.byte	0xff
	.zero		1


	//   ....[66]....
        /*05fc*/ 	.word	0x0000b710
        /*0600*/ 	.word	0x00000003
        /*0604*/ 	.word	0x0001a898
        /*0608*/ 	.short	0x010a
        /*060a*/ 	.byte	0xff
	.zero		1


	//   ....[67]....
        /*060c*/ 	.word	0x0000c580
        /*0610*/ 	.word	0x000000ff
        /*0614*/ 	.word	0x00000000
        /*0618*/ 	.short	0x0101
        /*061a*/ 	.byte	0x04
	.zero		1


	//   ....[68]....
        /*061c*/ 	.word	0x0000d190
        /*0620*/ 	.word	0x000000ff
        /*0624*/ 	.word	0x0001a890
        /*0628*/ 	.short	0x0101
        /*062a*/ 	.byte	0x25
	.zero		1


	//   ....[69]....
        /*062c*/ 	.word	0x0000d280
        /*0630*/ 	.word	0x000000ff
        /*0634*/ 	.word	0x00000000
        /*0638*/ 	.short	0x0101
        /*063a*/ 	.byte	0x04
	.zero		1


	//   ....[70]....
        /*063c*/ 	.word	0x0000d4b0
        /*0640*/ 	.word	0x000000ff
        /*0644*/ 	.word	0x0001a8a0
        /*0648*/ 	.short	0x010a
        /*064a*/ 	.byte	0x25
	.zero		1


	//   ....[71]....
        /*064c*/ 	.word	0x0000db50
        /*0650*/ 	.word	0x000000ff
        /*0654*/ 	.word	0x00000000
        /*0658*/ 	.short	0x0101
        /*065a*/ 	.byte	0x04
	.zero		1


	//   ....[72]....
        /*065c*/ 	.word	0x0000dba0
        /*0660*/ 	.word	0x000000ff
        /*0664*/ 	.word	0x0001a8a8
        /*0668*/ 	.short	0x010a
        /*066a*/ 	.byte	0x25
	.zero		1


	//   ....[73]....
        /*066c*/ 	.word	0x0000e320
        /*0670*/ 	.word	0x000000ff
        /*0674*/ 	.word	0x00000000
        /*0678*/ 	.short	0x0101
        /*067a*/ 	.byte	0x04
	.zero		1


	//   ....[74]....
        /*067c*/ 	.word	0x0000e8c0
        /*0680*/ 	.word	0x000000ff
        /*0684*/ 	.word	0x0001a870
        /*0688*/ 	.short	0x010a
        /*068a*/ 	.byte	0x07
	.zero		1


	//   ....[75]....
        /*068c*/ 	.word	0x0000ea50
        /*0690*/ 	.word	0x000000ff
        /*0694*/ 	.word	0x00000000
        /*0698*/ 	.short	0x0101
        /*069a*/ 	.byte	0x08
	.zero		1


	//   ....[76]....
        /*069c*/ 	.word	0x0000ee10
        /*06a0*/ 	.word	0x000000ff
        /*06a4*/ 	.word	0x0001a870
        /*06a8*/ 	.short	0x010a
        /*06aa*/ 	.byte	0x07
	.zero		1


	//   ....[77]....
        /*06ac*/ 	.word	0x0000eea0
        /*06b0*/ 	.word	0x000000ff
        /*06b4*/ 	.word	0x00000000
        /*06b8*/ 	.short	0x0101
        /*06ba*/ 	.byte	0x08
	.zero		1


	//   ....[78]....
        /*06bc*/ 	.word	0x0000f410
        /*06c0*/ 	.word	0x000000ff
        /*06c4*/ 	.word	0x0001a870
        /*06c8*/ 	.short	0x010a
        /*06ca*/ 	.byte	0x07
	.zero		1


	//   ....[79]....
        /*06cc*/ 	.word	0x0000f580
        /*06d0*/ 	.word	0x000000ff
        /*06d4*/ 	.word	0x00000000
        /*06d8*/ 	.short	0x0101
        /*06da*/ 	.byte	0x04
	.zero		1


	//   ....[80]....
        /*06dc*/ 	.word	0x0000f980
        /*06e0*/ 	.word	0x00000000
        /*06e4*/ 	.word	0x0001a800
        /*06e8*/ 	.short	0x010a
        /*06ea*/ 	.byte	0xff
	.zero		1


	//   ....[81]....
        /*06ec*/ 	.word	0x0000f9e0
        /*06f0*/ 	.word	0x00000003
        /*06f4*/ 	.word	0x0001a858
        /*06f8*/ 	.short	0x010a
        /*06fa*/ 	.byte	0xff
	.zero		1


	//   ....[82]....
        /*06fc*/ 	.word	0x0000fa40
        /*0700*/ 	.word	0x00000000
        /*0704*/ 	.word	0x0001a820
        /*0708*/ 	.short	0x010a
        /*070a*/ 	.byte	0xff
	.zero		1


	//   ....[83]....
        /*070c*/ 	.word	0x0000faa0
        /*0710*/ 	.word	0x00000000
        /*0714*/ 	.word	0x0001a868
        /*0718*/ 	.short	0x010a
        /*071a*/ 	.byte	0xff
	.zero		1


	//   ....[84]....
        /*071c*/ 	.word	0x0000fb00
        /*0720*/ 	.word	0x00000003
        /*0724*/ 	.word	0x0001a878
        /*0728*/ 	.short	0x010a
        /*072a*/ 	.byte	0xff
	.zero		1


	//   ....[85]....
        /*072c*/ 	.word	0x0000fb60
        /*0730*/ 	.word	0x00000003
        /*0734*/ 	.word	0x0001a880
        /*0738*/ 	.short	0x010a
        /*073a*/ 	.byte	0xff
	.zero		1


	//   ....[86]....
        /*073c*/ 	.word	0x0000fbc0
        /*0740*/ 	.word	0x00000000
        /*0744*/ 	.word	0x0001a800
        /*0748*/ 	.short	0x010a
        /*074a*/ 	.byte	0xff
	.zero		1


	//   ....[87]....
        /*074c*/ 	.word	0x0000fc20
        /*0750*/ 	.word	0x00000003
        /*0754*/ 	.word	0x0001a858
        /*0758*/ 	.short	0x010a
        /*075a*/ 	.byte	0xff
	.zero		1


	//   ....[88]....
        /*075c*/ 	.word	0x0000fc80
        /*0760*/ 	.word	0x00000000
        /*0764*/ 	.word	0x0001a890
        /*0768*/ 	.short	0x010a
        /*076a*/ 	.byte	0xff
	.zero		1


	//   ....[89]....
        /*076c*/ 	.word	0x0000fce0
        /*0770*/ 	.word	0x00000003
        /*0774*/ 	.word	0x0001a868
        /*0778*/ 	.short	0x010a
        /*077a*/ 	.byte	0xff
	.zero		1


	//   ....[90]....
        /*077c*/ 	.word	0x0000fd40
        /*0780*/ 	.word	0x00000000
        /*0784*/ 	.word	0x0001a878
        /*0788*/ 	.short	0x010a
        /*078a*/ 	.byte	0xff
	.zero		1


	//   ....[91]....
        /*078c*/ 	.word	0x0000fda0
        /*0790*/ 	.word	0x00000003
        /*0794*/ 	.word	0x0001a820
        /*0798*/ 	.short	0x010a
        /*079a*/ 	.byte	0xff
	.zero		1


	//   ....[92]....
        /*079c*/ 	.word	0x0000fe00
        /*07a0*/ 	.word	0x00000003
        /*07a4*/ 	.word	0x0001a880
        /*07a8*/ 	.short	0x010a
        /*07aa*/ 	.byte	0xff
	.zero		1


	//   ....[93]....
        /*07ac*/ 	.word	0x0000fe60
        /*07b0*/ 	.word	0x00000000
        /*07b4*/ 	.word	0x0001a8b0
        /*07b8*/ 	.short	0x010a
        /*07ba*/ 	.byte	0xff
	.zero		1


	//   ....[94]....
        /*07bc*/ 	.word	0x0000fec0
        /*07c0*/ 	.word	0x00000000
        /*07c4*/ 	.word	0x0001a8b8
        /*07c8*/ 	.short	0x010a
        /*07ca*/ 	.byte	0xff
	.zero		1


	//   ....[95]....
        /*07cc*/ 	.word	0x0000ff20
        /*07d0*/ 	.word	0x00000000
        /*07d4*/ 	.word	0x0001a890
        /*07d8*/ 	.short	0x010a
        /*07da*/ 	.byte	0xff
	.zero		1


	//   ....[96]....
        /*07dc*/ 	.word	0x0000ff80
        /*07e0*/ 	.word	0x00000004
        /*07e4*/ 	.word	0x0001a810
        /*07e8*/ 	.short	0x010a
        /*07ea*/ 	.byte	0xff
	.zero		1


	//   ....[97]....
        /*07ec*/ 	.word	0x0000ffe0
        /*07f0*/ 	.word	0x00000002
        /*07f4*/ 	.word	0x0001a838
        /*07f8*/ 	.short	0x010a
        /*07fa*/ 	.byte	0xff
	.zero		1


	//   ....[98]....
        /*07fc*/ 	.word	0x00010040
        /*0800*/ 	.word	0x00000007
        /*0804*/ 	.word	0x0001a828
        /*0808*/ 	.short	0x010a
        /*080a*/ 	.byte	0xff
	.zero		1


	//   ....[99]....
        /*080c*/ 	.word	0x000100a0
        /*0810*/ 	.word	0x00000007
        /*0814*/ 	.word	0x0001a848
        /*0818*/ 	.short	0x010a
        /*081a*/ 	.byte	0xff
	.zero		1


	//   ....[100]....
        /*081c*/ 	.word	0x00010100
        /*0820*/ 	.word	0x00000002
        /*0824*/ 	.word	0x0001a810
        /*0828*/ 	.short	0x010a
        /*082a*/ 	.byte	0xff
	.zero		1


	//   ....[101]....
        /*082c*/ 	.word	0x00010160
        /*0830*/ 	.word	0x00000002
        /*0834*/ 	.word	0x0001a838
        /*0838*/ 	.short	0x010a
        /*083a*/ 	.byte	0xff
	.zero		1


	//   ....[102]....
        /*083c*/ 	.word	0x000101c0
        /*0840*/ 	.word	0x00000006
        /*0844*/ 	.word	0x0001a828
        /*0848*/ 	.short	0x010a
        /*084a*/ 	.byte	0xff
	.zero		1


	//   ....[103]....
        /*084c*/ 	.word	0x00010220
        /*0850*/ 	.word	0x00000006
        /*0854*/ 	.word	0x0001a848
        /*0858*/ 	.short	0x010a
        /*085a*/ 	.byte	0xff
	.zero		1


	//   ....[104]....
        /*085c*/ 	.word	0x00010270
        /*0860*/ 	.word	0x00000038
        /*0864*/ 	.word	0x0001a850
        /*0868*/ 	.short	0x010a
        /*086a*/ 	.byte	0xff
	.zero		1


	//   ....[105]....
        /*086c*/ 	.word	0x000102c0
        /*0870*/ 	.word	0x00000038
        /*0874*/ 	.word	0x0001a888
        /*0878*/ 	.short	0x010a
        /*087a*/ 	.byte	0xff
	.zero		1


	//   ....[106]....
        /*087c*/ 	.word	0x00010310
        /*0880*/ 	.word	0x00000038
        /*0884*/ 	.word	0x0001a830
        /*0888*/ 	.short	0x010a
        /*088a*/ 	.byte	0xff
	.zero		1


	//   ....[107]....
        /*088c*/ 	.word	0x000103f0
        /*0890*/ 	.word	0x00000038
        /*0894*/ 	.word	0x0001a840
        /*0898*/ 	.short	0x010a
        /*089a*/ 	.byte	0xff
	.zero		1


	//   ....[108]....
        /*089c*/ 	.word	0x00010440
        /*08a0*/ 	.word	0x00000038
        /*08a4*/ 	.word	0x0001a860
        /*08a8*/ 	.short	0x010a
        /*08aa*/ 	.byte	0xff
	.zero		1


	//   ....[109]....
        /*08ac*/ 	.word	0x00010490
        /*08b0*/ 	.word	0x00000003
        /*08b4*/ 	.word	0x0001a898
        /*08b8*/ 	.short	0x010a
        /*08ba*/ 	.byte	0xff
	.zero		1


	//   ....[110]....
        /*08bc*/ 	.word	0x000104f0
        /*08c0*/ 	.word	0x00000000
        /*08c4*/ 	.word	0x0001a8a0
        /*08c8*/ 	.short	0x010a
        /*08ca*/ 	.byte	0xff
	.zero		1


	//   ....[111]....
        /*08cc*/ 	.word	0x00010550
        /*08d0*/ 	.word	0x00000002
        /*08d4*/ 	.word	0x0001a8a8
        /*08d8*/ 	.short	0x010a
        /*08da*/ 	.byte	0xff
	.zero		1


	//   ....[112]....
        /*08dc*/ 	.word	0x000105b0
        /*08e0*/ 	.word	0x00000004
        /*08e4*/ 	.word	0x0001a870
        /*08e8*/ 	.short	0x010a
        /*08ea*/ 	.byte	0xff
	.zero		1


	//   ....[113]....
        /*08ec*/ 	.word	0x00010610
        /*08f0*/ 	.word	0x00000004
        /*08f4*/ 	.word	0x0001a870
        /*08f8*/ 	.short	0x010a
        /*08fa*/ 	.byte	0xff
	.zero		1


	//   ....[114]....
        /*08fc*/ 	.word	0x00010670
        /*0900*/ 	.word	0x00000004
        /*0904*/ 	.word	0x0001a870
        /*0908*/ 	.short	0x010a
        /*090a*/ 	.byte	0xff
	.zero		1


	//----- nvinfo : EIATTR_NUM_MBARRIERS
	.align		4
.L_53:
        /*090c*/ 	.byte	0x03, 0x38
        /*090e*/ 	.short	0x0018


	//----- nvinfo : EIATTR_EXIT_INSTR_OFFSETS
	.align		4
        /*0910*/ 	.byte	0x04, 0x1c
        /*0912*/ 	.short	(.L_55 - .L_54)


	//   ....[0]....
.L_54:
        /*0914*/ 	.word	0x00001170


	//   ....[1]....
        /*0918*/ 	.word	0x00002140


	//   ....[2]....
        /*091c*/ 	.word	0x00004d70


	//   ....[3]....
        /*0920*/ 	.word	0x00004db0


	//   ....[4]....
        /*0924*/ 	.word	0x00005890


	//   ....[5]....
        /*0928*/ 	.word	0x000062e0


	//   ....[6]....
        /*092c*/ 	.word	0x00006380


	//   ....[7]....
        /*0930*/ 	.word	0x0000e350


	//   ....[8]....
        /*0934*/ 	.word	0x0000e610


	//   ....[9]....
        /*0938*/ 	.word	0x0000f960


	//----- nvinfo : EIATTR_INDIRECT_BRANCH_TARGETS
	.align		4
.L_55:
        /*093c*/ 	.byte	0x04, 0x34
        /*093e*/ 	.short	(.L_57 - .L_56)


	//   ....[0]....
.L_56:
        /*0940*/ 	.word	.L_x_306@srel
        /*0944*/ 	.short	0x0
        /*0946*/ 	.short	0x0
        /*0948*/ 	.word	0x3
        /*094c*/ 	.word	.L_x_307@srel
        /*0950*/ 	.word	.L_x_308@srel
        /*0954*/ 	.word	.L_x_309@srel


	//   ....[1]....
        /*0958*/ 	.word	.L_x_310@srel
        /*095c*/ 	.short	0x0
        /*095e*/ 	.short	0x0
        /*0960*/ 	.word	0x3
        /*0964*/ 	.word	.L_x_145@srel
        /*0968*/ 	.word	.L_x_212@srel
        /*096c*/ 	.word	.L_x_309@srel


	//----- nvinfo : EIATTR_MAX_THREADS
	.align		4
.L_57:
        /*0970*/ 	.byte	0x04, 0x05
        /*0972*/ 	.short	(.L_59 - .L_58)
.L_58:
        /*0974*/ 	.word	0x00000200
        /*0978*/ 	.word	0x00000001
        /*097c*/ 	.word	0x00000001


	//----- nvinfo : EIATTR_CRS_STACK_SIZE
	.align		4
.L_59:
        /*0980*/ 	.byte	0x04, 0x1e
        /*0982*/ 	.short	(.L_61 - .L_60)
.L_60:
        /*0984*/ 	.word	0x00000000


	//----- nvinfo : EIATTR_CBANK_PARAM_SIZE
	.align		4
.L_61:
        /*0988*/ 	.byte	0x03, 0x19
        /*098a*/ 	.short	0x0680


	//----- nvinfo : EIATTR_PARAM_CBANK
	.align		4
        /*098c*/ 	.byte	0x04, 0x0a
        /*098e*/ 	.short	(.L_63 - .L_62)
	.align		4
.L_62:
        /*0990*/ 	.word	index@(.nv.constant0._ZN7cutlass13device_kernelINS_4fmha6kernel36Sm100FmhaBwdKernelTmaWarpSpecializedIN4cute5tupleIJiiiiNS5_IJNS5_IJiiEEEiEEEEEENS_10bfloat16_tEfNS5_IJNS4_1CILi128EEESB_NSA_ILi32EEESC_EEENS1_10collective10CausalMaskILb1EEEEEEEvNT_6ParamsE)
        /*0994*/ 	.short	0x0380
        /*0996*/ 	.short	0x0680


	//----- nvinfo : EIATTR_SW_WAR
	.align		4
.L_63:
        /*0998*/ 	.byte	0x04, 0x36
        /*099a*/ 	.short	(.L_65 - .L_64)
.L_64:
        /*099c*/ 	.word	0x00000008
.L_65:


//--------------------- .nv.callgraph             --------------------------
	.section	.nv.callgraph,"",@"SHT_CUDA_CALLGRAPH"
	.align	4
	.sectionentsize	8
	.align		4
        /*0000*/ 	.word	0x00000000
	.align		4
        /*0004*/ 	.word	0xffffffff
	.align		4
        /*0008*/ 	.word	index@(_ZN7cutlass13device_kernelINS_4fmha6kernel36Sm100FmhaBwdKernelTmaWarpSpecializedIN4cute5tupleIJiiiiNS5_IJNS5_IJiiEEEiEEEEEENS_10bfloat16_tEfNS5_IJNS4_1CILi128EEESB_NSA_ILi32EEESC_EEENS1_10collective10CausalMaskILb1EEEEEEEvNT_6ParamsE)
	.align		4
        /*000c*/ 	.word	index@(__assertfail)
	.align		4
        /*0010*/ 	.word	0x00000000
	.align		4
        /*0014*/ 	.word	0xfffffffe
	.align		4
        /*0018*/ 	.word	0x00000000
	.align		4
        /*001c*/ 	.word	0xfffffffd
	.align		4
        /*0020*/ 	.word	0x00000000
	.align		4
        /*0024*/ 	.word	0xfffffffc


//--------------------- .nv.constant4             --------------------------
	.section	.nv.constant4,"a",@progbits
	.align	8
	.align		8
.nv.constant4:
        /*0000*/ 	.dword	__assertfail
	.align		8
        /*0008*/ 	.dword	__unnamed_1
	.align		8
        /*0010*/ 	.dword	__unnamed_2
	.align		8
        /*0018*/ 	.dword	__unnamed_3
	.align		8
        /*0020*/ 	.dword	__unnamed_4
	.align		8
        /*0028*/ 	.dword	_ZN39_INTERNAL_cc3d4737_4_k_cu_42942ce1_39334cuda3std3__45__cpo5beginE
	.align		8
        /*0030*/ 	.dword	_ZN39_INTERNAL_cc3d4737_4_k_cu_42942ce1_39334cuda3std3__45__cpo3endE
	.align		8
        /*0038*/ 	.dword	_ZN39_INTERNAL_cc3d4737_4_k_cu_42942ce1_39334cuda3std3__45__cpo6cbeginE
	.align		8
        /*0040*/ 	.dword	_ZN39_INTERNAL_cc3d4737_4_k_cu_42942ce1_39334cuda3std3__45__cpo4cendE
	.align		8
        /*0048*/ 	.dword	_ZN39_INTERNAL_cc3d4737_4_k_cu_42942ce1_39334cuda3std3__441_GLOBAL__N__cc3d4737_4_k_cu_42942ce1_39336ignoreE
	.align		8
        /*0050*/ 	.dword	_ZN39_INTERNAL_cc3d4737_4_k_cu_42942ce1_39334cuda3std3__419piecewise_constructE
	.align		8
        /*0058*/ 	.dword	_ZN39_INTERNAL_cc3d4737_4_k_cu_42942ce1_39334cuda3std3__48in_placeE
	.align		8
        /*0060*/ 	.dword	_ZN39_INTERNAL_cc3d4737_4_k_cu_42942ce1_39334cuda3std6ranges3__45__cpo4swapE
	.align		8
        /*0068*/ 	.dword	_ZN39_INTERNAL_cc3d4737_4_k_cu_42942ce1_39334cuda3std6ranges3__45__cpo9iter_moveE
	.align		8
        /*0070*/ 	.dword	_ZN39_INTERNAL_cc3d4737_4_k_cu_42942ce1_39334cute7productE
	.align		8
        /*0078*/ 	.dword	_ZN39_INTERNAL_cc3d4737_4_k_cu_42942ce1_39334cute1_E
	.align		8
        /*0080*/ 	.dword	$str$23
	.align		8
        /*0088*/ 	.dword	$str$24
	.align		8
        /*0090*/ 	.dword	$str$25
	.align		8
        /*0098*/ 	.dword	$str$26


//--------------------- .nv.constant2._ZN7cutlass13device_kernelINS_4fmha6kernel36Sm100FmhaBwdKernelTmaWarpSpecializedIN4cute5tupleIJiiiiNS5_IJNS5_IJiiEEEiEEEEEENS_10bfloat16_tEfNS5_IJNS4_1CILi128EEESB_NSA_ILi32EEESC_EEENS1_10collective10CausalMaskILb1EEEEEEEvNT_6ParamsE --------------------------
	.section	.nv.constant2._ZN7cutlass13device_kernelINS_4fmha6kernel36Sm100FmhaBwdKernelTmaWarpSpecializedIN4cute5tupleIJiiiiNS5_IJNS5_IJiiEEEiEEEEEENS_10bfloat16_tEfNS5_IJNS4_1CILi128EEESB_NSA_ILi32EEESC_EEENS1_10collective10CausalMaskILb1EEEEEEEvNT_6ParamsE,"a",@progbits
	.sectionflags	@""
	.align	4
.nv.constant2._ZN7cutlass13device_kernelINS_4fmha6kernel36Sm100FmhaBwdKernelTmaWarpSpecializedIN4cute5tupleIJiiiiNS5_IJNS5_IJiiEEEiEEEEEENS_10bfloat16_tEfNS5_IJNS4_1CILi128EEESB_NSA_ILi32EEESC_EEENS1_10collective10CausalMaskILb1EEEEEEEvNT_6ParamsE:
        /*0000*/ 	.byte	0xc0, 0x4d, 0x00, 0x00, 0xe0, 0x21, 0x00, 0x00, 0x60, 0x63, 0x00, 0x00, 0x90, 0x63, 0x00, 0x00
        /*0010*/ 	.byte	0x20, 0xe6, 0x00, 0x00, 0x60, 0x63, 0x00, 0x00


//--------------------- .text._ZN7cutlass13device_kernelINS_4fmha6kernel36Sm100FmhaBwdKernelTmaWarpSpecializedIN4cute5tupleIJiiiiNS5_IJNS5_IJiiEEEiEEEEEENS_10bfloat16_tEfNS5_IJNS4_1CILi128EEESB_NSA_ILi32EEESC_EEENS1_10collective10CausalMaskILb1EEEEEEEvNT_6ParamsE --------------------------
	.section	.text._ZN7cutlass13device_kernelINS_4fmha6kernel36Sm100FmhaBwdKernelTmaWarpSpecializedIN4cute5tupleIJiiiiNS5_IJNS5_IJiiEEEiEEEEEENS_10bfloat16_tEfNS5_IJNS4_1CILi128EEESB_NSA_ILi32EEESC_EEENS1_10collective10CausalMaskILb1EEEEEEEvNT_6ParamsE,"ax",@progbits
	.align	128
.text._ZN7cutlass13device_kernelINS_4fmha6kernel36Sm100FmhaBwdKernelTmaWarpSpecializedIN4cute5tupleIJiiiiNS5_IJNS5_IJiiEEEiEEEEEENS_10bfloat16_tEfNS5_IJNS4_1CILi128EEESB_NSA_ILi32EEESC_EEENS1_10collective10CausalMaskILb1EEEEEEEvNT_6ParamsE:
        .type           _ZN7cutlass13device_kernelINS_4fmha6kernel36Sm100FmhaBwdKernelTmaWarpSpecializedIN4cute5tupleIJiiiiNS5_IJNS5_IJiiEEEiEEEEEENS_10bfloat16_tEfNS5_IJNS4_1CILi128EEESB_NSA_ILi32EEESC_EEENS1_10collective10CausalMaskILb1EEEEEEEvNT_6ParamsE,@function
        .size           _ZN7cutlass13device_kernelINS_4fmha6kernel36Sm100FmhaBwdKernelTmaWarpSpecializedIN4cute5tupleIJiiiiNS5_IJNS5_IJiiEEEiEEEEEENS_10bfloat16_tEfNS5_IJNS4_1CILi128EEESB_NSA_ILi32EEESC_EEENS1_10collective10CausalMaskILb1EEEEEEEvNT_6ParamsE,(.L_x_314 - _ZN7cutlass13device_kernelINS_4fmha6kernel36Sm100FmhaBwdKernelTmaWarpSpecializedIN4cute5tupleIJiiiiNS5_IJNS5_IJiiEEEiEEEEEENS_10bfloat16_tEfNS5_IJNS4_1CILi128EEESB_NSA_ILi32EEESC_EEENS1_10collective10CausalMaskILb1EEEEEEEvNT_6ParamsE)
        .other          _ZN7cutlass13device_kernelINS_4fmha6kernel36Sm100FmhaBwdKernelTmaWarpSpecializedIN4cute5tupleIJiiiiNS5_IJNS5_IJiiEEEiEEEEEENS_10bfloat16_tEfNS5_IJNS4_1CILi128EEESB_NSA_ILi32EEESC_EEENS1_10collective10CausalMaskILb1EEEEEEEvNT_6ParamsE,@"STO_CUDA_ENTRY STV_DEFAULT"
_ZN7cutlass13device_kernelINS_4fmha6kernel36Sm100FmhaBwdKernelTmaWarpSpecializedIN4cute5tupleIJiiiiNS5_IJNS5_IJiiEEEiEEEEEENS_10bfloat16_tEfNS5_IJNS4_1CILi128EEESB_NSA_ILi32EEESC_EEENS1_10collective10CausalMaskILb1EEEEEEEvNT_6ParamsE:
[----:B------:R-:W1:Y:S02]  /*0000*/  LDC R1, c[0x0][0x37c] ;  /* 0x0000df00ff017b82 */ /* 0x000e640000000800 */
[----:B-1----:R-:W-:Y:S01]  /*0010*/  IADD3 R1, PT, PT, R1, -0x18, RZ ;  /* 0xffffffe801017810 */ /* 0x002fe20007ffe0ff */
[----:B------:R-:W1:Y:S01]  /*0020*/  S2R R13, SR_TID.X ;  /* 0x00000000000d7919 */ /* 0x000e620000002100 */
[----:B------:R-:W-:Y:S01]  /*0030*/  UMOV UR5, 0x33334444 ;  /* 0x3333444400057882 */ /* 0x000fe20000000000 */
[----:B------:R-:W-:Y:S01]  /*0040*/  ELECT P0, URZ, PT ;  /* 0x0000000000ff782f */ /* 0x000fe20003800000 */
[----:B------:R-:W-:Y:S01]  /*0050*/  BSSY.RECONVERGENT B0, `(.L_x_0) ;  /* 0x000002e000007945 */ /* 0x000fe20003800200 */
[--C-:B-1----:R-:W-:Y:S01]  /*0060*/  SHF.R.U32.HI R5, RZ, 0x5, R13.reuse ;  /* 0x00000005ff057819 */ /* 0x102fe2000001160d */
[----:B------:R-:W-:-:S04]  /*0070*/  IMAD.MOV.U32 R2, RZ, RZ, R13 ;  /* 0x000000ffff027224 */ /* 0x000fc800078e000d */
[----:B------:R-:W1:Y:S02]  /*0080*/  SHFL.IDX PT, R0, R5, RZ, 0x1f ;  /* 0x00001fff05007589 */ /* 0x000e6400000e0000 */
[----:B-1----:R-:W-:-:S13]  /*0090*/  R2UR UR41, R0 ;  /* 0x00000000002972ca */ /* 0x002fda00000e0000 */
[----:B------:R-:W-:-:S04]  /*00a0*/  USHF.L.U32 UR4, UR41, 0x2, URZ ;  /* 0x0000000229047899 */ /* 0x000fc800080006ff */
[----:B------:R-:W-:-:S04]  /*00b0*/  USHF.R.U64 UR4, UR5, UR4, 0x123333 ;  /* 0x0012333305047499 */ /* 0x000fc80008001204 */
[----:B------:R-:W-:-:S06]  /*00c0*/  ULOP3.LUT UR62, UR4, 0x7, URZ, 0xc0, !UPT ;  /* 0x00000007043e7892 */ /* 0x000fcc000f8ec0ff */
[----:B------:R-:W-:-:S05]  /*00d0*/  IMAD.U32 R0, RZ, RZ, UR62 ;  /* 0x0000003eff007e24 */ /* 0x000fca000f8e00ff */
[----:B------:R-:W-:-:S04]  /*00e0*/  ISETP.NE.OR P1, PT, R0, 0x1, !P0 ;  /* 0x000000010000780c */ /* 0x000fc80004725670 */
[----:B------:R-:W-:-:S09]  /*00f0*/  P2R R3, PR, RZ, 0x2 ;  /* 0x00000002ff037803 */ /* 0x000fd20000000000 */
[----:B------:R-:W-:Y:S05]  /*0100*/  @P1 BRA `(.L_x_1) ;  /* 0x0000000000381947 */ /* 0x000fea0003800000 */
[----:B------:R-:W1:Y:S02]  /*0110*/  LDCU.64 UR4, c[0x0][0x348] ;  /* 0x00006900ff0477ac */ /* 0x000e640008000a00 */
[----:B-1----:R-:W-:Y:S02]  /*0120*/  UIADD3 UR10, UP3, UPT, UR4, 0x300, URZ ;  /* 0x00000300040a7890 */ /* 0x002fe4000ff7e0ff */
[----:B------:R-:W-:Y:S02]  /*0130*/  UIADD3 UR8, UP2, UPT, UR4, 0x100, URZ ;  /* 0x0000010004087890 */ /* 0x000fe4000ff5e0ff */
[----:B------:R-:W-:Y:S02]  /*0140*/  UIADD3 UR6, UP1, UPT, UR4, 0x200, URZ ;  /* 0x0000020004067890 */ /* 0x000fe4000ff3e0ff */
[----:B------:R-:W-:Y:S02]  /*0150*/  UIADD3 UR4, UP0, UPT, UR4, 0x400, URZ ;  /* 0x0000040004047890 */ /* 0x000fe4000ff1e0ff */
[----:B------:R-:W-:-:S02]  /*0160*/  UIADD3.X UR11, UPT, UPT, URZ, UR5, URZ, UP3, !UPT ;  /* 0x00000005ff0b7290 */ /* 0x000fc40009ffe4ff */
[----:B------:R-:W-:Y:S02]  /*0170*/  UIADD3.X UR9, UPT, UPT, URZ, UR5, URZ, UP2, !UPT ;  /* 0x00000005ff097290 */ /* 0x000fe400097fe4ff */
[----:B------:R-:W-:Y:S02]  /*0180*/  UIADD3.X UR7, UPT, UPT, URZ, UR5, URZ, UP1, !UPT ;  /* 0x00000005ff077290 */ /* 0x000fe40008ffe4ff */
[----:B------:R-:W-:-:S03]  /*0190*/  UIADD3.X UR5, UPT, UPT, URZ, UR5, URZ, UP0, !UPT ;  /* 0x00000005ff057290 */ /* 0x000fc600087fe4ff */
[----:B------:R1:W-:Y:S02]  /*01a0*/  UTMACCTL.PF [UR10] ;  /* 0x000000000a0079b9 */ /* 0x0003e40008040000 */
[----:B------:R1:W-:Y:S02]  /*01b0*/  UTMACCTL.PF [UR8] ;  /* 0x00000000080079b9 */ /* 0x0003e40008040000 */
[----:B------:R1:W-:Y:S02]  /*01c0*/  UTMACCTL.PF [UR6] ;  /* 0x00000000060079b9 */ /* 0x0003e40008040000 */
[----:B------:R1:W-:Y:S02]  /*01d0*/  UTMACCTL.PF [UR4] ;  /* 0x00000000040079b9 */ /* 0x0003e40008040000 */
[----:B-1----:R-:W-:Y:S05]  /*01e0*/  BRA `(.L_x_2) ;  /* 0x0000000000247947 */ /* 0x002fea0003800000 */
.L_x_1:
[----:B------:R-:W-:-:S09]  /*01f0*/  UISETP.NE.AND UP0, UPT, UR62, 0x2, UPT ;  /* 0x000000023e00788c */ /* 0x000fd2000bf05270 */
[----:B------:R-:W-:Y:S05]  /*0200*/  BRA.U !UP0, `(.L_x_3) ;  /* 0x0000000108347547 */ /* 0x000fea000b800000 */
[----:B------:R-:W-:Y:S01]  /*0210*/  UISETP.NE.AND UP0, UPT, UR62, 0x1, UPT ;  /* 0x000000013e00788c */ /* 0x000fe2000bf05270 */
[----:B------:R-:W-:Y:S02]  /*0220*/  PLOP3.LUT P0, PT, PT, PT, PT, 0x80, 0x8 ;  /* 0x000000000008781c */ /* 0x000fe40003f0f070 */
[----:B------:R-:W-:Y:S02]  /*0230*/  PLOP3.LUT P2, PT, PT, PT, PT, 0x80, 0x8 ;  /* 0x000000000008781c */ /* 0x000fe40003f4f070 */
[----:B------:R-:W-:Y:S02]  /*0240*/  PLOP3.LUT P1, PT, PT, PT, PT, 0x8, 0x80 ;  /* 0x000000000080781c */ /* 0x000fe40003f2e170 */
[----:B------:R-:W-:Y:S02]  /*0250*/  PLOP3.LUT P4, PT, PT, PT, PT, 0x80, 0x8 ;  /* 0x000000000008781c */ /* 0x000fe40003f8f070 */
[----:B------:R-:W-:Y:S01]  /*0260*/  P2R R0, PR, RZ, 0x1 ;  /* 0x00000001ff007803 */ /* 0x000fe20000000000 */
[----:B------:R-:W-:Y:S10]  /*0270*/  BRA.U UP0, `(.L_x_4) ;  /* 0x00000001002c7547 */ /* 0x000ff4000b800000 */
.L_x_2:
[----:B------:R-:W-:Y:S02]  /*0280*/  PLOP3.LUT P0, PT, PT, PT, PT, 0x8, 0x80 ;  /* 0x000000000080781c */ /* 0x000fe40003f0e170 */
[----:B------:R-:W-:Y:S02]  /*0290*/  PLOP3.LUT P2, PT, PT, PT, PT, 0x80, 0x8 ;  /* 0x000000000008781c */ /* 0x000fe40003f4f070 */
[----:B------:R-:W-:Y:S02]  /*02a0*/  PLOP3.LUT P1, PT, PT, PT, PT, 0x8, 0x80 ;  /* 0x000000000080781c */ /* 0x000fe40003f2e170 */
[----:B------:R-:W-:Y:S02]  /*02b0*/  PLOP3.LUT P4, PT, PT, PT, PT, 0x8, 0x80 ;  /* 0x000000000080781c */ /* 0x000fe40003f8e170 */
[----:B------:R-:W-:Y:S01]  /*02c0*/  P2R R0, PR, RZ, 0x1 ;  /* 0x00000001ff007803 */ /* 0x000fe20000000000 */
[----:B------:R-:W-:Y:S05]  /*02d0*/  BRA `(.L_x_4) ;  /* 0x0000000000147947 */ /* 0x000fea0003800000 */
.L_x_3:
[----:B------:R-:W-:Y:S02]  /*02e0*/  PLOP3.LUT P0, PT, PT, PT, PT, 0x80, 0x8 ;  /* 0x000000000008781c */ /* 0x000fe40003f0f070 */
[----:B------:R-:W-:Y:S02]  /*02f0*/  PLOP3.LUT P2, PT, PT, PT, PT, 0x8, 0x80 ;  /* 0x000000000080781c */ /* 0x000fe40003f4e170 */
[----:B------:R-:W-:Y:S02]  /*0300*/  PLOP3.LUT P1, PT, PT, PT, PT, 0x80, 0x8 ;  /* 0x000000000008781c */ /* 0x000fe40003f2f070 */
[----:B------:R-:W-:Y:S02]  /*0310*/  PLOP3.LUT P4, PT, PT, PT, PT, 0x8, 0x80 ;  /* 0x000000000080781c */ /* 0x000fe40003f8e170 */
[----:B------:R-:W-:-:S11]  /*0320*/  P2R R0, PR, RZ, 0x1 ;  /* 0x00000001ff007803 */ /* 0x000fd60000000000 */
.L_x_4:
[----:B------:R-:W-:Y:S05]  /*0330*/  BSYNC.RECONVERGENT B0 ;  /* 0x0000000000007941 */ /* 0x000fea0003800200 */
.L_x_0:
[----:B------:R-:W1:Y:S01]  /*0340*/  SHFL.IDX PT, R4, R5, RZ, 0x1f ;  /* 0x00001fff05047589 */ /* 0x000e6200000e0000 */
[----:B------:R-:W-:Y:S01]  /*0350*/  UISETP.NE.AND UP0, UPT, UR62, 0x2, UPT ;  /* 0x000000023e00788c */ /* 0x000fe2000bf05270 */
[----:B-1----:R-:W-:-:S13]  /*0360*/  ISETP.NE.AND P0, PT, R4, RZ, PT ;  /* 0x000000ff0400720c */ /* 0x002fda0003f05270 */
[----:B------:R-:W-:Y:S05]  /*0370*/  @P0 BRA `(.L_x_5) ;  /* 0x0000000000380947 */ /* 0x000fea0003800000 */
[----:B------:R-:W1:Y:S01]  /*0380*/  S2UR UR4, SR_CgaCtaId ;  /* 0x00000000000479c3 */ /* 0x000e620000008800 */
[----:B------:R-:W-:Y:S01]  /*0390*/  UMOV UR5, 0x400 ;  /* 0x0000040000057882 */ /* 0x000fe20000000000 */
[----:B------:R-:W-:Y:S01]  /*03a0*/  UMOV UR6, 0x1 ;  /* 0x0000000100067882 */ /* 0x000fe20000000000 */
[----:B------:R-:W-:Y:S01]  /*03b0*/  ELECT P0, URZ, PT ;  /* 0x0000000000ff782f */ /* 0x000fe20003800000 */
[----:B------:R-:W-:-:S04]  /*03c0*/  UIADD3 UR6, UPT, UPT, -UR6, 0x100000, URZ ;  /* 0x0010000006067890 */ /* 0x000fc8000fffe1ff */
[----:B------:R-:W-:Y:S02]  /*03d0*/  USHF.L.U32 UR7, UR6, 0xb, URZ ;  /* 0x0000000b06077899 */ /* 0x000fe400080006ff */
[----:B------:R-:W-:Y:S02]  /*03e0*/  USHF.L.U32 UR6, UR6, 0x1, URZ ;  /* 0x0000000106067899 */ /* 0x000fe400080006ff */
[----:B-1----:R-:W-:Y:S01]  /*03f0*/  ULEA UR4, UR4, UR5, 0x18 ;  /* 0x0000000504047291 */ /* 0x002fe2000f8ec0ff */
[----:B------:R-:W1:Y:S11]  /*0400*/  FENCE.VIEW.ASYNC.S ;  /* 0x00000000000073c6 */ /* 0x000e760000000000 */
[----:B-1----:R1:W2:Y:S01]  /*0410*/  SYNCS.EXCH.64 URZ, [UR4+0x1a800], UR6 ;  /* 0x01a8000604ff75b2 */ /* 0x0022a20008000100 */
[----:B------:R1:W3:Y:S01]  /*0420*/  SYNCS.EXCH.64 URZ, [UR4+0x1a810], UR6 ;  /* 0x01a8100604ff75b2 */ /* 0x0002e20008000100 */
[----:B------:R1:W4:Y:S01]  /*0430*/  SYNCS.EXCH.64 URZ, [UR4+0x1a808], UR6 ;  /* 0x01a8080604ff75b2 */ /* 0x0003220008000100 */
[----:B------:R1:W1:Y:S01]  /*0440*/  SYNCS.EXCH.64 URZ, [UR4+0x1a818], UR6 ;  /* 0x01a8180604ff75b2 */ /* 0x0002620008000100 */
[----:B------:R-:W-:Y:S01]  /*0450*/  NOP ;  /* 0x0000000000007918 */ /* 0x000fe20000000000 */
.L_x_5:
[----:B------:R-:W-:Y:S01]  /*0460*/  NOP ;  /* 0x0000000000007918 */ /* 0x000fe20000000000 */
[----:B------:R-:W-:Y:S05]  /*0470*/  BRA.U !UP0, `(.L_x_6) ;  /* 0x0000000108287547 */ /* 0x000fea000b800000 */
[----:B------:R-:W-:Y:S02]  /*0480*/  UISETP.NE.AND UP0, UPT, UR62, 0x1, UPT ;  /* 0x000000013e00788c */ /* 0x000fe4000bf05270 */
[----:B------:R-:W-:Y:S02]  /*0490*/  UPLOP3.LUT UP1, UPT, UPT, UPT, UPT, 0x80, 0x8 ;  /* 0x000000000008789c */ /* 0x000fe40003f2f070 */
[----:B------:R-:W-:Y:S02]  /*04a0*/  UPLOP3.LUT UP4, UPT, UPT, UPT, UPT, 0x40, 0x4 ;  /* 0x000000000004789c */ /* 0x000fe40003f8e870 */
[----:B------:R-:W-:Y:S02]  /*04b0*/  UPLOP3.LUT UP3, UPT, UPT, UPT, UPT, 0x80, 0x8 ;  /* 0x000000000008789c */ /* 0x000fe40003f6f070 */
[----:B------:R-:W-:Y:S01]  /*04c0*/  UPLOP3.LUT UP2, UPT, UPT, UPT, UPT, 0x80, 0x8 ;  /* 0x000000000008789c */ /* 0x000fe20003f4f070 */
[----:B------:R-:W-:Y:S10]  /*04d0*/  BRA.U UP0, `(.L_x_7) ;  /* 0x0000000100207547 */ /* 0x000ff4000b800000 */
[----:B------:R-:W-:Y:S02]  /*04e0*/  UPLOP3.LUT UP4, UPT, UPT, UPT, UPT, 0x40, 0x4 ;  /* 0x000000000004789c */ /* 0x000fe40003f8e870 */
[----:B------:R-:W-:Y:S02]  /*04f0*/  UPLOP3.LUT UP3, UPT, UPT, UPT, UPT, 0x40, 0x4 ;  /* 0x000000000004789c */ /* 0x000fe40003f6e870 */
[----:B------:R-:W-:Y:S01]  /*0500*/  UPLOP3.LUT UP2, UPT, UPT, UPT, UPT, 0x40, 0x4 ;  /* 0x000000000004789c */ /* 0x000fe20003f4e870 */
[----:B------:R-:W-:Y:S05]  /*0510*/  BRA `(.L_x_7) ;  /* 0x0000000000107947 */ /* 0x000fea0003800000 */
.L_x_6:
[----:B------:R-:W-:Y:S02]  /*0520*/  UPLOP3.LUT UP1, UPT, UPT, UPT, UPT, 0x40, 0x4 ;  /* 0x000000000004789c */ /* 0x000fe40003f2e870 */
[----:B------:R-:W-:Y:S02]  /*0530*/  UPLOP3.LUT UP4, UPT, UPT, UPT, UPT, 0x80, 0x8 ;  /* 0x000000000008789c */ /* 0x000fe40003f8f070 */
[----:B------:R-:W-:Y:S02]  /*0540*/  UPLOP3.LUT UP3, UPT, UPT, UPT, UPT, 0x40, 0x4 ;  /* 0x000000000004789c */ /* 0x000fe40003f6e870 */
[----:B------:R-:W-:Y:S02]  /*0550*/  UPLOP3.LUT UP2, UPT, UPT, UPT, UPT, 0x80, 0x8 ;  /* 0x000000000008789c */ /* 0x000fe40003f4f070 */
.L_x_7:
[----:B------:R-:W5:Y:S02]  /*0560*/  SHFL.IDX PT, R4, R5, RZ, 0x1f ;  /* 0x00001fff05047589 */ /* 0x000f6400000e0000 */
[----:B-----5:R-:W-:-:S13]  /*0570*/  ISETP.NE.AND P0, PT, R4, 0x1, PT ;  /* 0x000000010400780c */ /* 0x020fda0003f05270 */
[----:B------:R-:W-:Y:S05]  /*0580*/  @P0 BRA `(.L_x_8) ;  /* 0x0000000000300947 */ /* 0x000fea0003800000 */
[----:B-1----:R-:W1:Y:S01]  /*0590*/  S2UR UR6, SR_CgaCtaId ;  /* 0x00000000000679c3 */ /* 0x002e620000008800 */
[----:B------:R-:W-:Y:S01]  /*05a0*/  UMOV UR4, 0x400 ;  /* 0x0000040000047882 */ /* 0x000fe20000000000 */
[----:B------:R-:W-:Y:S01]  /*05b0*/  UMOV UR5, 0x1 ;  /* 0x0000000100057882 */ /* 0x000fe20000000000 */
[----:B------:R-:W-:Y:S01]  /*05c0*/  ELECT P0, URZ, PT ;  /* 0x0000000000ff782f */ /* 0x000fe20003800000 */
[----:B-1----:R-:W-:Y:S02]  /*05d0*/  ULEA UR6, UR6, UR4, 0x18 ;  /* 0x0000000406067291 */ /* 0x002fe4000f8ec0ff */
[----:B------:R-:W-:-:S04]  /*05e0*/  UIADD3 UR4, UPT, UPT, -UR5, 0x100000, URZ ;  /* 0x0010000005047890 */ /* 0x000fc8000fffe1ff */
[----:B------:R-:W-:Y:S02]  /*05f0*/  USHF.L.U32 UR5, UR4, 0xb, URZ ;  /* 0x0000000b04057899 */ /* 0x000fe400080006ff */
[----:B------:R-:W-:Y:S01]  /*0600*/  USHF.L.U32 UR4, UR4, 0x1, URZ ;  /* 0x0000000104047899 */ /* 0x000fe200080006ff */
[----:B------:R-:W1:Y:S11]  /*0610*/  FENCE.VIEW.ASYNC.S ;  /* 0x00000000000073c6 */ /* 0x000e760000000000 */
[----:B-1----:R1:W1:Y:S01]  /*0620*/  SYNCS.EXCH.64 URZ, [UR6+0x1a820], UR4 ;  /* 0x01a8200406ff75b2 */ /* 0x0022620008000100 */
[----:B------:R1:W1:Y:S01]  /*0630*/  SYNCS.EXCH.64 URZ, [UR6+0x1a828], UR4 ;  /* 0x01a8280406ff75b2 */ /* 0x0002620008000100 */
[----:B------:R-:W-:Y:S01]  /*0640*/  NOP ;  /* 0x0000000000007918 */ /* 0x000fe20000000000 */
.L_x_8:
[----:B------:R-:W5:Y:S01]  /*0650*/  SHFL.IDX PT, R4, R5, RZ, 0x1f ;  /* 0x00001fff05047589 */ /* 0x000f6200000e0000 */
[----:B------:R-:W-:Y:S01]  /*0660*/  NOP ;  /* 0x0000000000007918 */ /* 0x000fe20000000000 */
[----:B-----5:R-:W-:-:S13]  /*0670*/  ISETP.NE.AND P0, PT, R4, 0x2, PT ;  /* 0x000000020400780c */ /* 0x020fda0003f05270 */
[----:B------:R-:W-:Y:S05]  /*0680*/  @P0 BRA `(.L_x_9) ;  /* 0x0000000000400947 */ /* 0x000fea0003800000 */
[----:B-1----:R-:W1:Y:S01]  /*0690*/  S2UR UR4, SR_CgaCtaId ;  /* 0x00000000000479c3 */ /* 0x002e620000008800 */
[----:B------:R-:W-:Y:S01]  /*06a0*/  UMOV UR5, 0x400 ;  /* 0x0000040000057882 */ /* 0x000fe20000000000 */
[----:B------:R-:W-:Y:S01]  /*06b0*/  UMOV UR8, 0x20 ;  /* 0x0000002000087882 */ /* 0x000fe20000000000 */
[----:B------:R-:W-:Y:S01]  /*06c0*/  UMOV UR6, 0x100 ;  /* 0x0000010000067882 */ /* 0x000fe20000000000 */
[----:B------:R-:W-:-:S04]  /*06d0*/  UIADD3 UR8, UPT, UPT, -UR8, 0x100000, URZ ;  /* 0x0010000008087890 */ /* 0x000fc8000fffe1ff */
[----:B------:R-:W-:Y:S02]  /*06e0*/  USHF.L.U32 UR9, UR8, 0xb, URZ ;  /* 0x0000000b08097899 */ /* 0x000fe400080006ff */
[----:B------:R-:W-:Y:S02]  /*06f0*/  USHF.L.U32 UR8, UR8, 0x1, URZ ;  /* 0x0000000108087899 */ /* 0x000fe400080006ff */
[----:B------:R-:W-:-:S04]  /*0700*/  UIADD3 UR6, UPT, UPT, -UR6, 0x100000, URZ ;  /* 0x0010000006067890 */ /* 0x000fc8000fffe1ff */
[----:B------:R-:W-:Y:S02]  /*0710*/  USHF.L.U32 UR7, UR6, 0xb, URZ ;  /* 0x0000000b06077899 */ /* 0x000fe400080006ff */
[----:B------:R-:W-:Y:S01]  /*0720*/  USHF.L.U32 UR6, UR6, 0x1, URZ ;  /* 0x0000000106067899 */ /* 0x000fe200080006ff */
[----:B------:R-:W-:Y:S01]  /*0730*/  ELECT P0, URZ, PT ;  /* 0x0000000000ff782f */ /* 0x000fe20003800000 */
[----:B-1----:R-:W-:Y:S01]  /*0740*/  ULEA UR4, UR4, UR5, 0x18 ;  /* 0x0000000504047291 */ /* 0x002fe2000f8ec0ff */
[----:B------:R-:W1:Y:S11]  /*0750*/  FENCE.VIEW.ASYNC.S ;  /* 0x00000000000073c6 */ /* 0x000e760000000000 */
[----:B-1----:R1:W1:Y:S01]  /*0760*/  SYNCS.EXCH.64 URZ, [UR4+0x1a830], UR8 ;  /* 0x01a8300804ff75b2 */ /* 0x0022620008000100 */
[----:B------:R1:W1:Y:S01]  /*0770*/  SYNCS.EXCH.64 URZ, [UR4+0x1a838], UR6 ;  /* 0x01a8380604ff75b2 */ /* 0x0002620008000100 */
[----:B------:R-:W-:Y:S01]  /*0780*/  NOP ;  /* 0x0000000000007918 */ /* 0x000fe20000000000 */
.L_x_9:
        /* <DEDUP_REMOVED lines=20> */
.L_x_10:
        /* <DEDUP_REMOVED lines=20> */
.L_x_11:
        /* <DEDUP_REMOVED lines=20> */
.L_x_12:
        /* <DEDUP_REMOVED lines=20> */
.L_x_13:
        /* <DEDUP_REMOVED lines=20> */
.L_x_14:
        /* <DEDUP_REMOVED lines=20> */
.L_x_15:
        /* <DEDUP_REMOVED lines=19> */
[----:B------:R1:W1:Y:S01]  /*1040*/  SYNCS.EXCH.64 URZ, [UR4+0x1a8a8], UR8 ;  /* 0x01a8a80804ff75b2 */ /* 0x0002620008000100 */
[----:B------:R1:W1:Y:S01]  /*1050*/  SYNCS.EXCH.64 URZ, [UR4+0x1a8b8], UR6 ;  /* 0x01a8b80604ff75b2 */ /* 0x0002620008000100 */
[----:B------:R-:W-:Y:S01]  /*1060*/  NOP ;  /* 0x0000000000007918 */ /* 0x000fe20000000000 */
.L_x_16:
[----:B------:R-:W-:Y:S01]  /*1070*/  NOP ;  /* 0x0000000000007918 */ /* 0x000fe20000000000 */
[----:B-1----:R-:W1:Y:S01]  /*1080*/  LDCU.64 UR6, c[0x0][0x380] ;  /* 0x00007000ff0677ac */ /* 0x002e620008000a00 */
[----:B------:R-:W5:Y:S08]  /*1090*/  S2UR UR8, SR_CTAID.X ;  /* 0x00000000000879c3 */ /* 0x000f700000002500 */
[----:B------:R-:W2:Y:S08]  /*10a0*/  S2UR UR13, SR_CTAID.Y ;  /* 0x00000000000d79c3 */ /* 0x000eb00000002600 */
[----:B------:R-:W2:Y:S01]  /*10b0*/  S2UR UR14, SR_CTAID.Z ;  /* 0x00000000000e79c3 */ /* 0x000ea20000002700 */
[----:B-1----:R-:W-:-:S04]  /*10c0*/  UIADD3 UR4, UPT, UPT, UR6, 0x7f, URZ ;  /* 0x0000007f06047890 */ /* 0x002fc8000fffe0ff */
[----:B------:R-:W-:Y:S02]  /*10d0*/  USHF.R.S32.HI UR5, URZ, 0x1f, UR4 ;  /* 0x0000001fff057899 */ /* 0x000fe40008011404 */
[----:B-----5:R-:W-:Y:S02]  /*10e0*/  USHF.L.U32 UR27, UR8, 0x7, URZ ;  /* 0x00000007081b7899 */ /* 0x020fe400080006ff */
[----:B------:R-:W-:Y:S02]  /*10f0*/  ULEA.HI UR4, UR5, UR4, URZ, 0x7 ;  /* 0x0000000405047291 */ /* 0x000fe4000f8f38ff */
[----:B------:R-:W-:Y:S02]  /*1100*/  ULOP3.LUT UR5, UR8, 0x1ffffff, URZ, 0xc0, !UPT ;  /* 0x01ffffff08057892 */ /* 0x000fe4000f8ec0ff */
[----:B------:R-:W-:Y:S02]  /*1110*/  USHF.R.S32.HI UR39, URZ, 0x7, UR4 ;  /* 0x00000007ff277899 */ /* 0x000fe40008011404 */
[----:B------:R-:W-:-:S02]  /*1120*/  UISETP.GE.U32.AND UP0, UPT, UR27, UR7, UPT ;  /* 0x000000071b00728c */ /* 0x000fc4000bf06070 */
[----:B------:R-:W-:Y:S01]  /*1130*/  MOV R74, UR5 ;  /* 0x00000005004a7c02 */ /* 0x000fe20008000f00 */
[----:B--234-:R-:W-:Y:S08]  /*1140*/  BAR.SYNC.DEFER_BLOCKING 0x0 ;  /* 0x0000000000007b1d */ /* 0x01cff00000010000 */
[----:B------:R-:W-:Y:S01]  /*1150*/  BAR.SYNC.DEFER_BLOCKING 0x0 ;  /* 0x0000000000007b1d */ /* 0x000fe20000010000 */
[----:B------:R-:W-:-:S13]  /*1160*/  PLOP3.LUT P0, PT, PT, PT, UP0, 0x80, 0x8 ;  /* 0x000000000008781c */ /* 0x000fda0003f0f008 */
[----:B------:R-:W-:Y:S05]  /*1170*/  @P0 EXIT ;  /* 0x000000000000094d */ /* 0x000fea0003800000 */
[----:B------:R-:W1:Y:S01]  /*1180*/  LDCU UR4, c[0x0][0x390] ;  /* 0x00007200ff0477ac */ /* 0x000e620008000800 */
[----:B------:R-:W-:Y:S01]  /*1190*/  IADD3 R4, PT, PT, -R74, UR39, RZ ;  /* 0x000000274a047c10 */ /* 0x000fe2000fffe1ff */
[----:B------:R-:W2:Y:S04]  /*11a0*/  LDCU.64 UR22, c[0x0][0x358] ;  /* 0x00006b00ff1677ac */ /* 0x000ea80008000a00 */
[----:B-1----:R-:W-:-:S05]  /*11b0*/  IMAD R5, R4, UR4, RZ ;  /* 0x0000000404057c24 */ /* 0x002fca000f8e02ff */
[----:B------:R1:W-:Y:S01]  /*11c0*/  STL [R1], R5 ;  /* 0x0000000501007387 */ /* 0x0003e20000100800 */
[----:B------:R-:W-:-:S13]  /*11d0*/  ISETP.GT.AND P0, PT, R5, RZ, PT ;  /* 0x000000ff0500720c */ /* 0x000fda0003f04270 */
[----:B--2---:R-:W-:Y:S05]  /*11e0*/  @P0 BRA `(.L_x_17) ;  /* 0x0000000c00d80947 */ /* 0x004fea0003800000 */
[----:B------:R-:W2:Y:S01]  /*11f0*/  LDC R14, c[0x0][0x360] ;  /* 0x0000d800ff0e7b82 */ /* 0x000ea20000000800 */
[----:B------:R-:W3:Y:S01]  /*1200*/  LDCU.64 UR4, c[0x0][0x988] ;  /* 0x00013100ff0477ac */ /* 0x000ee20008000a00 */
[----:B------:R-:W-:Y:S01]  /*1210*/  MOV R4, 0x1300 ;  /* 0x0000130000047802 */ /* 0x000fe20000000f00 */
[----:B------:R-:W4:Y:S01]  /*1220*/  LDCU.64 UR6, c[0x0][0x9a0] ;  /* 0x00013400ff0677ac */ /* 0x000f220008000a00 */
[----:B------:R-:W5:Y:S01]  /*1230*/  LDCU UR8, c[0x0][0x990] ;  /* 0x00013200ff0877ac */ /* 0x000f620008000800 */
[----:B------:R-:W1:Y:S01]  /*1240*/  LDCU UR9, c[0x0][0x9a8] ;  /* 0x00013500ff0977ac */ /* 0x000e620008000800 */
[----:B---3--:R-:W-:Y:S02]  /*1250*/  UIMAD UR5, UR13, UR5, URZ ;  /* 0x000000050d0572a4 */ /* 0x008fe4000f8e02ff */
[----:B----4-:R-:W-:Y:S01]  /*1260*/  UIMAD UR13, UR13, UR7, URZ ;  /* 0x000000070d0d72a4 */ /* 0x010fe2000f8e02ff */
[----:B--2---:R-:W-:Y:S01]  /*1270*/  IMAD.IADD R0, R2, 0x1, R14 ;  /* 0x0000000102007824 */ /* 0x004fe200078e020e */
[----:B------:R-:W-:Y:S01]  /*1280*/  UIMAD UR5, UR27, UR4, UR5 ;  /* 0x000000041b0572a4 */ /* 0x000fe2000f8e0205 */
[----:B------:R-:W-:Y:S01]  /*1290*/  LOP3.LUT R6, R14, 0xffff, RZ, 0xc0, !PT ;  /* 0x0000ffff0e067812 */ /* 0x000fe200078ec0ff */
[----:B------:R-:W-:-:S02]  /*12a0*/  UIMAD UR13, UR27, UR6, UR13 ;  /* 0x000000061b0d72a4 */ /* 0x000fc4000f8e020d */
[----:B------:R-:W-:Y:S01]  /*12b0*/  LOP3.LUT R0, R0, 0xfff, RZ, 0x3c, !PT ;  /* 0x00000fff00007812 */ /* 0x000fe200078e3cff */
[----:B-----5:R-:W-:Y:S02]  /*12c0*/  UIMAD UR5, UR14, UR8, UR5 ;  /* 0x000000080e0572a4 */ /* 0x020fe4000f8e0205 */
[----:B-1----:R-:W-:Y:S01]  /*12d0*/  UIMAD UR14, UR14, UR9, UR13 ;  /* 0x000000090e0e72a4 */ /* 0x002fe2000f8e020d */
[----:B------:R-:W-:-:S11]  /*12e0*/  LOP3.LUT R0, R0, 0xffff, RZ, 0xc0, !PT ;  /* 0x0000ffff00007812 */ /* 0x000fd600078ec0ff */
[----:B------:R-:W-:Y:S05]  /*12f0*/  CALL.REL.NOINC `($__internal_3_$__cuda_sm20_div_u16) ;  /* 0x000000f400147944 */ /* 0x000fea0003c00000 */
[----:B------:R-:W-:Y:S01]  /*1300*/  LOP3.LUT R16, R16, 0x3, RZ, 0xc0, !PT ;  /* 0x0000000310107812 */ /* 0x000fe200078ec0ff */
[----:B------:R-:W1:Y:S01]  /*1310*/  LDCU UR4, c[0x0][0x388] ;  /* 0x00007100ff0477ac */ /* 0x000e620008000800 */
[----:B------:R-:W-:Y:S01]  /*1320*/  BSSY.RECONVERGENT B1, `(.L_x_18) ;  /* 0x000001d000017945 */ /* 0x000fe20003800200 */
[----:B------:R-:W-:Y:S01]  /*1330*/  IMAD.MOV.U32 R6, RZ, RZ, R2 ;  /* 0x000000ffff067224 */ /* 0x000fe200078e0002 */
[----:B------:R-:W-:-:S13]  /*1340*/  ISETP.NE.AND P0, PT, R16, 0x2, PT ;  /* 0x000000021000780c */ /* 0x000fda0003f05270 */
[----:B------:R-:W-:Y:S05]  /*1350*/  @!P0 BRA `(.L_x_19) ;  /* 0x0000000000648947 */ /* 0x000fea0003800000 */
[----:B------:R-:W2:Y:S01]  /*1360*/  LDC R5, c[0x0][0x384] ;  /* 0x0000e100ff057b82 */ /* 0x000ea20000000800 */
[----:B------:R-:W-:Y:S01]  /*1370*/  HFMA2 R7, -RZ, RZ, 0, 0 ;  /* 0x00000000ff077431 */ /* 0x000fe200000001ff */
[----:B------:R-:W-:-:S07]  /*1380*/  MOV R6, R2 ;  /* 0x0000000200067202 */ /* 0x000fce0000000f00 */
.L_x_22:
[----:B------:R-:W-:Y:S01]  /*1390*/  LOP3.LUT R3, R6, 0x7f, RZ, 0xc0, !PT ;  /* 0x0000007f06037812 */ /* 0x000fe200078ec0ff */
[----:B------:R-:W-:Y:S01]  /*13a0*/  VIADD R7, R7, 0x1 ;  /* 0x0000000107077836 */ /* 0x000fe20000000000 */
[----:B------:R-:W-:Y:S03]  /*13b0*/  BSSY.RECONVERGENT B0, `(.L_x_20) ;  /* 0x0000011000007945 */ /* 0x000fe60003800200 */
[----:B------:R-:W-:Y:S01]  /*13c0*/  VIADD R4, R3, UR27 ;  /* 0x0000001b03047c36 */ /* 0x000fe20008000000 */
[----:B------:R-:W-:Y:S04]  /*13d0*/  LOP3.LUT R0, R7, R16, RZ, 0x3c, !PT ;  /* 0x0000001007007212 */ /* 0x000fe800078e3cff */
[----:B--2---:R-:W-:Y:S02]  /*13e0*/  ISETP.GE.U32.AND P0, PT, R4, R5, PT ;  /* 0x000000050400720c */ /* 0x004fe40003f06070 */
[----:B------:R-:W-:Y:S11]  /*13f0*/  ISETP.NE.AND P2, PT, R0, 0x2, PT ;  /* 0x000000020000780c */ /* 0x000ff60003f45270 */
[----:B------:R-:W-:Y:S05]  /*1400*/  @P0 BRA `(.L_x_21) ;  /* 0x00000000002c0947 */ /* 0x000fea0003800000 */
[----:B------:R-:W-:Y:S04]  /*1410*/  SHF.R.U32.HI R0, RZ, 0x7, R6 ;  /* 0x00000007ff007819 */ /* 0x000fe80000011606 */
[----:B-1----:R-:W-:Y:S11]  /*1420*/  ISETP.GE.AND P0, PT, R0, UR4, PT ;  /* 0x0000000400007c0c */ /* 0x002ff6000bf06270 */
[----:B------:R-:W-:Y:S02]  /*1430*/  @!UPT UIADD3 URZ, UPT, UPT, URZ, URZ, URZ ;  /* 0x000000fffffff290 */ /* 0x000fe4000fffe0ff */
[----:B------:R-:W1:Y:S08]  /*1440*/  @!P0 LDC R4, c[0x0][0x988] ;  /* 0x00026200ff048b82 */ /* 0x000e700000000800 */
[----:B------:R-:W2:Y:S01]  /*1450*/  @!P0 LDC.64 R8, c[0x0][0x980] ;  /* 0x00026000ff088b82 */ /* 0x000ea20000000a00 */
[----:B-1----:R-:W-:Y:S05]  /*1460*/  @!P0 IMAD R0, R3, R4, R0 ;  /* 0x0000000403008224 */ /* 0x002fea00078e0200 */
[C---:B------:R-:W-:Y:S04]  /*1470*/  @!P0 IADD3 R3, P1, PT, R0.reuse, UR5, RZ ;  /* 0x0000000500038c10 */ /* 0x040fe8000ff3e0ff */
[----:B------:R-:W-:Y:S02]  /*1480*/  @!P0 LEA.HI.X.SX32 R0, R0, RZ, 0x1, P1 ;  /* 0x000000ff00008211 */ /* 0x000fe400008f0eff */
[C---:B--2---:R-:W-:Y:S04]  /*1490*/  @!P0 LEA R8, P1, R3.reuse, R8, 0x1 ;  /* 0x0000000803088211 */ /* 0x044fe800078208ff */
[----:B------:R-:W-:Y:S05]  /*14a0*/  @!P0 LEA.HI.X R9, R3, R9, R0, 0x1, P1 ;  /* 0x0000000903098211 */ /* 0x000fea00008f0c00 */
[----:B------:R2:W-:Y:S04]  /*14b0*/  @!P0 STG.E.U16 desc[UR22][R8.64], RZ ;  /* 0x000000ff08008986 */ /* 0x0005e8000c101516 */
.L_x_21:
[----:B-1----:R-:W-:Y:S05]  /*14c0*/  BSYNC.RECONVERGENT B0 ;  /* 0x0000000000007941 */ /* 0x002fea0003800200 */
.L_x_20:
[----:B------:R-:W-:Y:S01]  /*14d0*/  IADD3 R6, PT, PT, R14, R6, RZ ;  /* 0x000000060e067210 */ /* 0x000fe20007ffe0ff */
[----:B------:R-:W-:Y:S06]  /*14e0*/  @P2 BRA `(.L_x_22) ;  /* 0xfffffffc00a82947 */ /* 0x000fec000383ffff */
.L_x_19:
[----:B-1----:R-:W-:Y:S05]  /*14f0*/  BSYNC.RECONVERGENT B1 ;  /* 0x0000000000017941 */ /* 0x002fea0003800200 */
.L_x_18:
[----:B------:R-:W1:Y:S01]  /*1500*/  LDC R17, c[0x0][0x384] ;  /* 0x0000e100ff117b82 */ /* 0x000e620000000800 */
[----:B------:R-:W-:Y:S01]  /*1510*/  BSSY.RECONVERGENT B1, `(.L_x_23) ;  /* 0x0000052000017945 */ /* 0x000fe20003800200 */
[C---:B------:R-:W-:Y:S01]  /*1520*/  LEA R5, R14.reuse, R6, 0x1 ;  /* 0x000000060e057211 */ /* 0x040fe200078e08ff */
[C---:B------:R-:W-:Y:S01]  /*1530*/  IMAD R4, R14.reuse, 0x3, R6 ;  /* 0x000000030e047824 */ /* 0x040fe200078e0206 */
[----:B------:R-:W-:Y:S01]  /*1540*/  SHF.L.U32 R15, R14, 0x2, RZ ;  /* 0x000000020e0f7819 */ /* 0x000fe200000006ff */
[----:B------:R-:W3:Y:S01]  /*1550*/  LDCU UR4, c[0x0][0x388] ;  /* 0x00007100ff0477ac */ /* 0x000ee20008000800 */
[----:B------:R-:W-:-:S07]  /*1560*/  IADD3 R3, PT, PT, R6, R14, RZ ;  /* 0x0000000e06037210 */ /* 0x000fce0007ffe0ff */
.L_x_32:
[----:B------:R-:W-:Y:S01]  /*1570*/  LOP3.LUT R7, R6, 0x7f, RZ, 0xc0, !PT ;  /* 0x0000007f06077812 */ /* 0x000fe200078ec0ff */
[----:B------:R-:W-:Y:S01]  /*1580*/  BSSY.RECONVERGENT B0, `(.L_x_24) ;  /* 0x0000018000007945 */ /* 0x000fe20003800200 */
[----:B--234-:R-:W-:Y:S02]  /*1590*/  LOP3.LUT R9, R3, 0x7f, RZ, 0xc0, !PT ;  /* 0x0000007f03097812 */ /* 0x01cfe400078ec0ff */
[----:B------:R-:W-:Y:S01]  /*15a0*/  LOP3.LUT R10, R5, 0x7f, RZ, 0xc0, !PT ;  /* 0x0000007f050a7812 */ /* 0x000fe200078ec0ff */
[----:B-1----:R-:W-:Y:S01]  /*15b0*/  VIADD R13, R7, UR27 ;  /* 0x0000001b070d7c36 */ /* 0x002fe20008000000 */
[----:B------:R-:W-:Y:S01]  /*15c0*/  LOP3.LUT R11, R4, 0x7f, RZ, 0xc0, !PT ;  /* 0x0000007f040b7812 */ /* 0x000fe200078ec0ff */
[----:B------:R-:W-:Y:S02]  /*15d0*/  VIADD R12, R9, UR27 ;  /* 0x0000001b090c7c36 */ /* 0x000fe40008000000 */
[----:B------:R-:W-:Y:S01]  /*15e0*/  VIADD R8, R10, UR27 ;  /* 0x0000001b0a087c36 */ /* 0x000fe20008000000 */
[-C--:B-1----:R-:W-:Y:S01]  /*15f0*/  ISETP.GE.U32.AND P0, PT, R13, R17.reuse, PT ;  /* 0x000000110d00720c */ /* 0x082fe20003f06070 */
[----:B------:R-:W-:Y:S01]  /*1600*/  VIADD R0, R11, UR27 ;  /* 0x0000001b0b007c36 */ /* 0x000fe20008000000 */
[-C--:B------:R-:W-:Y:S02]  /*1610*/  ISETP.GE.U32.AND P4, PT, R12, R17.reuse, PT ;  /* 0x000000110c00720c */ /* 0x080fe40003f86070 */
[-C--:B------:R-:W-:Y:S02]  /*1620*/  ISETP.GE.U32.AND P2, PT, R8, R17.reuse, PT ;  /* 0x000000110800720c */ /* 0x080fe40003f46070 */
[----:B------:R-:W-:Y:S07]  /*1630*/  ISETP.GE.U32.AND P1, PT, R0, R17, PT ;  /* 0x000000110000720c */ /* 0x000fee0003f26070 */
[----:B------:R-:W-:Y:S06]  /*1640*/  @P0 BRA `(.L_x_25) ;  /* 0x00000000002c0947 */ /* 0x000fec0003800000 */
[----:B------:R-:W-:Y:S04]  /*1650*/  SHF.R.U32.HI R0, RZ, 0x7, R6 ;  /* 0x00000007ff007819 */ /* 0x000fe80000011606 */
[----:B---3--:R-:W-:Y:S11]  /*1660*/  ISETP.GE.AND P0, PT, R0, UR4, PT ;  /* 0x0000000400007c0c */ /* 0x008ff6000bf06270 */
        /* <DEDUP_REMOVED lines=9> */
.L_x_25:
[----:B---3--:R-:W-:Y:S05]  /*1700*/  BSYNC.RECONVERGENT B0 ;  /* 0x0000000000007941 */ /* 0x008fea0003800200 */
.L_x_24:
[----:B------:R-:W-:Y:S04]  /*1710*/  BSSY.RECONVERGENT B0, `(.L_x_26) ;  /* 0x000000d000007945 */ /* 0x000fe80003800200 */
[----:B------:R-:W-:Y:S05]  /*1720*/  @P4 BRA `(.L_x_27) ;  /* 0x00000000002c4947 */ /* 0x000fea0003800000 */
[----:B------:R-:W-:Y:S04]  /*1730*/  SHF.R.U32.HI R0, RZ, 0x7, R3 ;  /* 0x00000007ff007819 */ /* 0x000fe80000011603 */
[----:B------:R-:W-:Y:S11]  /*1740*/  ISETP.GE.AND P0, PT, R0, UR4, PT ;  /* 0x0000000400007c0c */ /* 0x000ff6000bf06270 */
[----:B------:R-:W-:Y:S02]  /*1750*/  @!UPT UIADD3 URZ, UPT, UPT, URZ, URZ, URZ ;  /* 0x000000fffffff290 */ /* 0x000fe4000fffe0ff */
[----:B------:R-:W2:Y:S08]  /*1760*/  @!P0 LDC R7, c[0x0][0x988] ;  /* 0x00026200ff078b82 */ /* 0x000eb00000000800 */
[----:B-1----:R-:W1:Y:S01]  /*1770*/  @!P0 LDC.64 R12, c[0x0][0x980] ;  /* 0x00026000ff0c8b82 */ /* 0x002e620000000a00 */
[----:B--2---:R-:W-:Y:S05]  /*1780*/  @!P0 IMAD R0, R9, R7, R0 ;  /* 0x0000000709008224 */ /* 0x004fea00078e0200 */
[C---:B------:R-:W-:Y:S04]  /*1790*/  @!P0 IADD3 R7, P3, PT, R0.reuse, UR5, RZ ;  /* 0x0000000500078c10 */ /* 0x040fe8000ff7e0ff */
[----:B------:R-:W-:Y:S02]  /*17a0*/  @!P0 LEA.HI.X.SX32 R0, R0, RZ, 0x1, P3 ;  /* 0x000000ff00008211 */ /* 0x000fe400018f0eff */
[C---:B-1----:R-:W-:Y:S04]  /*17b0*/  @!P0 LEA R12, P3, R7.reuse, R12, 0x1 ;  /* 0x0000000c070c8211 */ /* 0x042fe800078608ff */
[----:B------:R-:W-:Y:S05]  /*17c0*/  @!P0 LEA.HI.X R13, R7, R13, R0, 0x1, P3 ;  /* 0x0000000d070d8211 */ /* 0x000fea00018f0c00 */
[----:B------:R2:W-:Y:S04]  /*17d0*/  @!P0 STG.E.U16 desc[UR22][R12.64], RZ ;  /* 0x000000ff0c008986 */ /* 0x0005e8000c101516 */
.L_x_27:
[----:B------:R-:W-:Y:S05]  /*17e0*/  BSYNC.RECONVERGENT B0 ;  /* 0x0000000000007941 */ /* 0x000fea0003800200 */
.L_x_26:
[----:B------:R-:W-:Y:S04]  /*17f0*/  BSSY.RECONVERGENT B0, `(.L_x_28) ;  /* 0x000000d000007945 */ /* 0x000fe80003800200 */
[----:B------:R-:W-:Y:S05]  /*1800*/  @P2 BRA `(.L_x_29) ;  /* 0x00000000002c2947 */ /* 0x000fea0003800000 */
[----:B------:R-:W-:Y:S04]  /*1810*/  SHF.R.U32.HI R0, RZ, 0x7, R5 ;  /* 0x00000007ff007819 */ /* 0x000fe80000011605 */
[----:B------:R-:W-:Y:S11]  /*1820*/  ISETP.GE.AND P0, PT, R0, UR4, PT ;  /* 0x0000000400007c0c */ /* 0x000ff6000bf06270 */
[----:B------:R-:W-:Y:S02]  /*1830*/  @!UPT UIADD3 URZ, UPT, UPT, URZ, URZ, URZ ;  /* 0x000000fffffff290 */ /* 0x000fe4000fffe0ff */
[----:B------:R-:W3:Y:S08]  /*1840*/  @!P0 LDC R7, c[0x0][0x988] ;  /* 0x00026200ff078b82 */ /* 0x000ef00000000800 */
[----:B------:R-:W4:Y:S01]  /*1850*/  @!P0 LDC.64 R8, c[0x0][0x980] ;  /* 0x00026000ff088b82 */ /* 0x000f220000000a00 */
[----:B---3--:R-:W-:Y:S05]  /*1860*/  @!P0 IMAD R0, R10, R7, R0 ;  /* 0x000000070a008224 */ /* 0x008fea00078e0200 */
[C---:B------:R-:W-:Y:S04]  /*1870*/  @!P0 IADD3 R7, P2, PT, R0.reuse, UR5, RZ ;  /* 0x0000000500078c10 */ /* 0x040fe8000ff5e0ff */
[----:B------:R-:W-:Y:S02]  /*1880*/  @!P0 LEA.HI.X.SX32 R0, R0, RZ, 0x1, P2 ;  /* 0x000000ff00008211 */ /* 0x000fe400010f0eff */
[C---:B----4-:R-:W-:Y:S04]  /*1890*/  @!P0 LEA R8, P2, R7.reuse, R8, 0x1 ;  /* 0x0000000807088211 */ /* 0x050fe800078408ff */
[----:B------:R-:W-:Y:S05]  /*18a0*/  @!P0 LEA.HI.X R9, R7, R9, R0, 0x1, P2 ;  /* 0x0000000907098211 */ /* 0x000fea00010f0c00 */
[----:B------:R3:W-:Y:S04]  /*18b0*/  @!P0 STG.E.U16 desc[UR22][R8.64], RZ ;  /* 0x000000ff08008986 */ /* 0x0007e8000c101516 */
.L_x_29:
[----:B------:R-:W-:Y:S05]  /*18c0*/  BSYNC.RECONVERGENT B0 ;  /* 0x0000000000007941 */ /* 0x000fea0003800200 */
.L_x_28:
[----:B------:R-:W-:Y:S01]  /*18d0*/  IADD3 R7, PT, PT, R14, R6, R14 ;  /* 0x000000060e077210 */ /* 0x000fe20007ffe00e */
[----:B------:R-:W-:Y:S04]  /*18e0*/  BSSY.RECONVERGENT B0, `(.L_x_30) ;  /* 0x000000d000007945 */ /* 0x000fe80003800200 */
[----:B------:R-:W-:Y:S05]  /*18f0*/  @P1 BRA `(.L_x_31) ;  /* 0x00000000002c1947 */ /* 0x000fea0003800000 */
[----:B------:R-:W-:Y:S04]  /*1900*/  SHF.R.U32.HI R0, RZ, 0x7, R4 ;  /* 0x00000007ff007819 */ /* 0x000fe80000011604 */
[----:B------:R-:W-:Y:S11]  /*1910*/  ISETP.GE.AND P0, PT, R0, UR4, PT ;  /* 0x0000000400007c0c */ /* 0x000ff6000bf06270 */
[----:B------:R-:W-:Y:S02]  /*1920*/  @!UPT UIADD3 URZ, UPT, UPT, URZ, URZ, URZ ;  /* 0x000000fffffff290 */ /* 0x000fe4000fffe0ff */
[----:B------:R-:W4:Y:S08]  /*1930*/  @!P0 LDC R6, c[0x0][0x988] ;  /* 0x00026200ff068b82 */ /* 0x000f300000000800 */
[----:B---3--:R-:W3:Y:S01]  /*1940*/  @!P0 LDC.64 R8, c[0x0][0x980] ;  /* 0x00026000ff088b82 */ /* 0x008ee20000000a00 */
[----:B----4-:R-:W-:Y:S05]  /*1950*/  @!P0 IMAD R0, R11, R6, R0 ;  /* 0x000000060b008224 */ /* 0x010fea00078e0200 */
[C---:B------:R-:W-:Y:S04]  /*1960*/  @!P0 IADD3 R6, P1, PT, R0.reuse, UR5, RZ ;  /* 0x0000000500068c10 */ /* 0x040fe8000ff3e0ff */
[----:B------:R-:W-:Y:S02]  /*1970*/  @!P0 LEA.HI.X.SX32 R0, R0, RZ, 0x1, P1 ;  /* 0x000000ff00008211 */ /* 0x000fe400008f0eff */
[C---:B---3--:R-:W-:Y:S04]  /*1980*/  @!P0 LEA R8, P1, R6.reuse, R8, 0x1 ;  /* 0x0000000806088211 */ /* 0x048fe800078208ff */
[----:B------:R-:W-:Y:S05]  /*1990*/  @!P0 LEA.HI.X R9, R6, R9, R0, 0x1, P1 ;  /* 0x0000000906098211 */ /* 0x000fea00008f0c00 */
[----:B------:R4:W-:Y:S04]  /*19a0*/  @!P0 STG.E.U16 desc[UR22][R8.64], RZ ;  /* 0x000000ff08008986 */ /* 0x0009e8000c101516 */
.L_x_31:
[----:B------:R-:W-:Y:S05]  /*19b0*/  BSYNC.RECONVERGENT B0 ;  /* 0x0000000000007941 */ /* 0x000fea0003800200 */
.L_x_30:
[----:B------:R-:W-:Y:S01]  /*19c0*/  IADD3 R6, PT, PT, R14, R7, R14 ;  /* 0x000000070e067210 */ /* 0x000fe20007ffe00e */
[C---:B------:R-:W-:Y:S01]  /*19d0*/  IMAD.IADD R5, R15.reuse, 0x1, R5 ;  /* 0x000000010f057824 */ /* 0x040fe200078e0205 */
[C---:B------:R-:W-:Y:S01]  /*19e0*/  IADD3 R4, PT, PT, R15.reuse, R4, RZ ;  /* 0x000000040f047210 */ /* 0x040fe20007ffe0ff */
[----:B------:R-:W-:Y:S01]  /*19f0*/  IMAD.IADD R3, R15, 0x1, R3 ;  /* 0x000000010f037824 */ /* 0x000fe200078e0203 */
[----:B------:R-:W-:Y:S11]  /*1a00*/  ISETP.GE.U32.AND P0, PT, R6, 0x1000, PT ;  /* 0x000010000600780c */ /* 0x000ff60003f06070 */
[----:B------:R-:W-:Y:S02]  /*1a10*/  @!UPT UIADD3 URZ, UPT, UPT, URZ, URZ, URZ ;  /* 0x000000fffffff290 */ /* 0x000fe4000fffe0ff */
[----:B------:R-:W-:Y:S05]  /*1a20*/  @!P0 BRA `(.L_x_32) ;  /* 0xfffffff800d08947 */ /* 0x000fea000383ffff */
[----:B------:R-:W-:Y:S05]  /*1a30*/  BSYNC.RECONVERGENT B1 ;  /* 0x0000000000017941 */ /* 0x000fea0003800200 */
.L_x_23:
[----:B------:R-:W-:Y:S01]  /*1a40*/  ISETP.NE.AND P0, PT, R16, 0x2, PT ;  /* 0x000000021000780c */ /* 0x000fe20003f05270 */
[----:B------:R-:W1:Y:S01]  /*1a50*/  LDCU UR4, c[0x0][0x38c] ;  /* 0x00007180ff0477ac */ /* 0x000e620008000800 */
[----:B------:R-:W-:Y:S11]  /*1a60*/  BSSY.RECONVERGENT B1, `(.L_x_33) ;  /* 0x000001a000017945 */ /* 0x000ff60003800200 */
[----:B------:R-:W-:Y:S05]  /*1a70*/  @!P0 BRA `(.L_x_34) ;  /* 0x0000000000608947 */ /* 0x000fea0003800000 */
[----:B------:R-:W1:Y:S01]  /*1a80*/  LDC R5, c[0x0][0x384] ;  /* 0x0000e100ff057b82 */ /* 0x000e620000000800 */
[----:B---34-:R-:W-:-:S07]  /*1a90*/  HFMA2 R8, -RZ, RZ, 0, 0 ;  /* 0x00000000ff087431 */ /* 0x018fce00000001ff */
.L_x_37:
[----:B------:R-:W-:Y:S01]  /*1aa0*/  LOP3.LUT R3, R2, 0x7f, RZ, 0xc0, !PT ;  /* 0x0000007f02037812 */ /* 0x000fe200078ec0ff */
[----:B------:R-:W-:Y:S01]  /*1ab0*/  VIADD R8, R8, 0x1 ;  /* 0x0000000108087836 */ /* 0x000fe20000000000 */
[----:B------:R-:W-:Y:S03]  /*1ac0*/  BSSY.RECONVERGENT B0, `(.L_x_35) ;  /* 0x0000011000007945 */ /* 0x000fe60003800200 */
[----:B------:R-:W-:Y:S01]  /*1ad0*/  VIADD R4, R3, UR27 ;  /* 0x0000001b03047c36 */ /* 0x000fe20008000000 */
[----:B------:R-:W-:Y:S04]  /*1ae0*/  LOP3.LUT R0, R8, R16, RZ, 0x3c, !PT ;  /* 0x0000001008007212 */ /* 0x000fe800078e3cff */
[----:B-1----:R-:W-:Y:S02]  /*1af0*/  ISETP.GE.U32.AND P0, PT, R4, R5, PT ;  /* 0x000000050400720c */ /* 0x002fe40003f06070 */
[----:B------:R-:W-:Y:S11]  /*1b00*/  ISETP.NE.AND P2, PT, R0, 0x2, PT ;  /* 0x000000020000780c */ /* 0x000ff60003f45270 */
[----:B------:R-:W-:Y:S05]  /*1b10*/  @P0 BRA `(.L_x_36) ;  /* 0x00000000002c0947 */ /* 0x000fea0003800000 */
[----:B------:R-:W-:Y:S04]  /*1b20*/  SHF.R.U32.HI R0, RZ, 0x7, R2 ;  /* 0x00000007ff007819 */ /* 0x000fe80000011602 */
[----:B------:R-:W-:Y:S11]  /*1b30*/  ISETP.GE.AND P0, PT, R0, UR4, PT ;  /* 0x0000000400007c0c */ /* 0x000ff6000bf06270 */
[----:B------:R-:W-:Y:S02]  /*1b40*/  @!UPT UIADD3 URZ, UPT, UPT, URZ, URZ, URZ ;  /* 0x000000fffffff290 */ /* 0x000fe4000fffe0ff */
[----:B------:R-:W1:Y:S08]  /*1b50*/  @!P0 LDC R4, c[0x0][0x9a0] ;  /* 0x00026800ff048b82 */ /* 0x000e700000000800 */
[----:B------:R-:W3:Y:S01]  /*1b60*/  @!P0 LDC.64 R6, c[0x0][0x998] ;  /* 0x00026600ff068b82 */ /* 0x000ee20000000a00 */
[----:B-1----:R-:W-:Y:S05]  /*1b70*/  @!P0 IMAD R0, R3, R4, R0 ;  /* 0x0000000403008224 */ /* 0x002fea00078e0200 */
[C---:B------:R-:W-:Y:S04]  /*1b80*/  @!P0 IADD3 R3, P1, PT, R0.reuse, UR14, RZ ;  /* 0x0000000e00038c10 */ /* 0x040fe8000ff3e0ff */
[----:B------:R-:W-:Y:S02]  /*1b90*/  @!P0 LEA.HI.X.SX32 R0, R0, RZ, 0x1, P1 ;  /* 0x000000ff00008211 */ /* 0x000fe400008f0eff */
[C---:B---3--:R-:W-:Y:S04]  /*1ba0*/  @!P0 LEA R6, P1, R3.reuse, R6, 0x1 ;  /* 0x0000000603068211 */ /* 0x048fe800078208ff */
[----:B------:R-:W-:Y:S05]  /*1bb0*/  @!P0 LEA.HI.X R7, R3, R7, R0, 0x1, P1 ;  /* 0x0000000703078211 */ /* 0x000fea00008f0c00 */
[----:B------:R1:W-:Y:S04]  /*1bc0*/  @!P0 STG.E.U16 desc[UR22][R6.64], RZ ;  /* 0x000000ff06008986 */ /* 0x0003e8000c101516 */
.L_x_36:
[----:B------:R-:W-:Y:S05]  /*1bd0*/  BSYNC.RECONVERGENT B0 ;  /* 0x0000000000007941 */ /* 0x000fea0003800200 */
.L_x_35:
[----:B------:R-:W-:Y:S01]  /*1be0*/  IADD3 R2, PT, PT, R14, R2, RZ ;  /* 0x000000020e027210 */ /* 0x000fe20007ffe0ff */
[----:B------:R-:W-:Y:S06]  /*1bf0*/  @P2 BRA `(.L_x_37) ;  /* 0xfffffffc00a82947 */ /* 0x000fec000383ffff */
.L_x_34:
[----:B-1----:R-:W-:Y:S05]  /*1c00*/  BSYNC.RECONVERGENT B1 ;  /* 0x0000000000017941 */ /* 0x002fea0003800200 */
.L_x_33:
[----:B------:R-:W1:Y:S01]  /*1c10*/  LDC R11, c[0x0][0x384] ;  /* 0x0000e100ff0b7b82 */ /* 0x000e620000000800 */
[----:B------:R-:W-:Y:S01]  /*1c20*/  BSSY.RECONVERGENT B1, `(.L_x_38) ;  /* 0x0000051000017945 */ /* 0x000fe20003800200 */
[C---:B------:R-:W-:Y:S01]  /*1c30*/  LEA R5, R14.reuse, R2, 0x1 ;  /* 0x000000020e057211 */ /* 0x040fe200078e08ff */
[----:B------:R-:W-:Y:S01]  /*1c40*/  IMAD R4, R14, 0x3, R2 ;  /* 0x000000030e047824 */ /* 0x000fe200078e0202 */
[----:B------:R-:W-:Y:S01]  /*1c50*/  IADD3 R3, PT, PT, R2, R14, RZ ;  /* 0x0000000e02037210 */ /* 0x000fe20007ffe0ff */
[----:B------:R-:W1:Y:S06]  /*1c60*/  LDCU UR4, c[0x0][0x38c] ;  /* 0x00007180ff0477ac */ /* 0x000e6c0008000800 */
.L_x_47:
[----:B----4-:R-:W-:Y:S01]  /*1c70*/  LOP3.LUT R6, R2, 0x7f, RZ, 0xc0, !PT ;  /* 0x0000007f02067812 */ /* 0x010fe200078ec0ff */
[----:B------:R-:W-:Y:S01]  /*1c80*/  BSSY.RECONVERGENT B0, `(.L_x_39) ;  /* 0x0000018000007945 */ /* 0x000fe20003800200 */
[----:B---34-:R-:W-:Y:S02]  /*1c90*/  LOP3.LUT R8, R3, 0x7f, RZ, 0xc0, !PT ;  /* 0x0000007f03087812 */ /* 0x018fe400078ec0ff */
[----:B------:R-:W-:Y:S01]  /*1ca0*/  LOP3.LUT R9, R5, 0x7f, RZ, 0xc0, !PT ;  /* 0x0000007f05097812 */ /* 0x000fe200078ec0ff */
[----:B-12---:R-:W-:Y:S01]  /*1cb0*/  VIADD R13, R6, UR27 ;  /* 0x0000001b060d7c36 */ /* 0x006fe20008000000 */
        /* <DEDUP_REMOVED lines=10> */
[----:B------:R-:W-:Y:S11]  /*1d60*/  ISETP.GE.AND P0, PT, R0, UR4, PT ;  /* 0x0000000400007c0c */ /* 0x000ff6000bf06270 */
        /* <DEDUP_REMOVED lines=9> */
.L_x_40:
[----:B------:R-:W-:Y:S05]  /*1e00*/  BSYNC.RECONVERGENT B0 ;  /* 0x0000000000007941 */ /* 0x000fea0003800200 */
.L_x_39:
        /* <DEDUP_REMOVED lines=13> */
.L_x_42:
[----:B------:R-:W-:Y:S05]  /*1ee0*/  BSYNC.RECONVERGENT B0 ;  /* 0x0000000000007941 */ /* 0x000fea0003800200 */
.L_x_41:
[----:B------:R-:W-:Y:S04]  /*1ef0*/  BSSY.RECONVERGENT B0, `(.L_x_43) ;  /* 0x000000d000007945 */ /* 0x000fe80003800200 */
[----:B------:R-:W-:Y:S05]  /*1f00*/  @P2 BRA `(.L_x_44) ;  /* 0x00000000002c2947 */ /* 0x000fea0003800000 */
[----:B------:R-:W-:Y:S04]  /*1f10*/  SHF.R.U32.HI R0, RZ, 0x7, R5 ;  /* 0x00000007ff007819 */ /* 0x000fe80000011605 */
[----:B------:R-:W-:Y:S11]  /*1f20*/  ISETP.GE.AND P0, PT, R0, UR4, PT ;  /* 0x0000000400007c0c */ /* 0x000ff6000bf06270 */
[----:B------:R-:W-:Y:S02]  /*1f30*/  @!UPT UIADD3 URZ, UPT, UPT, URZ, URZ, URZ ;  /* 0x000000fffffff290 */ /* 0x000fe4000fffe0ff */
[----:B------:R-:W3:Y:S08]  /*1f40*/  @!P0 LDC R6, c[0x0][0x9a0] ;  /* 0x00026800ff068b82 */ /* 0x000ef00000000800 */
[----:B-12---:R-:W1:Y:S01]  /*1f50*/  @!P0 LDC.64 R12, c[0x0][0x998] ;  /* 0x00026600ff0c8b82 */ /* 0x006e620000000a00 */
[----:B---3--:R-:W-:Y:S05]  /*1f60*/  @!P0 IMAD R0, R9, R6, R0 ;  /* 0x0000000609008224 */ /* 0x008fea00078e0200 */
[C---:B------:R-:W-:Y:S04]  /*1f70*/  @!P0 IADD3 R6, P2, PT, R0.reuse, UR14, RZ ;  /* 0x0000000e00068c10 */ /* 0x040fe8000ff5e0ff */
[----:B------:R-:W-:Y:S02]  /*1f80*/  @!P0 LEA.HI.X.SX32 R0, R0, RZ, 0x1, P2 ;  /* 0x000000ff00008211 */ /* 0x000fe400010f0eff */
[C---:B-1----:R-:W-:Y:S04]  /*1f90*/  @!P0 LEA R12, P2, R6.reuse, R12, 0x1 ;  /* 0x0000000c060c8211 */ /* 0x042fe800078408ff */
[----:B------:R-:W-:Y:S05]  /*1fa0*/  @!P0 LEA.HI.X R13, R6, R13, R0, 0x1, P2 ;  /* 0x0000000d060d8211 */ /* 0x000fea00010f0c00 */
[----:B------:R3:W-:Y:S04]  /*1fb0*/  @!P0 STG.E.U16 desc[UR22][R12.64], RZ ;  /* 0x000000ff0c008986 */ /* 0x0007e8000c101516 */
.L_x_44:
[----:B------:R-:W-:Y:S05]  /*1fc0*/  BSYNC.RECONVERGENT B0 ;  /* 0x0000000000007941 */ /* 0x000fea0003800200 */
.L_x_43:
[----:B------:R-:W-:Y:S01]  /*1fd0*/  IADD3 R8, PT, PT, R14, R2, R14 ;  /* 0x000000020e087210 */ /* 0x000fe20007ffe00e */
[----:B------:R-:W-:Y:S04]  /*1fe0*/  BSSY.RECONVERGENT B0, `(.L_x_45) ;  /* 0x000000d000007945 */ /* 0x000fe80003800200 */
[----:B------:R-:W-:Y:S05]  /*1ff0*/  @P1 BRA `(.L_x_46) ;  /* 0x00000000002c1947 */ /* 0x000fea0003800000 */
[----:B------:R-:W-:Y:S04]  /*2000*/  SHF.R.U32.HI R0, RZ, 0x7, R4 ;  /* 0x00000007ff007819 */ /* 0x000fe80000011604 */
[----:B------:R-:W-:Y:S11]  /*2010*/  ISETP.GE.AND P0, PT, R0, UR4, PT ;  /* 0x0000000400007c0c */ /* 0x000ff6000bf06270 */
[----:B------:R-:W-:Y:S02]  /*2020*/  @!UPT UIADD3 URZ, UPT, UPT, URZ, URZ, URZ ;  /* 0x000000fffffff290 */ /* 0x000fe4000fffe0ff */
[----:B------:R-:W4:Y:S08]  /*2030*/  @!P0 LDC R2, c[0x0][0x9a0] ;  /* 0x00026800ff028b82 */ /* 0x000f300000000800 */
[----:B------:R-:W5:Y:S01]  /*2040*/  @!P0 LDC.64 R6, c[0x0][0x998] ;  /* 0x00026600ff068b82 */ /* 0x000f620000000a00 */
[----:B----4-:R-:W-:Y:S05]  /*2050*/  @!P0 IMAD R0, R10, R2, R0 ;  /* 0x000000020a008224 */ /* 0x010fea00078e0200 */
[C---:B------:R-:W-:Y:S04]  /*2060*/  @!P0 IADD3 R2, P1, PT, R0.reuse, UR14, RZ ;  /* 0x0000000e00028c10 */ /* 0x040fe8000ff3e0ff */
[----:B------:R-:W-:Y:S02]  /*2070*/  @!P0 LEA.HI.X.SX32 R0, R0, RZ, 0x1, P1 ;  /* 0x000000ff00008211 */ /* 0x000fe400008f0eff */
[C---:B-----5:R-:W-:Y:S04]  /*2080*/  @!P0 LEA R6, P1, R2.reuse, R6, 0x1 ;  /* 0x0000000602068211 */ /* 0x060fe800078208ff */
[----:B------:R-:W-:Y:S05]  /*2090*/  @!P0 LEA.HI.X R7, R2, R7, R0, 0x1, P1 ;  /* 0x0000000702078211 */ /* 0x000fea00008f0c00 */
[----:B------:R4:W-:Y:S04]  /*20a0*/  @!P0 STG.E.U16 desc[UR22][R6.64], RZ ;  /* 0x000000ff06008986 */ /* 0x0009e8000c101516 */
.L_x_46:
[----:B------:R-:W-:Y:S05]  /*20b0*/  BSYNC.RECONVERGENT B0 ;  /* 0x0000000000007941 */ /* 0x000fea0003800200 */
.L_x_45:
        /* <DEDUP_REMOVED lines=8> */
.L_x_38:
[----:B------:R-:W-:Y:S05]  /*2140*/  EXIT ;  /* 0x000000000000794d */ /* 0x000fea0003800000 */
.L_x_17:
[----:B------:R-:W-:-:S09]  /*2150*/  UISETP.GT.AND UP0, UPT, UR62, 0x2, UPT ;  /* 0x000000023e00788c */ /* 0x000fd2000bf04270 */
[----:B------:R-:W-:Y:S05]  /*2160*/  BRA.U UP0, `(.L_x_48) ;  /* 0x0000004100607547 */ /* 0x000fea000b800000 */
[----:B------:R-:W-:Y:S01]  /*2170*/  IMAD.MOV.U32 R4, RZ, RZ, -0x1 ;  /* 0xffffffffff047424 */ /* 0x000fe200078e00ff */
[----:B-1----:R-:W-:-:S04]  /*2180*/  MOV R5, UR62 ;  /* 0x0000003e00057c02 */ /* 0x002fc80008000f00 */
[----:B------:R-:W-:-:S05]  /*2190*/  VIADDMNMX.U32 R5, R5, R4, 0x2, PT ;  /* 0x0000000205057446 */ /* 0x000fca0003800004 */
[----:B------:R-:W-:-:S06]  /*21a0*/  IMAD.SHL.U32 R6, R5, 0x4, RZ ;  /* 0x0000000405067824 */ /* 0x000fcc00078e00ff */
[----:B------:R-:W1:Y:S02]  /*21b0*/  LDC R6, c[0x2][R6] ;  /* 0x0080000006067b82 */ /* 0x000e640000000800 */
[----:B-1----:R-:W-:-:S04]  /*21c0*/  SHF.R.S32.HI R7, RZ, 0x1f, R6 ;  /* 0x0000001fff077819 */ /* 0x002fc80000011406 */
.L_x_306:
[----:B------:R-:W-:Y:S05]  /*21d0*/  BRX R6 -0x21e0                                                                                                                                                                                                                                                  (*"BRANCH_TARGETS .L_x_307,.L_x_308,.L_x_309"*) ;  /* 0xffffffdc06887949 */ /* 0x000fea000383ffff */
.L_x_308:
[----:B------:R-:W-:-:S08]  /*21e0*/  NOP ;  /* 0x0000000000007918 */ /* 0x000fd00000000000 */
[----:B------:R-:W1:-:S00]  /*21f0*/  USETMAXREG.DEALLOC.CTAPOOL 0x60 ;  /* 0x00000060000079c8 */ /* 0x000e4000080e0500 */
[----:B------:R-:W2:Y:S01]  /*2200*/  S2UR UR14, SR_CgaCtaId ;  /* 0x00000000000e79c3 */ /* 0x000ea20000008800 */
[----:B------:R-:W-:Y:S01]  /*2210*/  UMOV UR4, 0x40 ;  /* 0x0000004000047882 */ /* 0x000fe20000000000 */
[----:B------:R-:W-:Y:S01]  /*2220*/  NOP ;  /* 0x0000000000007918 */ /* 0x000fe20000000000 */
[----:B--2---:R-:W-:-:S03]  /*2230*/  ULEA UR5, UR14, UR4, 0x18 ;  /* 0x000000040e057291 */ /* 0x004fc6000f8ec0ff */
[----:B------:R-:W-:Y:S02]  /*2240*/  UMOV UR4, 0x400 ;  /* 0x0000040000047882 */ /* 0x000fe40000000000 */
[----:B------:R-:W-:-:S04]  /*2250*/  ULEA UR14, UR14, UR4, 0x18 ;  /* 0x000000040e0e7291 */ /* 0x000fc8000f8ec0ff */
[----:B-1----:R-:W1:Y:S02]  /*2260*/  LDS.U8 R0, [UR5+0x1c] ;  /* 0x00001c05ff007984 */ /* 0x002e640008000000 */
[----:B-1----:R-:W-:-:S13]  /*2270*/  ISETP.NE.AND P0, PT, R0, RZ, PT ;  /* 0x000000ff0000720c */ /* 0x002fda0003f05270 */
[----:B------:R-:W-:Y:S05]  /*2280*/  @P0 BRA `(.L_x_49) ;  /* 0x0000000000580947 */ /* 0x000fea0003800000 */
[----:B------:R-:W-:-:S13]  /*2290*/  ELECT P0, URZ, PT ;  /* 0x0000000000ff782f */ /* 0x000fda0003800000 */
[----:B------:R-:W-:Y:S05]  /*22a0*/  @!P0 BRA `(.L_x_50) ;  /* 0x00000000005c8947 */ /* 0x000fea0003800000 */
[----:B------:R-:W-:Y:S01]  /*22b0*/  UMOV UR4, 0x10 ;  /* 0x0000001000047882 */ /* 0x000fe20000000000 */
[----:B------:R-:W-:Y:S01]  /*22c0*/  HFMA2 R0, -RZ, RZ, 0, 5.9604644775390625e-08 ;  /* 0x00000001ff007431 */ /* 0x000fe200000001ff */
[----:B------:R-:W-:-:S03]  /*22d0*/  MOV R2, 0xffff ;  /* 0x0000ffff00027802 */ /* 0x000fc60000000f00 */
[----:B------:R-:W-:Y:S04]  /*22e0*/  DEPBAR.LE SB1, 0x36 ;  /* 0x00009d800000791a */ /* 0x000fe80000000000 */
[----:B------:R-:W1:Y:S02]  /*22f0*/  UTCATOMSWS.FIND_AND_SET.ALIGN UP0, UR4, UR4 ;  /* 0x00000004000475e3 */ /* 0x000e640008000800 */
[----:B-1----:R-:W-:Y:S01]  /*2300*/  MOV R3, UR4 ;  /* 0x0000000400037c02 */ /* 0x002fe20008000f00 */
[----:B------:R-:W-:Y:S06]  /*2310*/  BRA.U UP0, `(.L_x_51) ;  /* 0x0000000100187547 */ /* 0x000fec000b800000 */
.L_x_52:
[----:B------:R-:W-:Y:S05]  /*2320*/  NANOSLEEP 0x64 ;  /* 0x000000640000795d */ /* 0x000fea0003800000 */
[----:B------:R-:W-:-:S05]  /*2330*/  UMOV UR4, 0x10 ;  /* 0x0000001000047882 */ /* 0x000fca0000000000 */
[----:B------:R-:W-:Y:S04]  /*2340*/  DEPBAR.LE SB1, 0x36 ;  /* 0x00009d800000791a */ /* 0x000fe80000000000 */
[----:B------:R-:W1:Y:S02]  /*2350*/  UTCATOMSWS.FIND_AND_SET.ALIGN UP0, UR4, UR4 ;  /* 0x00000004000475e3 */ /* 0x000e640008000800 */
[----:B-1----:R-:W-:Y:S01]  /*2360*/  MOV R3, UR4 ;  /* 0x0000000400037c02 */ /* 0x002fe20008000f00 */
[----:B------:R-:W-:Y:S05]  /*2370*/  BRA.U !UP0, `(.L_x_52) ;  /* 0xfffffffd08e87547 */ /* 0x000fea000b83ffff */
.L_x_51:
[-C--:B------:R-:W-:Y:S02]  /*2380*/  SHF.L.U32 R2, R2, R3.reuse, RZ ;  /* 0x0000000302027219 */ /* 0x080fe400000006ff */
[----:B------:R-:W-:Y:S01]  /*2390*/  SHF.L.U32 R0, R0, R3, RZ ;  /* 0x0000000300007219 */ /* 0x000fe200000006ff */
[----:B------:R-:W-:Y:S02]  /*23a0*/  IMAD.SHL.U32 R3, R3, 0x20, RZ ;  /* 0x0000002003037824 */ /* 0x000fe400078e00ff */
[----:B------:R1:W-:Y:S04]  /*23b0*/  ATOMS.OR RZ, [UR5+0x14], R2 ;  /* 0x00001402ffff798c */ /* 0x0003e8000b000005 */
[----:B------:R1:W-:Y:S04]  /*23c0*/  ATOMS.OR RZ, [UR5+0x18], R0 ;  /* 0x00001800ffff798c */ /* 0x0003e8000b000005 */
[----:B------:R1:W-:Y:S01]  /*23d0*/  STS [UR14+0x1a8c0], R3 ;  /* 0x01a8c003ff007988 */ /* 0x0003e2000800080e */
[----:B------:R-:W-:Y:S05]  /*23e0*/  BRA `(.L_x_50) ;  /* 0x00000000000c7947 */ /* 0x000fea0003800000 */
.L_x_49:
[----:B------:R1:W-:Y:S01]  /*23f0*/  STS [UR14+0x1a8c0], R4 ;  /* 0x01a8c004ff007988 */ /* 0x0003e2000800080e */
[----:B------:R-:W-:-:S03]  /*2400*/  MOV R2, 0x2420 ;  /* 0x0000242000027802 */ /* 0x000fc60000000f00 */
[----:B-1----:R-:W-:Y:S05]  /*2410*/  CALL.REL.NOINC `($__internal_1_$__cuda_sm10x_tcgen05_guardrail_trap_phase_invalid_during_alloc) ;  /* 0x000000e000b47944 */ /* 0x002fea0003c00000 */
.L_x_50:
[----:B------:R-:W-:Y:S05]  /*2420*/  WARPSYNC.ALL ;  /* 0x0000000000007948 */ /* 0x000fea0003800000 */
[----:B------:R-:W-:Y:S01]  /*2430*/  USHF.R.U32.HI UR4, URZ, 0x4, UR14 ;  /* 0x00000004ff047899 */ /* 0x000fe2000801160e */
[----:B------:R-:W-:Y:S01]  /*2440*/  NOP ;  /* 0x0000000000007918 */ /* 0x000fe20000000000 */
[----:B------:R-:W-:Y:S01]  /*2450*/  UIADD3 UR5, UPT, UPT, UR14, 0x8000, URZ ;  /* 0x000080000e057890 */ /* 0x000fe2000fffe0ff */
[----:B------:R-:W-:Y:S01]  /*2460*/  BSSY.RECONVERGENT B0, `(.L_x_53) ;  /* 0x000001c000007945 */ /* 0x000fe20003800200 */
[----:B------:R-:W-:Y:S02]  /*2470*/  UIADD3 UR7, UPT, UPT, UR14, 0x4000, URZ ;  /* 0x000040000e077890 */ /* 0x000fe4000fffe0ff */
[----:B------:R-:W-:-:S02]  /*2480*/  UIADD3 UR6, UPT, UPT, UR14, 0x2000, URZ ;  /* 0x000020000e067890 */ /* 0x000fc4000fffe0ff */
[----:B------:R-:W-:Y:S02]  /*2490*/  UIADD3 UR8, UPT, UPT, UR14, 0xa000, URZ ;  /* 0x0000a0000e087890 */ /* 0x000fe4000fffe0ff */
[----:B------:R-:W-:Y:S02]  /*24a0*/  ULOP3.LUT UR18, UR4, 0x3fff, URZ, 0xc0, !UPT ;  /* 0x00003fff04127892 */ /* 0x000fe4000f8ec0ff */
[----:B------:R-:W-:Y:S02]  /*24b0*/  USHF.R.U32.HI UR4, URZ, 0x4, UR5 ;  /* 0x00000004ff047899 */ /* 0x000fe40008011605 */
[----:B------:R-:W-:Y:S02]  /*24c0*/  USHF.R.U32.HI UR7, URZ, 0x4, UR7 ;  /* 0x00000004ff077899 */ /* 0x000fe40008011607 */
[----:B------:R-:W-:Y:S02]  /*24d0*/  USHF.R.U32.HI UR6, URZ, 0x4, UR6 ;  /* 0x00000004ff067899 */ /* 0x000fe40008011606 */
[----:B------:R-:W-:-:S02]  /*24e0*/  USHF.R.U32.HI UR5, URZ, 0x4, UR8 ;  /* 0x00000004ff057899 */ /* 0x000fc40008011608 */
[----:B------:R-:W-:Y:S02]  /*24f0*/  ULOP3.LUT UR63, UR7, 0x3fff, URZ, 0xc0, !UPT ;  /* 0x00003fff073f7892 */ /* 0x000fe4000f8ec0ff */
[----:B------:R-:W-:Y:S02]  /*2500*/  ULOP3.LUT UR6, UR6, 0x3fff, URZ, 0xc0, !UPT ;  /* 0x00003fff06067892 */ /* 0x000fe4000f8ec0ff */
[----:B------:R-:W-:Y:S02]  /*2510*/  ULOP3.LUT UR28, UR4, 0x3fff, URZ, 0xc0, !UPT ;  /* 0x00003fff041c7892 */ /* 0x000fe4000f8ec0ff */
[----:B------:R-:W-:Y:S02]  /*2520*/  ULOP3.LUT UR5, UR5, 0x3fff, URZ, 0xc0, !UPT ;  /* 0x00003fff05057892 */ /* 0x000fe4000f8ec0ff */
[----:B------:R-:W-:Y:S02]  /*2530*/  ULOP3.LUT UR36, UR18, 0x10000, URZ, 0xfc, !UPT ;  /* 0x0001000012247892 */ /* 0x000fe4000f8efcff */
[----:B------:R-:W-:-:S02]  /*2540*/  ULOP3.LUT UR25, UR63, 0x10000, URZ, 0xfc, !UPT ;  /* 0x000100003f197892 */ /* 0x000fc4000f8efcff */
[----:B------:R-:W-:Y:S02]  /*2550*/  ULOP3.LUT UR34, UR6, 0x10000, URZ, 0xfc, !UPT ;  /* 0x0001000006227892 */ /* 0x000fe4000f8efcff */
[----:B------:R-:W-:Y:S02]  /*2560*/  ULOP3.LUT UR32, UR28, 0x10000, URZ, 0xfc, !UPT ;  /* 0x000100001c207892 */ /* 0x000fe4000f8efcff */
[----:B------:R-:W-:Y:S02]  /*2570*/  ULOP3.LUT UR20, UR5, 0x4000000, URZ, 0xfc, !UPT ;  /* 0x0400000005147892 */ /* 0x000fe4000f8efcff */
[----:B------:R-:W-:Y:S01]  /*2580*/  ULOP3.LUT UR26, UR5, 0x10000, URZ, 0xfc, !UPT ;  /* 0x00010000051a7892 */ /* 0x000fe2000f8efcff */
[----:B------:R-:W-:Y:S01]  /*2590*/  UMOV UR19, 0x80004020 ;  /* 0x8000402000137882 */ /* 0x000fe20000000000 */
[----:B------:R-:W-:Y:S01]  /*25a0*/  UMOV UR37, 0x80004020 ;  /* 0x8000402000257882 */ /* 0x000fe20000000000 */
[----:B------:R-:W-:Y:S01]  /*25b0*/  UMOV UR29, 0x80004020 ;  /* 0x80004020001d7882 */ /* 0x000fe20000000000 */
[----:B------:R-:W-:Y:S01]  /*25c0*/  UMOV UR35, 0x80004020 ;  /* 0x8000402000237882 */ /* 0x000fe20000000000 */
[----:B------:R-:W-:Y:S01]  /*25d0*/  UMOV UR33, 0x80004020 ;  /* 0x8000402000217882 */ /* 0x000fe20000000000 */
[----:B------:R-:W-:Y:S01]  /*25e0*/  UMOV UR21, 0x40004040 ;  /* 0x4000404000157882 */ /* 0x000fe20000000000 */
[----:B------:R-:W-:Y:S01]  /*25f0*/  UMOV UR27, 0x40004040 ;  /* 0x40004040001b7882 */ /* 0x000fe20000000000 */
[----:B------:R-:W-:Y:S05]  /*2600*/  @!P2 BRA `(.L_x_54) ;  /* 0x000000000004a947 */ /* 0x000fea0003800000 */
[----:B------:R-:W-:Y:S05]  /*2610*/  BPT.TRAP 0x1 ;  /* 0x000000040000795c */ /* 0x000fea0000300000 */
.L_x_54:
[----:B------:R-:W-:Y:S05]  /*2620*/  BSYNC.RECONVERGENT B0 ;  /* 0x0000000000007941 */ /* 0x000fea0003800200 */
.L_x_53:
[----:B------:R-:W-:Y:S01]  /*2630*/  SHF.L.U32 R5, RZ, 0x1f, RZ ;  /* 0x0000001fff057819 */ /* 0x000fe200000006ff */
[----:B------:R-:W-:-:S03]  /*2640*/  IMAD.MOV.U32 R4, RZ, RZ, 0x1 ;  /* 0x00000001ff047424 */ /* 0x000fc600078e00ff */
[----:B------:R-:W2:Y:S02]  /*2650*/  SYNCS.PHASECHK.TRANS64.TRYWAIT P0, [UR14+0x1a800], R5 ;  /* 0x01a80005ff0075a7 */ /* 0x000ea4000800110e */
[----:B------:R-:W-:Y:S01]  /*2660*/  SHF.L.U32 R4, R4, 0x1f, RZ ;  /* 0x0000001f04047819 */ /* 0x000fe200000006ff */
[----:B--2---:R-:W-:Y:S06]  /*2670*/  @!P0 BRA `(.L_x_55) ;  /* 0x000000d000bc8947 */ /* 0x004fec0003800000 */
.L_x_240:
[----:B------:R-:W2:Y:S01]  /*2680*/  SYNCS.PHASECHK.TRANS64.TRYWAIT P0, [UR14+0x1a858], R4 ;  /* 0x01a85804ff0075a7 */ /* 0x000ea2000800110e */
[----:B-1----:R-:W-:Y:S01]  /*2690*/  HFMA2 R2, -RZ, RZ, 0, 1.1444091796875e-05 ;  /* 0x000000c0ff027431 */ /* 0x002fe200000001ff */
[----:B------:R-:W-:Y:S01]  /*26a0*/  MOV R0, 0xc0 ;  /* 0x000000c000007802 */ /* 0x000fe20000000f00 */
[----:B--2---:R-:W-:Y:S06]  /*26b0*/  @!P0 BRA `(.L_x_56) ;  /* 0x000000d000c48947 */ /* 0x004fec0003800000 */
.L_x_242:
[----:B------:R-:W-:Y:S01]  /*26c0*/  R2UR UR9, R2 ;  /* 0x00000000020972ca */ /* 0x000fe200000e0000 */
[----:B------:R-:W-:Y:S01]  /*26d0*/  UIADD3 UR30, UPT, UPT, UR36, 0x2, URZ ;  /* 0x00000002241e7890 */ /* 0x000fe2000fffe0ff */
[----:B------:R-:W-:Y:S01]  /*26e0*/  R2UR UR8, R0 ;  /* 0x00000000000872ca */ /* 0x000fe200000e0000 */
[----:B------:R-:W-:Y:S01]  /*26f0*/  UIADD3 UR4, UPT, UPT, UR25, 0x2, URZ ;  /* 0x0000000219047890 */ /* 0x000fe2000fffe0ff */
[----:B------:R-:W-:Y:S01]  /*2700*/  UMOV UR6, UR25 ;  /* 0x0000001900067c82 */ /* 0x000fe20008000000 */
[----:B------:R-:W-:Y:S01]  /*2710*/  UMOV UR7, 0x80004020 ;  /* 0x8000402000077882 */ /* 0x000fe20000000000 */
[----:B------:R-:W-:Y:S01]  /*2720*/  UMOV UR12, 0x0 ;  /* 0x00000000000c7882 */ /* 0x000fe20000000000 */
[----:B------:R-:W-:Y:S01]  /*2730*/  UMOV UR13, 0x8200490 ;  /* 0x08200490000d7882 */ /* 0x000fe20000000000 */
[----:B------:R-:W-:Y:S01]  /*2740*/  UMOV UR31, 0x80004020 ;  /* 0x80004020001f7882 */ /* 0x000fe20000000000 */
[----:B------:R-:W-:Y:S01]  /*2750*/  UMOV UR10, 0x0 ;  /* 0x00000000000a7882 */ /* 0x000fe20000000000 */
[----:B------:R-:W-:Y:S01]  /*2760*/  UMOV UR11, 0x8200490 ;  /* 0x08200490000b7882 */ /* 0x000fe20000000000 */
[----:B------:R-:W-:-:S02]  /*2770*/  UMOV UR5, 0x80004020 ;  /* 0x8000402000057882 */ /* 0x000fc40000000000 */
[----:B------:R2:W-:Y:S01]  /*2780*/  UTCHMMA gdesc[UR36], gdesc[UR6], tmem[UR9], tmem[UR12], idesc[UR13], !UPT ;  /* 0x00ff0c06240075ea */ /* 0x0005e2000f800009 */
[----:B------:R-:W-:Y:S01]  /*2790*/  UISETP.NE.AND UP0, UPT, UR62, 0x2, UPT ;  /* 0x000000023e00788c */ /* 0x000fe2000bf05270 */
[----:B------:R2:W-:Y:S08]  /*27a0*/  UTCHMMA gdesc[UR30], gdesc[UR4], tmem[UR8], tmem[UR10], idesc[UR11], UPT ;  /* 0x00ff0a041e0075ea */ /* 0x0005f0000b800008 */
[----:B------:R-:W-:Y:S05]  /*27b0*/  BRA.U !UP0, `(.L_x_57) ;  /* 0x0000000108047547 */ /* 0x000fea000b800000 */
[----:B--2---:R-:W-:Y:S05]  /*27c0*/  BPT.TRAP 0x1 ;  /* 0x000000040000795c */ /* 0x004fea0000300000 */
.L_x_57:
[----:B--2---:R-:W-:-:S09]  /*27d0*/  UIADD3 UR4, UPT, UPT, UR14, 0x1a850, URZ ;  /* 0x0001a8500e047890 */ /* 0x004fd2000fffe0ff */
[----:B------:R2:W-:Y:S01]  /*27e0*/  UTCBAR [UR4], URZ ;  /* 0x000000ff040073e9 */ /* 0x0005e200080000ff */
[----:B------:R-:W-:Y:S05]  /*27f0*/  BRA.U !UP1, `(.L_x_58) ;  /* 0x0000000109047547 */ /* 0x000fea000b800000 */
[----:B--2---:R-:W-:Y:S05]  /*2800*/  BPT.TRAP 0x1 ;  /* 0x000000040000795c */ /* 0x004fea0000300000 */
.L_x_58:
[----:B------:R-:W3:Y:S02]  /*2810*/  SYNCS.PHASECHK.TRANS64.TRYWAIT P0, [UR14+0x1a820], R5 ;  /* 0x01a82005ff0075a7 */ /* 0x000ee4000800110e */
[----:B---3--:R-:W-:Y:S05]  /*2820*/  @!P0 BRA `(.L_x_59) ;  /* 0x000000d000808947 */ /* 0x008fea0003800000 */
.L_x_244:
[----:B------:R-:W-:Y:S05]  /*2830*/  BRA.U !UP0, `(.L_x_60) ;  /* 0x0000000108047547 */ /* 0x000fea000b800000 */
[----:B--2---:R-:W-:Y:S05]  /*2840*/  BPT.TRAP 0x1 ;  /* 0x000000040000795c */ /* 0x004fea0000300000 */
.L_x_60:
[----:B------:R-:W4:Y:S02]  /*2850*/  SYNCS.PHASECHK.TRANS64.TRYWAIT P0, [UR14+0x1a868], R4 ;  /* 0x01a86804ff0075a7 */ /* 0x000f24000800110e */
[----:B----4-:R-:W-:Y:S05]  /*2860*/  @!P0 BRA `(.L_x_61) ;  /* 0x000000d000888947 */ /* 0x010fea0003800000 */
.L_x_246:
[----:B------:R-:W-:Y:S05]  /*2870*/  BRA.U !UP0, `(.L_x_62) ;  /* 0x0000000108047547 */ /* 0x000fea000b800000 */
[----:B--2---:R-:W-:Y:S05]  /*2880*/  BPT.TRAP 0x1 ;  /* 0x000000040000795c */ /* 0x004fea0000300000 */
.L_x_62:
[----:B------:R-:W4:Y:S01]  /*2890*/  SYNCS.PHASECHK.TRANS64.TRYWAIT P0, [UR14+0x1a878], R4 ;  /* 0x01a87804ff0075a7 */ /* 0x000f22000800110e */
[----:B------:R-:W-:Y:S01]  /*28a0*/  HFMA2 R2, -RZ, RZ, 0, 3.814697265625e-06 ;  /* 0x00000040ff027431 */ /* 0x000fe200000001ff */
[----:B---3--:R-:W-:Y:S01]  /*28b0*/  MOV R0, 0x40 ;  /* 0x0000004000007802 */ /* 0x008fe20000000f00 */
[----:B----4-:R-:W-:Y:S06]  /*28c0*/  @!P0 BRA `(.L_x_63) ;  /* 0x000000d000888947 */ /* 0x010fec0003800000 */
.L_x_248:
[----:B------:R-:W-:Y:S01]  /*28d0*/  R2UR UR5, R2 ;  /* 0x00000000020572ca */ /* 0x000fe200000e0000 */
[----:B------:R-:W-:Y:S01]  /*28e0*/  UIADD3 UR10, UPT, UPT, UR32, 0x2, URZ ;  /* 0x00000002200a7890 */ /* 0x000fe2000fffe0ff */
[----:B--2---:R-:W-:Y:S01]  /*28f0*/  R2UR UR4, R0 ;  /* 0x00000000000472ca */ /* 0x004fe200000e0000 */
[----:B------:R-:W-:Y:S01]  /*2900*/  UIADD3 UR8, UPT, UPT, UR34, 0x2, URZ ;  /* 0x0000000222087890 */ /* 0x000fe2000fffe0ff */
[----:B------:R-:W-:Y:S01]  /*2910*/  UMOV UR12, 0x0 ;  /* 0x00000000000c7882 */ /* 0x000fe20000000000 */
[----:B------:R-:W-:Y:S01]  /*2920*/  UMOV UR13, 0x8200490 ;  /* 0x08200490000d7882 */ /* 0x000fe20000000000 */
[----:B------:R-:W-:Y:S01]  /*2930*/  UMOV UR11, 0x80004020 ;  /* 0x80004020000b7882 */ /* 0x000fe20000000000 */
[----:B------:R-:W-:Y:S01]  /*2940*/  UMOV UR9, 0x80004020 ;  /* 0x8000402000097882 */ /* 0x000fe20000000000 */
[----:B------:R-:W-:Y:S01]  /*2950*/  UMOV UR6, 0x0 ;  /* 0x0000000000067882 */ /* 0x000fe20000000000 */
[----:B------:R-:W-:-:S04]  /*2960*/  UMOV UR7, 0x8200490 ;  /* 0x0820049000077882 */ /* 0x000fc80000000000 */
[----:B------:R2:W-:Y:S02]  /*2970*/  UTCHMMA gdesc[UR34], gdesc[UR32], tmem[UR5], tmem[UR12], idesc[UR13], !UPT ;  /* 0x00ff0c20220075ea */ /* 0x0005e4000f800005 */
[----:B------:R2:W-:Y:S01]  /*2980*/  UTCHMMA gdesc[UR8], gdesc[UR10], tmem[UR4], tmem[UR6], idesc[UR7], UPT ;  /* 0x00ff060a080075ea */ /* 0x0005e2000b800004 */
[----:B------:R-:W-:Y:S05]  /*2990*/  BRA.U !UP0, `(.L_x_64) ;  /* 0x0000000108047547 */ /* 0x000fea000b800000 */
[----:B--2---:R-:W-:Y:S05]  /*29a0*/  BPT.TRAP 0x1 ;  /* 0x000000040000795c */ /* 0x004fea0000300000 */
.L_x_64:
[----:B--2---:R-:W-:-:S09]  /*29b0*/  UIADD3 UR4, UPT, UPT, UR14, 0x1a860, URZ ;  /* 0x0001a8600e047890 */ /* 0x004fd2000fffe0ff */
[----:B------:R2:W-:Y:S01]  /*29c0*/  UTCBAR [UR4], URZ ;  /* 0x000000ff040073e9 */ /* 0x0005e200080000ff */
[----:B------:R-:W-:Y:S05]  /*29d0*/  BRA.U !UP0, `(.L_x_65) ;  /* 0x0000000108047547 */ /* 0x000fea000b800000 */
[----:B--2---:R-:W-:Y:S05]  /*29e0*/  BPT.TRAP 0x1 ;  /* 0x000000040000795c */ /* 0x004fea0000300000 */
.L_x_65:
[----:B------:R-:W3:Y:S01]  /*29f0*/  SYNCS.PHASECHK.TRANS64.TRYWAIT P0, [UR14+0x1a880], R5 ;  /* 0x01a88005ff0075a7 */ /* 0x000ee2000800110e */
[----:B------:R-:W-:Y:S01]  /*2a00*/  HFMA2 R2, -RZ, RZ, 0, 1.1444091796875e-05 ;  /* 0x000000c0ff027431 */ /* 0x000fe200000001ff */
[----:B------:R-:W-:Y:S01]  /*2a10*/  MOV R0, 0x20 ;  /* 0x0000002000007802 */ /* 0x000fe20000000f00 */
[----:B---3--:R-:W-:Y:S06]  /*2a20*/  @!P0 BRA `(.L_x_66) ;  /* 0x000000d000488947 */ /* 0x008fec0003800000 */
.L_x_250:
[----:B------:R-:W-:Y:S01]  /*2a30*/  R2UR UR44, R2 ;  /* 0x00000000022c72ca */ /* 0x000fe200000e0000 */
[----:B------:R-:W-:Y:S01]  /*2a40*/  IMAD.MOV.U32 R2, RZ, RZ, 0x20 ;  /* 0x00000020ff027424 */ /* 0x000fe200078e00ff */
[----:B------:R-:W-:Y:S01]  /*2a50*/  R2UR UR45, R0 ;  /* 0x00000000002d72ca */ /* 0x000fe200000e0000 */
[----:B------:R-:W-:Y:S01]  /*2a60*/  IMAD.MOV.U32 R0, RZ, RZ, 0xd0 ;  /* 0x000000d0ff007424 */ /* 0x000fe200078e00ff */
[----:B------:R-:W-:Y:S01]  /*2a70*/  UIADD3 UR6, UPT, UPT, UR28, 0x40, URZ ;  /* 0x000000401c067890 */ /* 0x000fe2000fffe0ff */
[----:B-1----:R-:W-:Y:S01]  /*2a80*/  IMAD.MOV.U32 R3, RZ, RZ, 0xc8 ;  /* 0x000000c8ff037424 */ /* 0x002fe200078e00ff */
[----:B------:R-:W-:Y:S01]  /*2a90*/  R2UR UR43, R2 ;  /* 0x00000000022b72ca */ /* 0x000fe200000e0000 */
[----:B------:R-:W-:Y:S01]  /*2aa0*/  IMAD.MOV.U32 R2, RZ, RZ, 0xd8 ;  /* 0x000000d8ff027424 */ /* 0x000fe200078e00ff */
        /* <DEDUP_REMOVED lines=8> */
[C---:B------:R-:W-:Y:S01]  /*2b30*/  R2UR UR41, R3.reuse ;  /* 0x00000000032972ca */ /* 0x040fe200000e0000 */
[----:B--2---:R-:W-:Y:S01]  /*2b40*/  UIADD3 UR4, UPT, UPT, UR28, 0x80, URZ ;  /* 0x000000801c047890 */ /* 0x004fe2000fffe0ff */
[----:B------:R-:W-:Y:S01]  /*2b50*/  R2UR UR23, R2 ;  /* 0x00000000021772ca */ /* 0x000fe200000e0000 */
[----:B------:R-:W-:Y:S01]  /*2b60*/  IMAD.MOV.U32 R2, RZ, RZ, 0x20 ;  /* 0x00000020ff027424 */ /* 0x000fe200078e00ff */
[----:B------:R-:W-:Y:S01]  /*2b70*/  R2UR UR17, R0 ;  /* 0x00000000001172ca */ /* 0x000fe200000e0000 */
[----:B------:R-:W-:Y:S01]  /*2b80*/  IMAD.MOV.U32 R0, RZ, RZ, 0xf0 ;  /* 0x000000f0ff007424 */ /* 0x000fe200078e00ff */
[----:B------:R-:W-:Y:S01]  /*2b90*/  R2UR UR24, R3 ;  /* 0x00000000031872ca */ /* 0x000fe200000e0000 */
[----:B------:R-:W-:Y:S01]  /*2ba0*/  UIADD3 UR72, UPT, UPT, UR28, 0xc0, URZ ;  /* 0x000000c01c487890 */ /* 0x000fe2000fffe0ff */
[----:B------:R-:W-:Y:S01]  /*2bb0*/  R2UR UR22, R2 ;  /* 0x00000000021672ca */ /* 0x000fe200000e0000 */
[----:B------:R-:W-:Y:S01]  /*2bc0*/  UIADD3 UR70, UPT, UPT, UR28, 0x100, URZ ;  /* 0x000001001c467890 */ /* 0x000fe2000fffe0ff */
[----:B------:R-:W-:Y:S01]  /*2bd0*/  R2UR UR15, R0 ;  /* 0x00000000000f72ca */ /* 0x000fe200000e0000 */
[----:B------:R-:W-:Y:S01]  /*2be0*/  IMAD.MOV.U32 R0, RZ, RZ, 0x20 ;  /* 0x00000020ff007424 */ /* 0x000fe200078e00ff */
[----:B------:R-:W-:Y:S01]  /*2bf0*/  R2UR UR16, R2 ;  /* 0x00000000021072ca */ /* 0x000fe200000e0000 */
[----:B------:R-:W-:Y:S01]  /*2c00*/  IMAD.MOV.U32 R2, RZ, RZ, 0xf8 ;  /* 0x000000f8ff027424 */ /* 0x000fe200078e00ff */
[----:B------:R-:W-:-:S02]  /*2c10*/  UIADD3 UR68, UPT, UPT, UR28, 0x140, URZ ;  /* 0x000001401c447890 */ /* 0x000fc4000fffe0ff */
[----:B------:R-:W-:Y:S01]  /*2c20*/  R2UR UR13, R0 ;  /* 0x00000000000d72ca */ /* 0x000fe200000e0000 */
[----:B------:R-:W-:Y:S01]  /*2c30*/  UIADD3 UR66, UPT, UPT, UR28, 0x180, URZ ;  /* 0x000001801c427890 */ /* 0x000fe2000fffe0ff */
[----:B------:R-:W-:Y:S01]  /*2c40*/  R2UR UR12, R2 ;  /* 0x00000000020c72ca */ /* 0x000fe200000e0000 */
[----:B------:R-:W-:Y:S01]  /*2c50*/  UIADD3 UR64, UPT, UPT, UR28, 0x1c0, URZ ;  /* 0x000001c01c407890 */ /* 0x000fe2000fffe0ff */
[----:B------:R-:W-:Y:S01]  /*2c60*/  UMOV UR48, 0x0 ;  /* 0x0000000000307882 */ /* 0x000fe20000000000 */
[----:B------:R-:W-:Y:S01]  /*2c70*/  UMOV UR49, 0x8090490 ;  /* 0x0809049000317882 */ /* 0x000fe20000000000 */
[----:B------:R-:W-:Y:S01]  /*2c80*/  UMOV UR7, 0x80004020 ;  /* 0x8000402000077882 */ /* 0x000fe20000000000 */
[----:B------:R-:W-:Y:S01]  /*2c90*/  UMOV UR60, 0x0 ;  /* 0x00000000003c7882 */ /* 0x000fe20000000000 */
[----:B------:R-:W-:Y:S01]  /*2ca0*/  UMOV UR61, 0x8090490 ;  /* 0x08090490003d7882 */ /* 0x000fe20000000000 */
[----:B------:R-:W-:Y:S01]  /*2cb0*/  UMOV UR5, 0x80004020 ;  /* 0x8000402000057882 */ /* 0x000fe20000000000 */
[----:B------:R-:W-:Y:S01]  /*2cc0*/  UMOV UR58, 0x0 ;  /* 0x00000000003a7882 */ /* 0x000fe20000000000 */
[----:B------:R-:W-:Y:S01]  /*2cd0*/  UMOV UR59, 0x8090490 ;  /* 0x08090490003b7882 */ /* 0x000fe20000000000 */
[----:B------:R1:W-:Y:S01]  /*2ce0*/  UTCHMMA tmem[UR44], gdesc[UR28], tmem[UR45], tmem[UR48], idesc[UR49], !UPT ;  /* 0x00ff301c2c0079ea */ /* 0x0003e2000f80002d */
[----:B------:R-:W-:Y:S01]  /*2cf0*/  UMOV UR73, 0x80004020 ;  /* 0x8000402000497882 */ /* 0x000fe20000000000 */
[----:B------:R-:W-:Y:S01]  /*2d00*/  UMOV UR56, 0x0 ;  /* 0x0000000000387882 */ /* 0x000fe20000000000 */
[----:B------:R-:W-:Y:S01]  /*2d10*/  UMOV UR57, 0x8090490 ;  /* 0x0809049000397882 */ /* 0x000fe20000000000 */
[----:B------:R1:W-:Y:S01]  /*2d20*/  UTCHMMA tmem[UR42], gdesc[UR6], tmem[UR43], tmem[UR60], idesc[UR61], UPT ;  /* 0x00ff3c062a0079ea */ /* 0x0003e2000b80002b */
        /* <DEDUP_REMOVED lines=16> */
[----:B------:R1:W-:Y:S01]  /*2e30*/  UTCHMMA tmem[UR15], gdesc[UR66], tmem[UR16], tmem[UR50], idesc[UR51], UPT ;  /* 0x00ff32420f0079ea */ /* 0x0003e2000b800010 */
[----:B------:R1:W-:Y:S01]  /*2e40*/  UTCHMMA tmem[UR12], gdesc[UR64], tmem[UR13], tmem[UR46], idesc[UR47], UPT ;  /* 0x00ff2e400c0079ea */ /* 0x0003e2000b80000d */
[----:B------:R-:W-:Y:S05]  /*2e50*/  BRA.U !UP0, `(.L_x_67) ;  /* 0x0000000108047547 */ /* 0x000fea000b800000 */
[----:B-1----:R-:W-:Y:S05]  /*2e60*/  BPT.TRAP 0x1 ;  /* 0x000000040000795c */ /* 0x002fea0000300000 */
.L_x_67:
[----:B-1----:R-:W-:-:S09]  /*2e70*/  UIADD3 UR12, UPT, UPT, UR14, 0x1a888, URZ ;  /* 0x0001a8880e0c7890 */ /* 0x002fd2000fffe0ff */
[----:B------:R1:W-:Y:S01]  /*2e80*/  UTCBAR [UR12], URZ ;  /* 0x000000ff0c0073e9 */ /* 0x0003e200080000ff */
[----:B------:R-:W-:Y:S05]  /*2e90*/  BRA.U !UP1, `(.L_x_68) ;  /* 0x0000000109047547 */ /* 0x000fea000b800000 */
[----:B-1----:R-:W-:Y:S05]  /*2ea0*/  BPT.TRAP 0x1 ;  /* 0x000000040000795c */ /* 0x002fea0000300000 */
.L_x_68:
[----:B------:R-:W2:Y:S01]  /*2eb0*/  LDL R0, [R1] ;  /* 0x0000000001007983 */ /* 0x000ea20000100800 */
[----:B-1----:R-:W-:Y:S01]  /*2ec0*/  UIADD3 UR12, UPT, UPT, UR14, 0x1a828, URZ ;  /* 0x0001a8280e0c7890 */ /* 0x002fe2000fffe0ff */
[----:B------:R-:W-:Y:S01]  /*2ed0*/  HFMA2 R11, -RZ, RZ, 0, 0 ;  /* 0x00000000ff0b7431 */ /* 0x000fe200000001ff */
[----:B------:R-:W-:Y:S01]  /*2ee0*/  UMOV UR23, URZ ;  /* 0x000000ff00177c82 */ /* 0x000fe20008000000 */
[----:B------:R-:W-:-:S06]  /*2ef0*/  UMOV UR22, URZ ;  /* 0x000000ff00167c82 */ /* 0x000fcc0008000000 */
[----:B------:R1:W-:Y:S01]  /*2f00*/  UTCBAR [UR12], URZ ;  /* 0x000000ff0c0073e9 */ /* 0x0003e200080000ff */
[----:B--2---:R-:W-:-:S13]  /*2f10*/  ISETP.NE.AND P0, PT, R0, 0x1, PT ;  /* 0x000000010000780c */ /* 0x004fda0003f05270 */
[----:B-1----:R-:W-:Y:S05]  /*2f20*/  @!P0 BRA `(.L_x_69) ;  /* 0x0000001000f88947 */ /* 0x002fea0003800000 */
[----:B------:R-:W-:Y:S01]  /*2f30*/  UMOV UR11, 0x80004020 ;  /* 0x80004020000b7882 */ /* 0x000fe20000000000 */
[----:B------:R-:W-:Y:S01]  /*2f40*/  UMOV UR9, 0x80004020 ;  /* 0x8000402000097882 */ /* 0x000fe20000000000 */
[----:B------:R-:W-:Y:S01]  /*2f50*/  MOV R15, UR11 ;  /* 0x0000000b000f7c02 */ /* 0x000fe20008000f00 */
[----:B------:R-:W-:Y:S01]  /*2f60*/  IMAD.U32 R12, RZ, RZ, UR8 ;  /* 0x00000008ff0c7e24 */ /* 0x000fe2000f8e00ff */
[----:B------:R-:W-:Y:S02]  /*2f70*/  MOV R13, UR9 ;  /* 0x00000009000d7c02 */ /* 0x000fe40008000f00 */
[----:B------:R-:W-:Y:S01]  /*2f80*/  CS2R R10, SRZ ;  /* 0x00000000000a7805 */ /* 0x000fe2000001ff00 */
[----:B------:R-:W-:Y:S01]  /*2f90*/  IMAD.MOV.U32 R9, RZ, RZ, 0x1 ;  /* 0x00000001ff097424 */ /* 0x000fe200078e00ff */
[----:B------:R-:W-:Y:S01]  /*2fa0*/  MOV R8, RZ ;  /* 0x000000ff00087202 */ /* 0x000fe20000000f00 */
[----:B------:R-:W-:Y:S01]  /*2fb0*/  IMAD.MOV.U32 R7, RZ, RZ, 0x1 ;  /* 0x00000001ff077424 */ /* 0x000fe200078e00ff */
[----:B------:R-:W-:Y:S01]  /*2fc0*/  MOV R6, 0x1 ;  /* 0x0000000100067802 */ /* 0x000fe20000000f00 */
[----:B------:R-:W-:Y:S01]  /*2fd0*/  IMAD.MOV.U32 R5, RZ, RZ, RZ ;  /* 0x000000ffff057224 */ /* 0x000fe200078e00ff */
[----:B------:R-:W-:Y:S01]  /*2fe0*/  UIADD3 UR60, UPT, UPT, UR18, 0x40, URZ ;  /* 0x00000040123c7890 */ /* 0x000fe2000fffe0ff */
[----:B------:R-:W-:Y:S01]  /*2ff0*/  IMAD.U32 R14, RZ, RZ, UR10 ;  /* 0x0000000aff0e7e24 */ /* 0x000fe2000f8e00ff */
[----:B------:R-:W-:-:S02]  /*3000*/  UIADD3 UR58, UPT, UPT, UR18, 0x80, URZ ;  /* 0x00000080123a7890 */ /* 0x000fc4000fffe0ff */
[----:B------:R-:W-:Y:S02]  /*3010*/  UIADD3 UR56, UPT, UPT, UR18, 0xc0, URZ ;  /* 0x000000c012387890 */ /* 0x000fe4000fffe0ff */
[----:B------:R-:W-:Y:S02]  /*3020*/  UIADD3 UR54, UPT, UPT, UR20, 0x100, URZ ;  /* 0x0000010014367890 */ /* 0x000fe4000fffe0ff */
[----:B------:R-:W-:Y:S02]  /*3030*/  UIADD3 UR52, UPT, UPT, UR20, 0x180, URZ ;  /* 0x0000018014347890 */ /* 0x000fe4000fffe0ff */
[----:B------:R-:W-:Y:S02]  /*3040*/  UIADD3 UR50, UPT, UPT, UR20, 0x200, URZ ;  /* 0x0000020014327890 */ /* 0x000fe4000fffe0ff */
[----:B------:R-:W-:Y:S02]  /*3050*/  UIADD3 UR48, UPT, UPT, UR26, 0x4, URZ ;  /* 0x000000041a307890 */ /* 0x000fe4000fffe0ff */
[----:B------:R-:W-:-:S02]  /*3060*/  UIADD3 UR46, UPT, UPT, UR26, 0x6, URZ ;  /* 0x000000061a2e7890 */ /* 0x000fc4000fffe0ff */
[----:B------:R-:W-:Y:S02]  /*3070*/  UIADD3 UR44, UPT, UPT, UR26, 0x400, URZ ;  /* 0x000004001a2c7890 */ /* 0x000fe4000fffe0ff */
[----:B------:R-:W-:Y:S02]  /*3080*/  UIADD3 UR42, UPT, UPT, UR26, 0x402, URZ ;  /* 0x000004021a2a7890 */ /* 0x000fe4000fffe0ff */
[----:B------:R-:W-:Y:S02]  /*3090*/  UIADD3 UR40, UPT, UPT, UR26, 0x404, URZ ;  /* 0x000004041a287890 */ /* 0x000fe4000fffe0ff */
[----:B------:R-:W-:Y:S01]  /*30a0*/  UIADD3 UR38, UPT, UPT, UR26, 0x406, URZ ;  /* 0x000004061a267890 */ /* 0x000fe2000fffe0ff */
[----:B------:R-:W-:Y:S01]  /*30b0*/  UMOV UR76, UR6 ;  /* 0x00000006004c7c82 */ /* 0x000fe20008000000 */
[----:B------:R-:W-:Y:S01]  /*30c0*/  UMOV UR77, 0x80004020 ;  /* 0x80004020004d7882 */ /* 0x000fe20000000000 */
[----:B------:R-:W-:Y:S01]  /*30d0*/  UMOV UR74, UR4 ;  /* 0x00000004004a7c82 */ /* 0x000fe20008000000 */
[----:B------:R-:W-:Y:S01]  /*30e0*/  UMOV UR75, 0x80004020 ;  /* 0x80004020004b7882 */ /* 0x000fe20000000000 */
[----:B------:R-:W-:Y:S01]  /*30f0*/  UMOV UR73, 0x80004020 ;  /* 0x8000402000497882 */ /* 0x000fe20000000000 */
[----:B------:R-:W-:Y:S01]  /*3100*/  UMOV UR71, 0x80004020 ;  /* 0x8000402000477882 */ /* 0x000fe20000000000 */
[----:B------:R-:W-:Y:S01]  /*3110*/  UMOV UR69, 0x80004020 ;  /* 0x8000402000457882 */ /* 0x000fe20000000000 */
[----:B------:R-:W-:Y:S01]  /*3120*/  UMOV UR67, 0x80004020 ;  /* 0x8000402000437882 */ /* 0x000fe20000000000 */
[----:B------:R-:W-:Y:S01]  /*3130*/  UMOV UR65, 0x80004020 ;  /* 0x8000402000417882 */ /* 0x000fe20000000000 */
[----:B------:R-:W-:Y:S01]  /*3140*/  UMOV UR10, 0x1 ;  /* 0x00000001000a7882 */ /* 0x000fe20000000000 */
[----:B------:R-:W-:Y:S01]  /*3150*/  UMOV UR22, URZ ;  /* 0x000000ff00167c82 */ /* 0x000fe20008000000 */
[----:B------:R-:W-:Y:S01]  /*3160*/  UMOV UR23, URZ ;  /* 0x000000ff00177c82 */ /* 0x000fe20008000000 */
        /* <DEDUP_REMOVED lines=12> */
.L_x_93:
[----:B------:R-:W-:Y:S04]  /*3230*/  BSSY.RECONVERGENT B0, `(.L_x_70) ;  /* 0x0000003000007945 */ /* 0x000fe80003800200 */
[----:B-1----:R-:W-:Y:S05]  /*3240*/  @!P2 BRA `(.L_x_71) ;  /* 0x000000000004a947 */ /* 0x002fea0003800000 */
[----:B------:R-:W-:Y:S05]  /*3250*/  BPT.TRAP 0x1 ;  /* 0x000000040000795c */ /* 0x000fea0000300000 */
.L_x_71:
[----:B------:R-:W-:Y:S05]  /*3260*/  BSYNC.RECONVERGENT B0 ;  /* 0x0000000000007941 */ /* 0x000fea0003800200 */
.L_x_70:
[----:B------:R-:W-:Y:S01]  /*3270*/  ULEA UR4, UR10, UR14, 0x3 ;  /* 0x0000000e0a047291 */ /* 0x000fe2000f8e18ff */
[----:B------:R-:W-:Y:S01]  /*3280*/  SHF.L.U32 R2, R5, 0x1f, RZ ;  /* 0x0000001f05027819 */ /* 0x000fe200000006ff */
[----:B------:R-:W-:Y:S07]  /*3290*/  UISETP.NE.AND UP0, UPT, UR62, 0x2, UPT ;  /* 0x000000023e00788c */ /* 0x000fee000bf05270 */
[----:B------:R-:W1:Y:S02]  /*32a0*/  SYNCS.PHASECHK.TRANS64.TRYWAIT P0, [UR4+0x1a800], R2 ;  /* 0x01a80002ff0075a7 */ /* 0x000e640008001104 */
[----:B-1----:R-:W-:Y:S05]  /*32b0*/  @!P0 BRA `(.L_x_72) ;  /* 0x000000c8003c8947 */ /* 0x002fea0003800000 */
.L_x_252:
[----:B------:R-:W-:Y:S05]  /*32c0*/  BRA.U !UP0, `(.L_x_73) ;  /* 0x0000000108047547 */ /* 0x000fea000b800000 */
[----:B------:R-:W-:Y:S05]  /*32d0*/  BPT.TRAP 0x1 ;  /* 0x000000040000795c */ /* 0x000fea0000300000 */
.L_x_73:
[----:B------:R-:W-:Y:S01]  /*32e0*/  SHF.L.U32 R4, R8, 0x1f, RZ ;  /* 0x0000001f08047819 */ /* 0x000fe200000006ff */
[----:B-1----:R-:W-:Y:S02]  /*32f0*/  HFMA2 R0, -RZ, RZ, 0, 1.1444091796875e-05 ;  /* 0x000000c0ff007431 */ /* 0x002fe400000001ff */
[----:B------:R-:W-:Y:S01]  /*3300*/  IMAD.MOV.U32 R2, RZ, RZ, 0xc0 ;  /* 0x000000c0ff027424 */ /* 0x000fe200078e00ff */
[----:B------:R-:W1:Y:S02]  /*3310*/  SYNCS.PHASECHK.TRANS64.TRYWAIT P0, [UR14+0x1a858], R4 ;  /* 0x01a85804ff0075a7 */ /* 0x000e64000800110e */
[----:B-1----:R-:W-:Y:S05]  /*3320*/  @!P0 BRA `(.L_x_74) ;  /* 0x000000c800388947 */ /* 0x002fea0003800000 */
.L_x_254:
[----:B------:R-:W-:Y:S01]  /*3330*/  ULEA UR6, UR10, UR25, 0x9 ;  /* 0x000000190a067291 */ /* 0x000fe2000f8e48ff */
        /* <DEDUP_REMOVED lines=9> */
[----:B------:R-:W-:Y:S04]  /*33d0*/  UMOV UR9, 0x80004020 ;  /* 0x8000402000097882 */ /* 0x000fe80000000000 */
[----:B------:R2:W-:Y:S02]  /*33e0*/  UTCHMMA gdesc[UR36], gdesc[UR6], tmem[UR11], tmem[UR4], idesc[UR5], !UPT ;  /* 0x00ff0406240075ea */ /* 0x0005e4000f80000b */
[----:B--2---:R-:W-:Y:S01]  /*33f0*/  UMOV UR4, UR30 ;  /* 0x0000001e00047c82 */ /* 0x004fe20008000000 */
[----:B------:R-:W-:Y:S02]  /*3400*/  UMOV UR5, 0x80004020 ;  /* 0x8000402000057882 */ /* 0x000fe40000000000 */
[----:B------:R2:W-:Y:S01]  /*3410*/  UTCHMMA gdesc[UR4], gdesc[UR8], tmem[UR12], tmem[UR16], idesc[UR17], UPT ;  /* 0x00ff1008040075ea */ /* 0x0005e2000b80000c */
[----:B------:R-:W-:Y:S05]  /*3420*/  BRA.U !UP0, `(.L_x_75) ;  /* 0x0000000108047547 */ /* 0x000fea000b800000 */
[----:B--2---:R-:W-:Y:S05]  /*3430*/  BPT.TRAP 0x1 ;  /* 0x000000040000795c */ /* 0x004fea0000300000 */
.L_x_75:
[----:B--2---:R-:W-:Y:S09]  /*3440*/  UIADD3 UR4, UPT, UPT, UR14, 0x1a850, URZ ;  /* 0x0001a8500e047890 */ /* 0x004ff2000fffe0ff */
[----:B------:R2:W-:Y:S01]  /*3450*/  UTCBAR [UR4], URZ ;  /* 0x000000ff040073e9 */ /* 0x0005e200080000ff */
[----:B------:R-:W-:Y:S05]  /*3460*/  BRA.U !UP0, `(.L_x_76) ;  /* 0x0000000108047547 */ /* 0x000fea000b800000 */
[----:B--2---:R-:W-:Y:S05]  /*3470*/  BPT.TRAP 0x1 ;  /* 0x000000040000795c */ /* 0x004fea0000300000 */
.L_x_76:
[----:B------:R-:W-:Y:S04]  /*3480*/  SHF.L.U32 R2, R11, 0x1f, RZ ;  /* 0x0000001f0b027819 */ /* 0x000fe800000006ff */
[----:B------:R-:W3:Y:S02]  /*3490*/  SYNCS.PHASECHK.TRANS64.TRYWAIT P0, [UR14+0x1a890], R2 ;  /* 0x01a89002ff0075a7 */ /* 0x000ee4000800110e */
[----:B---3--:R-:W-:Y:S05]  /*34a0*/  @!P0 BRA `(.L_x_77) ;  /* 0x000000c400f08947 */ /* 0x008fea0003800000 */
.L_x_256:
[----:B------:R-:W-:Y:S05]  /*34b0*/  BRA.U !UP0, `(.L_x_78) ;  /* 0x0000000108047547 */ /* 0x000fea000b800000 */
[----:B--2---:R-:W-:Y:S05]  /*34c0*/  BPT.TRAP 0x1 ;  /* 0x000000040000795c */ /* 0x004fea0000300000 */
.L_x_78:
[----:B-1----:R-:W-:Y:S01]  /*34d0*/  SHF.L.U32 R4, R10, 0x1f, RZ ;  /* 0x0000001f0a047819 */ /* 0x002fe200000006ff */
[----:B---3--:R-:W-:Y:S01]  /*34e0*/  IMAD.MOV.U32 R2, RZ, RZ, 0x40 ;  /* 0x00000040ff027424 */ /* 0x008fe200078e00ff */
[----:B------:R-:W-:Y:S02]  /*34f0*/  MOV R0, 0x40 ;  /* 0x0000004000007802 */ /* 0x000fe40000000f00 */
[----:B------:R-:W1:Y:S02]  /*3500*/  SYNCS.PHASECHK.TRANS64.TRYWAIT P0, [UR14+0x1a868], R4 ;  /* 0x01a86804ff0075a7 */ /* 0x000e64000800110e */
[----:B-1----:R-:W-:Y:S05]  /*3510*/  @!P0 BRA `(.L_x_79) ;  /* 0x000000c400ec8947 */ /* 0x002fea0003800000 */
.L_x_258:
[----:B--2---:R-:W-:Y:S01]  /*3520*/  UIADD3 UR4, UPT, UPT, UR20, 0x80, URZ ;  /* 0x0000008014047890 */ /* 0x004fe2000fffe0ff */
[----:B------:R-:W-:Y:S01]  /*3530*/  R2UR UR7, R2 ;  /* 0x00000000020772ca */ /* 0x000fe200000e0000 */
[----:B------:R-:W-:Y:S01]  /*3540*/  IMAD.MOV.U32 R2, RZ, RZ, 0x40 ;  /* 0x00000040ff027424 */ /* 0x000fe200078e00ff */
[----:B------:R-:W-:Y:S01]  /*3550*/  R2UR UR6, R0 ;  /* 0x00000000000672ca */ /* 0x000fe200000e0000 */
[----:B------:R-:W-:Y:S01]  /*3560*/  IMAD.MOV.U32 R0, RZ, RZ, 0x40 ;  /* 0x00000040ff007424 */ /* 0x000fe200078e00ff */
[----:B------:R-:W-:Y:S01]  /*3570*/  UMOV UR12, 0x0 ;  /* 0x00000000000c7882 */ /* 0x000fe20000000000 */
[----:B------:R-:W-:Y:S01]  /*3580*/  UMOV UR13, 0x8098490 ;  /* 0x08098490000d7882 */ /* 0x000fe20000000000 */
[----:B------:R-:W-:Y:S01]  /*3590*/  R2UR UR10, R2 ;  /* 0x00000000020a72ca */ /* 0x000fe200000e0000 */
[----:B------:R-:W-:Y:S01]  /*35a0*/  UMOV UR8, 0x0 ;  /* 0x0000000000087882 */ /* 0x000fe20000000000 */
[C---:B------:R-:W-:Y:S01]  /*35b0*/  R2UR UR11, R0.reuse ;  /* 0x00000000000b72ca */ /* 0x040fe200000e0000 */
[----:B------:R-:W-:Y:S01]  /*35c0*/  UMOV UR9, 0x8098490 ;  /* 0x0809849000097882 */ /* 0x000fe20000000000 */
[----:B------:R-:W-:Y:S01]  /*35d0*/  UMOV UR5, 0x40004040 ;  /* 0x4000404000057882 */ /* 0x000fe20000000000 */
[----:B------:R-:W-:Y:S01]  /*35e0*/  UMOV UR16, 0x0 ;  /* 0x0000000000107882 */ /* 0x000fe20000000000 */
[----:B------:R-:W-:Y:S01]  /*35f0*/  UMOV UR17, 0x8098490 ;  /* 0x0809849000117882 */ /* 0x000fe20000000000 */
[----:B------:R2:W-:Y:S01]  /*3600*/  UTCHMMA gdesc[UR20], gdesc[UR18], tmem[UR7], tmem[UR12], idesc[UR13], !UPT ;  /* 0x00ff0c12140075ea */ /* 0x0005e2000f800007 */
[C---:B------:R-:W-:Y:S01]  /*3610*/  R2UR UR15, R0.reuse ;  /* 0x00000000000f72ca */ /* 0x040fe200000e0000 */
[----:B------:R3:W-:Y:S04]  /*3620*/  UTCHMMA gdesc[UR4], gdesc[UR60], tmem[UR6], tmem[UR8], idesc[UR9], UPT ;  /* 0x00ff083c040075ea */ /* 0x0007e8000b800006 */
[----:B------:R4:W-:Y:S02]  /*3630*/  UTCHMMA gdesc[UR54], gdesc[UR58], tmem[UR10], tmem[UR16], idesc[UR17], UPT ;  /* 0x00ff103a360075ea */ /* 0x0009e4000b80000a */
[----:B------:R5:W-:Y:S01]  /*3640*/  UTCHMMA gdesc[UR52], gdesc[UR56], tmem[UR11], tmem[UR12], idesc[UR13], UPT ;  /* 0x00ff0c38340075ea */ /* 0x000be2000b80000b */
[----:B--2---:R-:W-:Y:S01]  /*3650*/  UMOV UR7, 0x8098490 ;  /* 0x0809849000077882 */ /* 0x004fe20000000000 */
[----:B---3--:R-:W-:Y:S02]  /*3660*/  UIADD3 UR8, UPT, UPT, UR18, 0x100, URZ ;  /* 0x0000010012087890 */ /* 0x008fe4000fffe0ff */
[----:B------:R-:W-:Y:S01]  /*3670*/  UIADD3 UR4, UPT, UPT, UR18, 0x140, URZ ;  /* 0x0000014012047890 */ /* 0x000fe2000fffe0ff */
[C---:B----4-:R-:W-:Y:S01]  /*3680*/  R2UR UR17, R0.reuse ;  /* 0x00000000001172ca */ /* 0x050fe200000e0000 */
[----:B------:R-:W-:Y:S01]  /*3690*/  UMOV UR10, 0x0 ;  /* 0x00000000000a7882 */ /* 0x000fe20000000000 */
[----:B-----5:R-:W-:Y:S01]  /*36a0*/  UIADD3 UR12, UPT, UPT, UR20, 0x280, URZ ;  /* 0x00000280140c7890 */ /* 0x020fe2000fffe0ff */
[----:B------:R-:W-:Y:S01]  /*36b0*/  R2UR UR16, R0 ;  /* 0x00000000001072ca */ /* 0x000fe200000e0000 */
[----:B------:R-:W-:Y:S01]  /*36c0*/  UMOV UR11, 0x8098490 ;  /* 0x08098490000b7882 */ /* 0x000fe20000000000 */
[----:B------:R-:W-:Y:S01]  /*36d0*/  UMOV UR9, 0x80004020 ;  /* 0x8000402000097882 */ /* 0x000fe20000000000 */
[----:B------:R-:W-:Y:S01]  /*36e0*/  UMOV UR6, 0x0 ;  /* 0x0000000000067882 */ /* 0x000fe20000000000 */
[----:B------:R2:W-:Y:S01]  /*36f0*/  UTCHMMA gdesc[UR50], gdesc[UR8], tmem[UR15], tmem[UR10], idesc[UR11], UPT ;  /* 0x00ff0a08320075ea */ /* 0x0005e2000b80000f */
[----:B------:R-:W-:Y:S01]  /*3700*/  UMOV UR13, 0x40004040 ;  /* 0x40004040000d7882 */ /* 0x000fe20000000000 */
[----:B------:R-:W-:Y:S04]  /*3710*/  UMOV UR5, 0x80004020 ;  /* 0x8000402000057882 */ /* 0x000fe80000000000 */
[----:B------:R3:W-:Y:S01]  /*3720*/  UTCHMMA gdesc[UR12], gdesc[UR4], tmem[UR17], tmem[UR6], idesc[UR7], UPT ;  /* 0x00ff06040c0075ea */ /* 0x0007e2000b800011 */
[----:B--2---:R-:W-:Y:S01]  /*3730*/  UIADD3 UR10, UPT, UPT, UR18, 0x180, URZ ;  /* 0x00000180120a7890 */ /* 0x004fe2000fffe0ff */
[----:B------:R-:W-:Y:S01]  /*3740*/  UMOV UR8, 0x0 ;  /* 0x0000000000087882 */ /* 0x000fe20000000000 */
[----:B------:R-:W-:Y:S01]  /*3750*/  UMOV UR9, 0x8098490 ;  /* 0x0809849000097882 */ /* 0x000fe20000000000 */
[----:B------:R-:W-:Y:S01]  /*3760*/  UMOV UR11, 0x80004020 ;  /* 0x80004020000b7882 */ /* 0x000fe20000000000 */
[----:B---3--:R-:W-:Y:S02]  /*3770*/  UIADD3 UR6, UPT, UPT, UR20, 0x300, URZ ;  /* 0x0000030014067890 */ /* 0x008fe4000fffe0ff */
[----:B------:R-:W-:Y:S01]  /*3780*/  UIADD3 UR4, UPT, UPT, UR20, 0x380, URZ ;  /* 0x0000038014047890 */ /* 0x000fe2000fffe0ff */
[----:B------:R-:W-:Y:S01]  /*3790*/  UMOV UR7, 0x40004040 ;  /* 0x4000404000077882 */ /* 0x000fe20000000000 */
[----:B------:R-:W-:Y:S01]  /*37a0*/  UMOV UR12, 0x0 ;  /* 0x00000000000c7882 */ /* 0x000fe20000000000 */
[----:B------:R-:W-:Y:S01]  /*37b0*/  UMOV UR13, 0x8098490 ;  /* 0x08098490000d7882 */ /* 0x000fe20000000000 */
[----:B------:R-:W-:Y:S03]  /*37c0*/  UMOV UR5, 0x40004040 ;  /* 0x4000404000057882 */ /* 0x000fe60000000000 */
[----:B------:R2:W-:Y:S02]  /*37d0*/  UTCHMMA gdesc[UR6], gdesc[UR10], tmem[UR16], tmem[UR8], idesc[UR9], UPT ;  /* 0x00ff080a060075ea */ /* 0x0005e4000b800010 */
[----:B--2---:R-:W-:Y:S01]  /*37e0*/  UIADD3 UR8, UPT, UPT, UR18, 0x1c0, URZ ;  /* 0x000001c012087890 */ /* 0x004fe2000fffe0ff */
[----:B------:R-:W-:Y:S08]  /*37f0*/  UMOV UR9, 0x80004020 ;  /* 0x8000402000097882 */ /* 0x000ff00000000000 */
[----:B------:R2:W-:Y:S01]  /*3800*/  UTCHMMA gdesc[UR4], gdesc[UR8], tmem[UR15], tmem[UR12], idesc[UR13], UPT ;  /* 0x00ff0c08040075ea */ /* 0x0005e2000b80000f */
[----:B------:R-:W-:Y:S05]  /*3810*/  BRA.U !UP0, `(.L_x_80) ;  /* 0x0000000108047547 */ /* 0x000fea000b800000 */
[----:B--2---:R-:W-:Y:S05]  /*3820*/  BPT.TRAP 0x1 ;  /* 0x000000040000795c */ /* 0x004fea0000300000 */
.L_x_80:
[----:B--2---:R-:W-:Y:S01]  /*3830*/  ULEA UR12, UR23, UR63, 0x9 ;  /* 0x0000003f170c7291 */ /* 0x004fe2000f8e48ff */
[----:B------:R-:W-:Y:S01]  /*3840*/  IMAD.MOV.U32 R0, RZ, RZ, RZ ;  /* 0x000000ffff007224 */ /* 0x000fe200078e00ff */
[----:B------:R-:W-:Y:S01]  /*3850*/  UISETP.NE.U32.AND UP2, UPT, UR22, URZ, UPT ;  /* 0x000000ff1600728c */ /* 0x000fe2000bf45070 */
[----:B------:R-:W-:Y:S01]  /*3860*/  IMAD.MOV.U32 R2, RZ, RZ, RZ ;  /* 0x000000ffff027224 */ /* 0x000fe200078e00ff */
[----:B------:R-:W-:Y:S01]  /*3870*/  UIADD3 UR4, UPT, UPT, UR14, 0x1a870, URZ ;  /* 0x0001a8700e047890 */ /* 0x000fe2000fffe0ff */
[----:B------:R-:W-:Y:S01]  /*3880*/  BSSY.RECONVERGENT B0, `(.L_x_81) ;  /* 0x0000034000007945 */ /* 0x000fe20003800200 */
[----:B------:R-:W-:Y:S01]  /*3890*/  UIADD3 UR6, UPT, UPT, UR26, 0x2, URZ ;  /* 0x000000021a067890 */ /* 0x000fe2000fffe0ff */
[C---:B------:R-:W-:Y:S01]  /*38a0*/  R2UR UR5, R0.reuse ;  /* 0x00000000000572ca */ /* 0x040fe200000e0000 */
[----:B------:R-:W-:Y:S01]  /*38b0*/  UIADD3 UR10, UPT, UPT, UR12, 0x40, URZ ;  /* 0x000000400c0a7890 */ /* 0x000fe2000fffe0ff */
[C---:B------:R-:W-:Y:S01]  /*38c0*/  R2UR UR17, R0.reuse ;  /* 0x00000000001172ca */ /* 0x040fe200000e0000 */
[----:B------:R-:W-:Y:S01]  /*38d0*/  UMOV UR8, 0x0 ;  /* 0x0000000000087882 */ /* 0x000fe20000000000 */
[----:B------:R-:W-:Y:S01]  /*38e0*/  UMOV UR9, 0x8090490 ;  /* 0x0809049000097882 */ /* 0x000fe20000000000 */
[----:B------:R-:W-:Y:S01]  /*38f0*/  UMOV UR13, 0x80004020 ;  /* 0x80004020000d7882 */ /* 0x000fe20000000000 */
[----:B------:R2:W-:Y:S01]  /*3900*/  UTCBAR [UR4], URZ ;  /* 0x000000ff040073e9 */ /* 0x0005e200080000ff */
[----:B------:R-:W-:Y:S01]  /*3910*/  UMOV UR7, 0x40004040 ;  /* 0x4000404000077882 */ /* 0x000fe20000000000 */
[----:B------:R-:W-:Y:S01]  /*3920*/  UMOV UR11, 0x80004020 ;  /* 0x80004020000b7882 */ /* 0x000fe20000000000 */
[C---:B------:R-:W-:Y:S02]  /*3930*/  R2UR UR16, R0.reuse ;  /* 0x00000000001072ca */ /* 0x040fe400000e0000 */
[C---:B------:R-:W-:Y:S02]  /*3940*/  R2UR UR15, R0.reuse ;  /* 0x00000000000f72ca */ /* 0x040fe400000e0000 */
[----:B------:R3:W-:Y:S01]  /*3950*/  UTCHMMA gdesc[UR26], gdesc[UR12], tmem[UR5], tmem[UR8], idesc[UR9], UP2 ;  /* 0x00ff080c1a0075ea */ /* 0x0007e20009000005 */
[C---:B------:R-:W-:Y:S01]  /*3960*/  R2UR UR22, R0.reuse ;  /* 0x00000000001672ca */ /* 0x040fe200000e0000 */
[----:B------:R4:W-:Y:S01]  /*3970*/  UTCHMMA gdesc[UR6], gdesc[UR10], tmem[UR17], tmem[UR8], idesc[UR9], UPT ;  /* 0x00ff080a060075ea */ /* 0x0009e2000b800011 */
[----:B------:R-:W-:Y:S01]  /*3980*/  LOP3.LUT R9, R9, 0x1, RZ, 0x3c, !PT ;  /* 0x0000000109097812 */ /* 0x000fe200078e3cff */
[----:B--2---:R-:W-:Y:S01]  /*3990*/  UIADD3 UR4, UPT, UPT, UR12, 0xc0, URZ ;  /* 0x000000c00c047890 */ /* 0x004fe2000fffe0ff */
[----:B---3--:R-:W-:Y:S01]  /*39a0*/  UMOV UR5, 0x80004020 ;  /* 0x8000402000057882 */ /* 0x008fe20000000000 */
[----:B------:R-:W-:Y:S01]  /*39b0*/  R2UR UR13, R0 ;  /* 0x00000000000d72ca */ /* 0x000fe200000e0000 */
[----:B----4-:R-:W-:Y:S01]  /*39c0*/  UIADD3 UR8, UPT, UPT, UR12, 0x80, URZ ;  /* 0x000000800c087890 */ /* 0x010fe2000fffe0ff */
[C---:B------:R-:W-:Y:S01]  /*39d0*/  R2UR UR17, R2.reuse ;  /* 0x00000000021172ca */ /* 0x040fe200000e0000 */
[----:B------:R-:W-:Y:S01]  /*39e0*/  UMOV UR10, 0x0 ;  /* 0x00000000000a7882 */ /* 0x000fe20000000000 */
[----:B------:R-:W-:Y:S01]  /*39f0*/  UMOV UR11, 0x8090490 ;  /* 0x08090490000b7882 */ /* 0x000fe20000000000 */
[----:B------:R-:W-:Y:S01]  /*3a00*/  UMOV UR9, 0x80004020 ;  /* 0x8000402000097882 */ /* 0x000fe20000000000 */
[----:B------:R-:W-:Y:S01]  /*3a10*/  UMOV UR6, 0x0 ;  /* 0x0000000000067882 */ /* 0x000fe20000000000 */
[----:B------:R-:W-:Y:S03]  /*3a20*/  UMOV UR7, 0x8090490 ;  /* 0x0809049000077882 */ /* 0x000fe60000000000 */
[----:B------:R2:W-:Y:S01]  /*3a30*/  UTCHMMA gdesc[UR48], gdesc[UR8], tmem[UR16], tmem[UR10], idesc[UR11], UPT ;  /* 0x00ff0a08300075ea */ /* 0x0005e2000b800010 */
[----:B------:R3:W-:Y:S01]  /*3a40*/  UTCHMMA gdesc[UR46], gdesc[UR4], tmem[UR15], tmem[UR6], idesc[UR7], UPT ;  /* 0x00ff06042e0075ea */ /* 0x0007e2000b80000f */
[----:B--2---:R-:W-:Y:S01]  /*3a50*/  UIADD3 UR10, UPT, UPT, UR12, 0x100, URZ ;  /* 0x000001000c0a7890 */ /* 0x004fe2000fffe0ff */
[----:B------:R-:W-:Y:S01]  /*3a60*/  R2UR UR16, R2 ;  /* 0x00000000021072ca */ /* 0x000fe200000e0000 */
[----:B---3--:R-:W-:Y:S01]  /*3a70*/  UIADD3 UR6, UPT, UPT, UR12, 0x140, URZ ;  /* 0x000001400c067890 */ /* 0x008fe2000fffe0ff */
[----:B------:R-:W-:Y:S01]  /*3a80*/  UMOV UR4, 0x0 ;  /* 0x0000000000047882 */ /* 0x000fe20000000000 */
[----:B------:R-:W-:Y:S01]  /*3a90*/  UMOV UR5, 0x8090490 ;  /* 0x0809049000057882 */ /* 0x000fe20000000000 */
[----:B------:R-:W-:Y:S01]  /*3aa0*/  UMOV UR11, 0x80004020 ;  /* 0x80004020000b7882 */ /* 0x000fe20000000000 */
[----:B------:R-:W-:Y:S01]  /*3ab0*/  UMOV UR8, 0x0 ;  /* 0x0000000000087882 */ /* 0x000fe20000000000 */
[----:B------:R-:W-:Y:S02]  /*3ac0*/  UMOV UR9, 0x8090490 ;  /* 0x0809049000097882 */ /* 0x000fe40000000000 */
[----:B------:R2:W-:Y:S01]  /*3ad0*/  UTCHMMA gdesc[UR44], gdesc[UR10], tmem[UR17], tmem[UR4], idesc[UR5], UPT ;  /* 0x00ff040a2c0075ea */ /* 0x0005e2000b800011 */
[----:B------:R-:W-:Y:S02]  /*3ae0*/  UMOV UR7, 0x80004020 ;  /* 0x8000402000077882 */ /* 0x000fe40000000000 */
[----:B------:R3:W-:Y:S01]  /*3af0*/  UTCHMMA gdesc[UR42], gdesc[UR6], tmem[UR22], tmem[UR8], idesc[UR9], UPT ;  /* 0x00ff08062a0075ea */ /* 0x0007e2000b800016 */
[----:B--2---:R-:W-:Y:S01]  /*3b00*/  UIADD3 UR4, UPT, UPT, UR12, 0x1c0, URZ ;  /* 0x000001c00c047890 */ /* 0x004fe2000fffe0ff */
[----:B------:R-:W-:Y:S01]  /*3b10*/  UMOV UR10, 0x0 ;  /* 0x00000000000a7882 */ /* 0x000fe20000000000 */
[----:B---3--:R-:W-:Y:S01]  /*3b20*/  UIADD3 UR8, UPT, UPT, UR12, 0x180, URZ ;  /* 0x000001800c087890 */ /* 0x008fe2000fffe0ff */
[----:B------:R-:W-:Y:S01]  /*3b30*/  UMOV UR6, 0x0 ;  /* 0x0000000000067882 */ /* 0x000fe20000000000 */
[----:B------:R-:W-:Y:S01]  /*3b40*/  UMOV UR7, 0x8090490 ;  /* 0x0809049000077882 */ /* 0x000fe20000000000 */
[----:B------:R-:W-:Y:S01]  /*3b50*/  UMOV UR9, 0x80004020 ;  /* 0x8000402000097882 */ /* 0x000fe20000000000 */
[----:B------:R-:W-:Y:S01]  /*3b60*/  UMOV UR11, 0x8090490 ;  /* 0x08090490000b7882 */ /* 0x000fe20000000000 */
[----:B------:R-:W-:Y:S04]  /*3b70*/  UMOV UR5, 0x80004020 ;  /* 0x8000402000057882 */ /* 0x000fe80000000000 */
[----:B------:R2:W-:Y:S01]  /*3b80*/  UTCHMMA gdesc[UR40], gdesc[UR8], tmem[UR16], tmem[UR6], idesc[UR7], UPT ;  /* 0x00ff0608280075ea */ /* 0x0005e2000b800010 */
[----:B------:R2:W-:Y:S01]  /*3b90*/  UTCHMMA gdesc[UR38], gdesc[UR4], tmem[UR13], tmem[UR10], idesc[UR11], UPT ;  /* 0x00ff0a04260075ea */ /* 0x0005e2000b80000d */
[----:B------:R-:W-:Y:S05]  /*3ba0*/  @!P2 BRA `(.L_x_82) ;  /* 0x000000000004a947 */ /* 0x000fea0003800000 */
[----:B--2---:R-:W-:Y:S05]  /*3bb0*/  BPT.TRAP 0x1 ;  /* 0x000000040000795c */ /* 0x004fea0000300000 */
.L_x_82:
[----:B--2---:R-:W-:Y:S05]  /*3bc0*/  BSYNC.RECONVERGENT B0 ;  /* 0x0000000000007941 */ /* 0x004fea0003800200 */
.L_x_81:
[----:B------:R-:W-:Y:S04]  /*3bd0*/  ULEA UR4, UR23, UR14, 0x3 ;  /* 0x0000000e17047291 */ /* 0x000fe8000f8e18ff */
[----:B------:R-:W-:Y:S02]  /*3be0*/  UIADD3 UR5, UPT, UPT, UR4, 0x1a810, URZ ;  /* 0x0001a81004057890 */ /* 0x000fe4000fffe0ff */
[----:B------:R-:W-:Y:S04]  /*3bf0*/  UIADD3 UR4, UPT, UPT, UR23, 0x1, URZ ;  /* 0x0000000117047890 */ /* 0x000fe8000fffe0ff */
[----:B------:R-:W-:Y:S03]  /*3c00*/  UISETP.NE.AND UP2, UPT, UR4, 0x2, UPT ;  /* 0x000000020400788c */ /* 0x000fe6000bf45270 */
[----:B------:R2:W-:Y:S01]  /*3c10*/  UTCBAR [UR5], URZ ;  /* 0x000000ff050073e9 */ /* 0x0005e200080000ff */
[----:B------:R-:W-:Y:S01]  /*3c20*/  USEL UR23, UR4, URZ, UP2 ;  /* 0x000000ff04177287 */ /* 0x000fe20009000000 */
[----:B------:R-:W-:Y:S11]  /*3c30*/  BRA.U !UP0, `(.L_x_83) ;  /* 0x0000000108047547 */ /* 0x000ff6000b800000 */
[----:B--2---:R-:W-:Y:S05]  /*3c40*/  BPT.TRAP 0x1 ;  /* 0x000000040000795c */ /* 0x004fea0000300000 */
.L_x_83:
[----:B------:R-:W-:Y:S01]  /*3c50*/  LOP3.LUT R11, R11, 0x1, RZ, 0x3c, !PT ;  /* 0x000000010b0b7812 */ /* 0x000fe200078e3cff */
[----:B------:R-:W-:Y:S09]  /*3c60*/  UIADD3 UR4, UPT, UPT, UR14, 0x1a898, URZ ;  /* 0x0001a8980e047890 */ /* 0x000ff2000fffe0ff */
[----:B------:R3:W-:Y:S01]  /*3c70*/  UTCBAR [UR4], URZ ;  /* 0x000000ff040073e9 */ /* 0x0007e200080000ff */
[----:B------:R-:W-:Y:S05]  /*3c80*/  BRA.U !UP0, `(.L_x_84) ;  /* 0x0000000108047547 */ /* 0x000fea000b800000 */
[----:B--23--:R-:W-:Y:S05]  /*3c90*/  BPT.TRAP 0x1 ;  /* 0x000000040000795c */ /* 0x00cfea0000300000 */
.L_x_84:
[----:B------:R-:W-:Y:S04]  /*3ca0*/  SHF.L.U32 R2, R9, 0x1f, RZ ;  /* 0x0000001f09027819 */ /* 0x000fe800000006ff */
[----:B------:R-:W4:Y:S02]  /*3cb0*/  SYNCS.PHASECHK.TRANS64.TRYWAIT P0, [UR14+0x1a878], R2 ;  /* 0x01a87802ff0075a7 */ /* 0x000f24000800110e */
[----:B----4-:R-:W-:Y:S05]  /*3cc0*/  @!P0 BRA `(.L_x_85) ;  /* 0x000000c000188947 */ /* 0x010fea0003800000 */
.L_x_260:
[----:B------:R-:W-:Y:S05]  /*3cd0*/  BRA.U !UP1, `(.L_x_86) ;  /* 0x0000000109047547 */ /* 0x000fea000b800000 */
[----:B--23--:R-:W-:Y:S05]  /*3ce0*/  BPT.TRAP 0x1 ;  /* 0x000000040000795c */ /* 0x00cfea0000300000 */
.L_x_86:
[----:B-1----:R-:W-:Y:S01]  /*3cf0*/  SHF.L.U32 R4, R6, 0x1f, RZ ;  /* 0x0000001f06047819 */ /* 0x002fe200000006ff */
[----:B----4-:R-:W-:Y:S02]  /*3d00*/  HFMA2 R0, -RZ, RZ, 0, 3.814697265625e-06 ;  /* 0x00000040ff007431 */ /* 0x010fe400000001ff */
[----:B------:R-:W-:Y:S01]  /*3d10*/  IMAD.MOV.U32 R2, RZ, RZ, 0x40 ;  /* 0x00000040ff027424 */ /* 0x000fe200078e00ff */
[----:B------:R-:W1:Y:S02]  /*3d20*/  SYNCS.PHASECHK.TRANS64.TRYWAIT P0, [UR14+0x1a820], R4 ;  /* 0x01a82004ff0075a7 */ /* 0x000e64000800110e */
[----:B-1----:R-:W-:Y:S05]  /*3d30*/  @!P0 BRA `(.L_x_87) ;  /* 0x000000c000148947 */ /* 0x002fea0003800000 */
.L_x_262:
[----:B--2---:R-:W-:Y:S01]  /*3d40*/  R2UR UR5, R2 ;  /* 0x00000000020572ca */ /* 0x004fe200000e0000 */
[----:B------:R-:W-:Y:S01]  /*3d50*/  UMOV UR8, 0x0 ;  /* 0x0000000000087882 */ /* 0x000fe20000000000 */
[----:B------:R-:W-:Y:S01]  /*3d60*/  R2UR UR12, R14 ;  /* 0x000000000e0c72ca */ /* 0x000fe200000e0000 */
[----:B------:R-:W-:Y:S01]  /*3d70*/  UMOV UR9, 0x8200490 ;  /* 0x0820049000097882 */ /* 0x000fe20000000000 */
[----:B------:R-:W-:Y:S01]  /*3d80*/  R2UR UR13, R15 ;  /* 0x000000000f0d72ca */ /* 0x000fe200000e0000 */
[----:B------:R-:W-:Y:S01]  /*3d90*/  UMOV UR6, 0x0 ;  /* 0x0000000000067882 */ /* 0x000fe20000000000 */
[----:B------:R-:W-:Y:S01]  /*3da0*/  R2UR UR10, R12 ;  /* 0x000000000c0a72ca */ /* 0x000fe200000e0000 */
[----:B------:R-:W-:Y:S01]  /*3db0*/  UMOV UR7, 0x8200490 ;  /* 0x0820049000077882 */ /* 0x000fe20000000000 */
[----:B------:R-:W-:Y:S02]  /*3dc0*/  R2UR UR11, R13 ;  /* 0x000000000d0b72ca */ /* 0x000fe400000e0000 */
[----:B---3--:R-:W-:Y:S03]  /*3dd0*/  R2UR UR4, R0 ;  /* 0x00000000000472ca */ /* 0x008fe600000e0000 */
[----:B------:R2:W-:Y:S10]  /*3de0*/  UTCHMMA gdesc[UR34], gdesc[UR32], tmem[UR5], tmem[UR8], idesc[UR9], !UPT ;  /* 0x00ff0820220075ea */ /* 0x0005f4000f800005 */
[----:B------:R2:W-:Y:S01]  /*3df0*/  UTCHMMA gdesc[UR10], gdesc[UR12], tmem[UR4], tmem[UR6], idesc[UR7], UPT ;  /* 0x00ff060c0a0075ea */ /* 0x0005e2000b800004 */
[----:B------:R-:W-:Y:S05]  /*3e00*/  BRA.U !UP0, `(.L_x_88) ;  /* 0x0000000108047547 */ /* 0x000fea000b800000 */
[----:B--2---:R-:W-:Y:S05]  /*3e10*/  BPT.TRAP 0x1 ;  /* 0x000000040000795c */ /* 0x004fea0000300000 */
.L_x_88:
[----:B--2---:R-:W-:Y:S09]  /*3e20*/  UIADD3 UR4, UPT, UPT, UR14, 0x1a860, URZ ;  /* 0x0001a8600e047890 */ /* 0x004ff2000fffe0ff */
[----:B------:R2:W-:Y:S01]  /*3e30*/  UTCBAR [UR4], URZ ;  /* 0x000000ff040073e9 */ /* 0x0005e200080000ff */
[----:B------:R-:W-:Y:S05]  /*3e40*/  BRA.U !UP0, `(.L_x_89) ;  /* 0x0000000108047547 */ /* 0x000fea000b800000 */
[----:B--2---:R-:W-:Y:S05]  /*3e50*/  BPT.TRAP 0x1 ;  /* 0x000000040000795c */ /* 0x004fea0000300000 */
.L_x_89:
[----:B-1----:R-:W-:Y:S01]  /*3e60*/  SHF.L.U32 R4, R7, 0x1f, RZ ;  /* 0x0000001f07047819 */ /* 0x002fe200000006ff */
[----:B------:R-:W-:Y:S01]  /*3e70*/  IMAD.MOV.U32 R2, RZ, RZ, 0xc0 ;  /* 0x000000c0ff027424 */ /* 0x000fe200078e00ff */
[----:B------:R-:W-:Y:S02]  /*3e80*/  MOV R0, 0x20 ;  /* 0x0000002000007802 */ /* 0x000fe40000000f00 */
[----:B------:R-:W1:Y:S02]  /*3e90*/  SYNCS.PHASECHK.TRANS64.TRYWAIT P0, [UR14+0x1a880], R4 ;  /* 0x01a88004ff0075a7 */ /* 0x000e64000800110e */
[----:B-1----:R-:W-:Y:S05]  /*3ea0*/  @!P0 BRA `(.L_x_90) ;  /* 0x000000bc00d08947 */ /* 0x002fea0003800000 */
.L_x_264:
[----:B--2---:R-:W-:Y:S01]  /*3eb0*/  R2UR UR4, R2 ;  /* 0x00000000020472ca */ /* 0x004fe200000e0000 */
[----:B-1----:R-:W-:Y:S01]  /*3ec0*/  IMAD.MOV.U32 R3, RZ, RZ, 0xc8 ;  /* 0x000000c8ff037424 */ /* 0x002fe200078e00ff */
[----:B------:R-:W-:Y:S01]  /*3ed0*/  R2UR UR6, R0 ;  /* 0x00000000000672ca */ /* 0x000fe200000e0000 */
[----:B------:R-:W-:Y:S01]  /*3ee0*/  IMAD.MOV.U32 R2, RZ, RZ, 0x20 ;  /* 0x00000020ff027424 */ /* 0x000fe200078e00ff */
[----:B------:R-:W-:Y:S01]  /*3ef0*/  UMOV UR10, 0x0 ;  /* 0x00000000000a7882 */ /* 0x000fe20000000000 */
[----:B------:R-:W-:Y:S01]  /*3f00*/  UMOV UR11, 0x8090490 ;  /* 0x08090490000b7882 */ /* 0x000fe20000000000 */
[----:B------:R-:W-:Y:S01]  /*3f10*/  R2UR UR8, R3 ;  /* 0x00000000030872ca */ /* 0x000fe200000e0000 */
[----:B------:R-:W-:Y:S01]  /*3f20*/  UMOV UR17, 0x8090490 ;  /* 0x0809049000117882 */ /* 0x000fe20000000000 */
[----:B------:R-:W-:Y:S01]  /*3f30*/  R2UR UR9, R2 ;  /* 0x00000000020972ca */ /* 0x000fe200000e0000 */
[----:B------:R-:W-:Y:S02]  /*3f40*/  IMAD.MOV.U32 R0, RZ, RZ, 0xd0 ;  /* 0x000000d0ff007424 */ /* 0x000fe400078e00ff */
[----:B------:R-:W-:Y:S02]  /*3f50*/  IMAD.MOV.U32 R3, RZ, RZ, 0x20 ;  /* 0x00000020ff037424 */ /* 0x000fe400078e00ff */
[----:B------:R-:W-:Y:S01]  /*3f60*/  IMAD.MOV.U32 R2, RZ, RZ, 0xd8 ;  /* 0x000000d8ff027424 */ /* 0x000fe200078e00ff */
[----:B------:R-:W-:Y:S01]  /*3f70*/  R2UR UR13, R0 ;  /* 0x00000000000d72ca */ /* 0x000fe200000e0000 */
[----:B------:R1:W-:Y:S01]  /*3f80*/  UTCHMMA tmem[UR4], gdesc[UR28], tmem[UR6], tmem[UR10], idesc[UR11], UPT ;  /* 0x00ff0a1c040079ea */ /* 0x0003e2000b800006 */
[C---:B------:R-:W-:Y:S01]  /*3f90*/  R2UR UR16, R3.reuse ;  /* 0x00000000031072ca */ /* 0x040fe200000e0000 */
[----:B------:R-:W-:Y:S01]  /*3fa0*/  IMAD.MOV.U32 R0, RZ, RZ, 0x20 ;  /* 0x00000020ff007424 */ /* 0x000fe200078e00ff */
[----:B------:R-:W-:Y:S01]  /*3fb0*/  R2UR UR5, R2 ;  /* 0x00000000020572ca */ /* 0x000fe200000e0000 */
[----:B------:R-:W-:Y:S02]  /*3fc0*/  IMAD.MOV.U32 R2, RZ, RZ, 0xe0 ;  /* 0x000000e0ff027424 */ /* 0x000fe400078e00ff */
[----:B------:R2:W-:Y:S01]  /*3fd0*/  UTCHMMA tmem[UR8], gdesc[UR76], tmem[UR9], tmem[UR10], idesc[UR11], UPT ;  /* 0x00ff0a4c080079ea */ /* 0x0005e2000b800009 */
[----:B------:R-:W-:Y:S01]  /*3fe0*/  R2UR UR7, R0 ;  /* 0x00000000000772ca */ /* 0x000fe200000e0000 */
[----:B-1----:R-:W-:Y:S01]  /*3ff0*/  UMOV UR4, 0x0 ;  /* 0x0000000000047882 */ /* 0x002fe20000000000 */
[----:B--2---:R-:W-:Y:S01]  /*4000*/  R2UR UR10, R2 ;  /* 0x00000000020a72ca */ /* 0x004fe200000e0000 */
[----:B------:R-:W-:Y:S01]  /*4010*/  UMOV UR8, 0x0 ;  /* 0x0000000000087882 */ /* 0x000fe20000000000 */
[----:B------:R-:W-:Y:S01]  /*4020*/  R2UR UR11, R0 ;  /* 0x00000000000b72ca */ /* 0x000fe200000e0000 */
[----:B------:R-:W-:Y:S01]  /*4030*/  UMOV UR9, 0x8090490 ;  /* 0x0809049000097882 */ /* 0x000fe20000000000 */
[----:B------:R-:W-:Y:S01]  /*4040*/  IMAD.MOV.U32 R0, RZ, RZ, 0xe8 ;  /* 0x000000e8ff007424 */ /* 0x000fe200078e00ff */
[----:B------:R1:W-:Y:S01]  /*4050*/  UTCHMMA tmem[UR13], gdesc[UR74], tmem[UR16], tmem[UR8], idesc[UR9], UPT ;  /* 0x00ff084a0d0079ea */ /* 0x0003e2000b800010 */
[----:B------:R-:W-:Y:S03]  /*4060*/  IMAD.MOV.U32 R2, RZ, RZ, 0x20 ;  /* 0x00000020ff027424 */ /* 0x000fe600078e00ff */
[----:B------:R-:W-:Y:S01]  /*4070*/  R2UR UR12, R0 ;  /* 0x00000000000c72ca */ /* 0x000fe200000e0000 */
[----:B------:R-:W-:Y:S01]  /*4080*/  IMAD.MOV.U32 R0, RZ, RZ, 0xf0 ;  /* 0x000000f0ff007424 */ /* 0x000fe200078e00ff */
[----:B------:R-:W-:Y:S01]  /*4090*/  R2UR UR15, R2 ;  /* 0x00000000020f72ca */ /* 0x000fe200000e0000 */
[----:B------:R-:W-:Y:S03]  /*40a0*/  IMAD.MOV.U32 R2, RZ, RZ, 0xf8 ;  /* 0x000000f8ff027424 */ /* 0x000fe600078e00ff */
[----:B-1----:R-:W-:Y:S01]  /*40b0*/  R2UR UR8, R0 ;  /* 0x00000000000872ca */ /* 0x002fe200000e0000 */
[----:B------:R-:W-:Y:S01]  /*40c0*/  UMOV UR16, 0x0 ;  /* 0x0000000000107882 */ /* 0x000fe20000000000 */
[----:B------:R-:W-:Y:S01]  /*40d0*/  R2UR UR9, R3 ;  /* 0x00000000030972ca */ /* 0x000fe200000e0000 */
[----:B------:R1:W-:Y:S01]  /*40e0*/  UTCHMMA tmem[UR5], gdesc[UR72], tmem[UR7], tmem[UR16], idesc[UR17], UPT ;  /* 0x00ff1048050079ea */ /* 0x0003e2000b800007 */
[----:B------:R-:W-:Y:S01]  /*40f0*/  UMOV UR13, 0x8090490 ;  /* 0x08090490000d7882 */ /* 0x000fe20000000000 */
[----:B------:R-:W-:Y:S05]  /*4100*/  IMAD.MOV.U32 R0, RZ, RZ, 0x20 ;  /* 0x00000020ff007424 */ /* 0x000fea00078e00ff */
[----:B------:R-:W-:Y:S01]  /*4110*/  R2UR UR6, R0 ;  /* 0x00000000000672ca */ /* 0x000fe200000e0000 */
[----:B-1----:R-:W-:Y:S02]  /*4120*/  UMOV UR5, 0x8090490 ;  /* 0x0809049000057882 */ /* 0x002fe40000000000 */
[----:B------:R1:W-:Y:S02]  /*4130*/  UTCHMMA tmem[UR10], gdesc[UR70], tmem[UR11], tmem[UR4], idesc[UR5], UPT ;  /* 0x00ff04460a0079ea */ /* 0x0003e4000b80000b */
[----:B-1----:R-:W-:Y:S01]  /*4140*/  UMOV UR10, 0x0 ;  /* 0x00000000000a7882 */ /* 0x002fe20000000000 */
[----:B------:R-:W-:Y:S01]  /*4150*/  UMOV UR11, 0x8090490 ;  /* 0x08090490000b7882 */ /* 0x000fe20000000000 */
[----:B------:R-:W-:Y:S01]  /*4160*/  R2UR UR4, R2 ;  /* 0x00000000020472ca */ /* 0x000fe200000e0000 */
[----:B------:R1:W-:Y:S02]  /*4170*/  UTCHMMA tmem[UR12], gdesc[UR68], tmem[UR15], tmem[UR10], idesc[UR11], UPT ;  /* 0x00ff0a440c0079ea */ /* 0x0003e4000b80000f */
[----:B-1----:R-:W-:Y:S02]  /*4180*/  UMOV UR12, 0x0 ;  /* 0x00000000000c7882 */ /* 0x002fe40000000000 */
[----:B------:R1:W-:Y:S08]  /*4190*/  UTCHMMA tmem[UR8], gdesc[UR66], tmem[UR9], tmem[UR12], idesc[UR13], UPT ;  /* 0x00ff0c42080079ea */ /* 0x0003f0000b800009 */
[----:B------:R1:W-:Y:S01]  /*41a0*/  UTCHMMA tmem[UR4], gdesc[UR64], tmem[UR6], tmem[UR16], idesc[UR17], UPT ;  /* 0x00ff1040040079ea */ /* 0x0003e2000b800006 */
[----:B------:R-:W-:Y:S05]  /*41b0*/  BRA.U !UP0, `(.L_x_91) ;  /* 0x0000000108047547 */ /* 0x000fea000b800000 */
[----:B-1----:R-:W-:Y:S05]  /*41c0*/  BPT.TRAP 0x1 ;  /* 0x000000040000795c */ /* 0x002fea0000300000 */
.L_x_91:
[----:B-1----:R-:W-:Y:S09]  /*41d0*/  UIADD3 UR4, UPT, UPT, UR14, 0x1a888, URZ ;  /* 0x0001a8880e047890 */ /* 0x002ff2000fffe0ff */
[----:B------:R1:W-:Y:S01]  /*41e0*/  UTCBAR [UR4], URZ ;  /* 0x000000ff040073e9 */ /* 0x0003e200080000ff */
[----:B------:R-:W-:Y:S05]  /*41f0*/  BRA.U !UP1, `(.L_x_92) ;  /* 0x0000000109047547 */ /* 0x000fea000b800000 */
[----:B-1----:R-:W-:Y:S05]  /*4200*/  BPT.TRAP 0x1 ;  /* 0x000000040000795c */ /* 0x002fea0000300000 */
.L_x_92:
[----:B------:R-:W-:Y:S01]  /*4210*/  LOP3.LUT R6, R6, 0x1, RZ, 0x3c, !PT ;  /* 0x0000000106067812 */ /* 0x000fe200078e3cff */
[----:B------:R-:W2:Y:S01]  /*4220*/  LDL.LU R0, [R1] ;  /* 0x0000000001007983 */ /* 0x000ea20000300800 */
[----:B------:R-:W-:Y:S01]  /*4230*/  LOP3.LUT R8, R8, 0x1, RZ, 0x3c, !PT ;  /* 0x0000000108087812 */ /* 0x000fe200078e3cff */
[----:B-1----:R-:W-:Y:S01]  /*4240*/  UIADD3 UR4, UPT, UPT, UR14, 0x1a828, URZ ;  /* 0x0001a8280e047890 */ /* 0x002fe2000fffe0ff */
[----:B------:R-:W-:Y:S01]  /*4250*/  LOP3.LUT R10, R10, 0x1, RZ, 0x3c, !PT ;  /* 0x000000010a0a7812 */ /* 0x000fe200078e3cff */
[----:B------:R-:W-:Y:S01]  /*4260*/  UISETP.NE.AND UP2, UPT, UR24, 0x2, UPT ;  /* 0x000000021800788c */ /* 0x000fe2000bf45270 */
[----:B------:R-:W-:Y:S01]  /*4270*/  LOP3.LUT R7, R7, 0x1, RZ, 0x3c, !PT ;  /* 0x0000000107077812 */ /* 0x000fe200078e3cff */
[----:B------:R-:W-:Y:S02]  /*4280*/  UMOV UR22, 0x1 ;  /* 0x0000000100167882 */ /* 0x000fe40000000000 */
[----:B------:R-:W-:Y:S02]  /*4290*/  USEL UR5, URZ, 0x1, UP2 ;  /* 0x00000001ff057887 */ /* 0x000fe40009000000 */
[----:B------:R-:W-:Y:S01]  /*42a0*/  USEL UR10, UR24, URZ, UP2 ;  /* 0x000000ff180a7287 */ /* 0x000fe20009000000 */
[----:B------:R1:W-:Y:S03]  /*42b0*/  UTCBAR [UR4], URZ ;  /* 0x000000ff040073e9 */ /* 0x0003e600080000ff */
[----:B------:R-:W-:Y:S02]  /*42c0*/  LOP3.LUT R5, R5, UR5, RZ, 0x3c, !PT ;  /* 0x0000000505057c12 */ /* 0x000fe4000f8e3cff */
[C---:B--2---:R-:W-:Y:S01]  /*42d0*/  ISETP.GT.U32.AND P0, PT, R0.reuse, 0x2, PT ;  /* 0x000000020000780c */ /* 0x044fe20003f04070 */
[----:B------:R-:W-:Y:S05]  /*42e0*/  VIADD R0, R0, 0xffffffff ;  /* 0xffffffff00007836 */ /* 0x000fea0000000000 */
[----:B------:R1:W-:Y:S07]  /*42f0*/  STL [R1], R0 ;  /* 0x0000000001007387 */ /* 0x0003ee0000100800 */
[----:B------:R-:W-:Y:S05]  /*4300*/  @P0 BRA `(.L_x_93) ;  /* 0xffffffec00c80947 */ /* 0x000fea000383ffff */
.L_x_69:
[----:B------:R-:W-:Y:S05]  /*4310*/  BRA.U !UP0, `(.L_x_94) ;  /* 0x0000000108047547 */ /* 0x000fea000b800000 */
[----:B-1----:R-:W-:Y:S05]  /*4320*/  BPT.TRAP 0x1 ;  /* 0x000000040000795c */ /* 0x002fea0000300000 */
.L_x_94:
[----:B------:R-:W-:-:S05]  /*4330*/  HFMA2 R2, -RZ, RZ, 0, 5.9604644775390625e-08 ;  /* 0x00000001ff027431 */ /* 0x000fca00000001ff */
[----:B------:R-:W-:-:S04]  /*4340*/  SHF.L.U32 R2, R2, 0x1f, RZ ;  /* 0x0000001f02027819 */ /* 0x000fc800000006ff */
[----:B------:R-:W2:Y:S02]  /*4350*/  SYNCS.PHASECHK.TRANS64.TRYWAIT P0, [UR14+0x1a8b0], R2 ;  /* 0x01a8b002ff0075a7 */ /* 0x000ea4000800110e */
[----:B--2---:R-:W-:Y:S05]  /*4360*/  @!P0 BRA `(.L_x_95) ;  /* 0x000000b800b88947 */ /* 0x004fea0003800000 */
.L_x_266:
[----:B------:R-:W-:Y:S05]  /*4370*/  BRA.U !UP0, `(.L_x_96) ;  /* 0x0000000108047547 */ /* 0x000fea000b800000 */
[----:B-1----:R-:W-:Y:S05]  /*4380*/  BPT.TRAP 0x1 ;  /* 0x000000040000795c */ /* 0x002fea0000300000 */
.L_x_96:
[----:B-1----:R-:W-:-:S09]  /*4390*/  UIADD3 UR4, UPT, UPT, UR14, 0x1a8a0, URZ ;  /* 0x0001a8a00e047890 */ /* 0x002fd2000fffe0ff */
[----:B------:R1:W-:Y:S01]  /*43a0*/  UTCBAR [UR4], URZ ;  /* 0x000000ff040073e9 */ /* 0x0003e200080000ff */
[----:B------:R-:W-:Y:S05]  /*43b0*/  BRA.U !UP0, `(.L_x_97) ;  /* 0x0000000108047547 */ /* 0x000fea000b800000 */
[----:B-1----:R-:W-:Y:S05]  /*43c0*/  BPT.TRAP 0x1 ;  /* 0x000000040000795c */ /* 0x002fea0000300000 */
.L_x_97:
[----:B------:R-:W2:Y:S02]  /*43d0*/  SYNCS.PHASECHK.TRANS64.TRYWAIT P0, [UR14+0x1a8b8], R2 ;  /* 0x01a8b802ff0075a7 */ /* 0x000ea4000800110e */
[----:B--2---:R-:W-:Y:S05]  /*43e0*/  @!P0 BRA `(.L_x_98) ;  /* 0x000000b800b08947 */ /* 0x004fea0003800000 */
.L_x_268:
[----:B------:R-:W-:Y:S05]  /*43f0*/  BRA.U !UP0, `(.L_x_99) ;  /* 0x0000000108047547 */ /* 0x000fea000b800000 */
[----:B-1----:R-:W-:Y:S05]  /*4400*/  BPT.TRAP 0x1 ;  /* 0x000000040000795c */ /* 0x002fea0000300000 */
.L_x_99:
[----:B------:R-:W-:Y:S01]  /*4410*/  SHF.L.U32 R11, R11, 0x1f, RZ ;  /* 0x0000001f0b0b7819 */ /* 0x000fe200000006ff */
[----:B------:R-:W-:Y:S01]  /*4420*/  IMAD.MOV.U32 R4, RZ, RZ, RZ ;  /* 0x000000ffff047224 */ /* 0x000fe200078e00ff */
[----:B------:R-:W-:Y:S02]  /*4430*/  MOV R3, RZ ;  /* 0x000000ff00037202 */ /* 0x000fe40000000f00 */
[----:B------:R-:W3:Y:S02]  /*4440*/  SYNCS.PHASECHK.TRANS64.TRYWAIT P0, [UR14+0x1a890], R11 ;  /* 0x01a8900bff0075a7 */ /* 0x000ee4000800110e */
[----:B---3--:R-:W-:Y:S05]  /*4450*/  @!P0 BRA `(.L_x_100) ;  /* 0x000000b800ac8947 */ /* 0x008fea0003800000 */
.L_x_270:
[----:B--2---:R-:W-:Y:S01]  /*4460*/  IMAD.MOV.U32 R2, RZ, RZ, RZ ;  /* 0x000000ffff027224 */ /* 0x004fe200078e00ff */
[----:B------:R-:W-:Y:S01]  /*4470*/  R2UR UR49, R4 ;  /* 0x00000000043172ca */ /* 0x000fe200000e0000 */
[----:B------:R-:W-:Y:S01]  /*4480*/  IMAD.MOV.U32 R0, RZ, RZ, RZ ;  /* 0x000000ffff007224 */ /* 0x000fe200078e00ff */
[----:B------:R-:W-:Y:S01]  /*4490*/  R2UR UR48, R3 ;  /* 0x00000000033072ca */ /* 0x000fe200000e0000 */
[----:B-1----:R-:W-:Y:S01]  /*44a0*/  ULEA UR4, UR23, UR63, 0x9 ;  /* 0x0000003f17047291 */ /* 0x002fe2000f8e48ff */
[----:B------:R-:W-:Y:S01]  /*44b0*/  R2UR UR47, R2 ;  /* 0x00000000022f72ca */ /* 0x000fe200000e0000 */
[----:B------:R-:W-:Y:S01]  /*44c0*/  UISETP.NE.U32.AND UP1, UPT, UR22, URZ, UPT ;  /* 0x000000ff1600728c */ /* 0x000fe2000bf25070 */
[----:B------:R-:W-:Y:S01]  /*44d0*/  R2UR UR46, R0 ;  /* 0x00000000002e72ca */ /* 0x000fe200000e0000 */
[----:B------:R-:W-:Y:S01]  /*44e0*/  UIADD3 UR28, UPT, UPT, UR26, 0x2, URZ ;  /* 0x000000021a1c7890 */ /* 0x000fe2000fffe0ff */
[----:B------:R-:W-:Y:S01]  /*44f0*/  R2UR UR45, R2 ;  /* 0x00000000022d72ca */ /* 0x000fe200000e0000 */
[----:B------:R-:W-:Y:S01]  /*4500*/  UIADD3 UR42, UPT, UPT, UR4, 0x40, URZ ;  /* 0x00000040042a7890 */ /* 0x000fe2000fffe0ff */
[----:B------:R-:W-:Y:S01]  /*4510*/  R2UR UR44, R0 ;  /* 0x00000000002c72ca */ /* 0x000fe200000e0000 */
[----:B------:R-:W-:Y:S01]  /*4520*/  UIADD3 UR24, UPT, UPT, UR26, 0x4, URZ ;  /* 0x000000041a187890 */ /* 0x000fe2000fffe0ff */
[----:B------:R-:W-:Y:S01]  /*4530*/  R2UR UR22, R2 ;  /* 0x00000000021672ca */ /* 0x000fe200000e0000 */
[----:B------:R-:W-:Y:S01]  /*4540*/  UIADD3 UR40, UPT, UPT, UR4, 0x80, URZ ;  /* 0x0000008004287890 */ /* 0x000fe2000fffe0ff */
[----:B------:R-:W-:Y:S01]  /*4550*/  R2UR UR15, R0 ;  /* 0x00000000000f72ca */ /* 0x000fe200000e0000 */
[----:B------:R-:W-:-:S02]  /*4560*/  UIADD3 UR16, UPT, UPT, UR26, 0x6, URZ ;  /* 0x000000061a107890 */ /* 0x000fc4000fffe0ff */
[----:B------:R-:W-:Y:S02]  /*4570*/  UIADD3 UR38, UPT, UPT, UR4, 0xc0, URZ ;  /* 0x000000c004267890 */ /* 0x000fe4000fffe0ff */
[----:B------:R-:W-:Y:S02]  /*4580*/  UIADD3 UR12, UPT, UPT, UR26, 0x400, URZ ;  /* 0x000004001a0c7890 */ /* 0x000fe4000fffe0ff */
[----:B------:R-:W-:Y:S02]  /*4590*/  UIADD3 UR36, UPT, UPT, UR4, 0x100, URZ ;  /* 0x0000010004247890 */ /* 0x000fe4000fffe0ff */
[----:B------:R-:W-:Y:S02]  /*45a0*/  UIADD3 UR10, UPT, UPT, UR26, 0x402, URZ ;  /* 0x000004021a0a7890 */ /* 0x000fe4000fffe0ff */
[----:B------:R-:W-:Y:S02]  /*45b0*/  UIADD3 UR34, UPT, UPT, UR4, 0x140, URZ ;  /* 0x0000014004227890 */ /* 0x000fe4000fffe0ff */
[----:B------:R-:W-:-:S02]  /*45c0*/  UIADD3 UR8, UPT, UPT, UR26, 0x404, URZ ;  /* 0x000004041a087890 */ /* 0x000fc4000fffe0ff */
[----:B------:R-:W-:Y:S01]  /*45d0*/  UIADD3 UR32, UPT, UPT, UR4, 0x180, URZ ;  /* 0x0000018004207890 */ /* 0x000fe2000fffe0ff */
[----:B------:R-:W-:Y:S01]  /*45e0*/  UMOV UR64, 0x0 ;  /* 0x0000000000407882 */ /* 0x000fe20000000000 */
[----:B------:R-:W-:Y:S01]  /*45f0*/  UMOV UR65, 0x8090490 ;  /* 0x0809049000417882 */ /* 0x000fe20000000000 */
[----:B------:R-:W-:Y:S01]  /*4600*/  UIADD3 UR6, UPT, UPT, UR26, 0x406, URZ ;  /* 0x000004061a067890 */ /* 0x000fe2000fffe0ff */
[----:B------:R-:W-:Y:S01]  /*4610*/  UMOV UR5, 0x80004020 ;  /* 0x8000402000057882 */ /* 0x000fe20000000000 */
[----:B------:R-:W-:Y:S01]  /*4620*/  UIADD3 UR30, UPT, UPT, UR4, 0x1c0, URZ ;  /* 0x000001c0041e7890 */ /* 0x000fe2000fffe0ff */
[----:B------:R1:W-:Y:S01]  /*4630*/  UTCHMMA gdesc[UR26], gdesc[UR4], tmem[UR49], tmem[UR64], idesc[UR65], UP1 ;  /* 0x00ff40041a0075ea */ /* 0x0003e20008800031 */
        /* <DEDUP_REMOVED lines=12> */
[----:B------:R1:W-:Y:S01]  /*4700*/  UTCHMMA gdesc[UR28], gdesc[UR42], tmem[UR48], tmem[UR62], idesc[UR63], UPT ;  /* 0x00ff3e2a1c0075ea */ /* 0x0003e2000b800030 */
        /* <DEDUP_REMOVED lines=20> */
[----:B------:R1:W-:Y:S01]  /*4850*/  UTCHMMA gdesc[UR8], gdesc[UR32], tmem[UR22], tmem[UR52], idesc[UR53], UPT ;  /* 0x00ff3420080075ea */ /* 0x0003e2000b800016 */
[----:B------:R1:W-:Y:S01]  /*4860*/  UTCHMMA gdesc[UR6], gdesc[UR30], tmem[UR15], tmem[UR50], idesc[UR51], UPT ;  /* 0x00ff321e060075ea */ /* 0x0003e2000b80000f */
[----:B------:R-:W-:Y:S05]  /*4870*/  BRA.U !UP0, `(.L_x_101) ;  /* 0x0000000108047547 */ /* 0x000fea000b800000 */
[----:B-1----:R-:W-:Y:S05]  /*4880*/  BPT.TRAP 0x1 ;  /* 0x000000040000795c */ /* 0x002fea0000300000 */
.L_x_101:
[----:B------:R-:W-:Y:S01]  /*4890*/  IMAD.MOV.U32 R0, RZ, RZ, 0x40 ;  /* 0x00000040ff007424 */ /* 0x000fe200078e00ff */
[----:B-1----:R-:W-:Y:S01]  /*48a0*/  UIADD3 UR5, UPT, UPT, UR14, 0x1a8a8, URZ ;  /* 0x0001a8a80e057890 */ /* 0x002fe2000fffe0ff */
[----:B------:R-:W-:Y:S01]  /*48b0*/  IMAD.MOV.U32 R2, RZ, RZ, 0x40 ;  /* 0x00000040ff027424 */ /* 0x000fe200078e00ff */
[----:B------:R-:W-:Y:S02]  /*48c0*/  UIADD3 UR38, UPT, UPT, UR18, 0x40, URZ ;  /* 0x0000004012267890 */ /* 0x000fe4000fffe0ff */
[----:B------:R-:W-:Y:S01]  /*48d0*/  R2UR UR45, R0 ;  /* 0x00000000002d72ca */ /* 0x000fe200000e0000 */
[----:B------:R-:W-:Y:S01]  /*48e0*/  UIADD3 UR36, UPT, UPT, UR20, 0x80, URZ ;  /* 0x0000008014247890 */ /* 0x000fe2000fffe0ff */
[----:B------:R-:W-:Y:S01]  /*48f0*/  R2UR UR44, R2 ;  /* 0x00000000022c72ca */ /* 0x000fe200000e0000 */
[----:B------:R-:W-:Y:S01]  /*4900*/  UIADD3 UR34, UPT, UPT, UR18, 0x80, URZ ;  /* 0x0000008012227890 */ /* 0x000fe2000fffe0ff */
[C---:B------:R-:W-:Y:S01]  /*4910*/  R2UR UR43, R0.reuse ;  /* 0x00000000002b72ca */ /* 0x040fe200000e0000 */
        /* <DEDUP_REMOVED lines=11> */
[----:B------:R1:W-:Y:S01]  /*49d0*/  UTCBAR [UR5], URZ ;  /* 0x000000ff050073e9 */ /* 0x0003e200080000ff */
[----:B------:R-:W-:-:S02]  /*49e0*/  UIADD3 UR12, UPT, UPT, UR20, 0x280, URZ ;  /* 0x00000280140c7890 */ /* 0x000fc4000fffe0ff */
[----:B------:R-:W-:Y:S02]  /*49f0*/  UIADD3 UR10, UPT, UPT, UR18, 0x180, URZ ;  /* 0x00000180120a7890 */ /* 0x000fe4000fffe0ff */
[----:B------:R-:W-:Y:S01]  /*4a00*/  UIADD3 UR8, UPT, UPT, UR20, 0x300, URZ ;  /* 0x0000030014087890 */ /* 0x000fe2000fffe0ff */
[----:B------:R-:W-:Y:S01]  /*4a10*/  UMOV UR60, 0x0 ;  /* 0x00000000003c7882 */ /* 0x000fe20000000000 */
[----:B------:R-:W-:Y:S01]  /*4a20*/  UMOV UR61, 0x8098490 ;  /* 0x08098490003d7882 */ /* 0x000fe20000000000 */
[----:B------:R-:W-:Y:S01]  /*4a30*/  UIADD3 UR4, UPT, UPT, UR20, 0x380, URZ ;  /* 0x0000038014047890 */ /* 0x000fe2000fffe0ff */
[----:B------:R2:W-:Y:S01]  /*4a40*/  UTCHMMA gdesc[UR20], gdesc[UR18], tmem[UR45], tmem[UR60], idesc[UR61], !UPT ;  /* 0x00ff3c12140075ea */ /* 0x0005e2000f80002d */
        /* <DEDUP_REMOVED lines=32> */
[----:B-1----:R-:W-:Y:S01]  /*4c50*/  UMOV UR5, 0x40004040 ;  /* 0x4000404000057882 */ /* 0x002fe20000000000 */
[----:B------:R2:W-:Y:S01]  /*4c60*/  UTCHMMA gdesc[UR12], gdesc[UR16], tmem[UR40], tmem[UR50], idesc[UR51], UPT ;  /* 0x00ff32100c0075ea */ /* 0x0005e2000b800028 */
[----:B------:R2:W-:Y:S01]  /*4c70*/  UTCHMMA gdesc[UR8], gdesc[UR10], tmem[UR22], tmem[UR48], idesc[UR49], UPT ;  /* 0x00ff300a080075ea */ /* 0x0005e2000b800016 */
[----:B------:R2:W-:Y:S01]  /*4c80*/  UTCHMMA gdesc[UR4], gdesc[UR6], tmem[UR15], tmem[UR46], idesc[UR47], UPT ;  /* 0x00ff2e06040075ea */ /* 0x0005e2000b80000f */
[----:B------:R-:W-:Y:S05]  /*4c90*/  BRA.U !UP0, `(.L_x_102) ;  /* 0x0000000108047547 */ /* 0x000fea000b800000 */
[----:B--2---:R-:W-:Y:S05]  /*4ca0*/  BPT.TRAP 0x1 ;  /* 0x000000040000795c */ /* 0x004fea0000300000 */
.L_x_102:
[----:B--2---:R-:W-:Y:S01]  /*4cb0*/  UIADD3 UR4, UPT, UPT, UR14, 0x1a870, URZ ;  /* 0x0001a8700e047890 */ /* 0x004fe2000fffe0ff */
[----:B------:R-:W-:Y:S08]  /*4cc0*/  BSSY.RECONVERGENT B0, `(.L_x_103) ;  /* 0x0000004000007945 */ /* 0x000ff00003800200 */
[----:B------:R1:W-:Y:S01]  /*4cd0*/  UTCBAR [UR4], URZ ;  /* 0x000000ff040073e9 */ /* 0x0003e200080000ff */
[----:B------:R-:W-:Y:S05]  /*4ce0*/  @!P2 BRA `(.L_x_104) ;  /* 0x000000000004a947 */ /* 0x000fea0003800000 */
[----:B-1----:R-:W-:Y:S05]  /*4cf0*/  BPT.TRAP 0x1 ;  /* 0x000000040000795c */ /* 0x002fea0000300000 */
.L_x_104:
[----:B-1----:R-:W-:Y:S05]  /*4d00*/  BSYNC.RECONVERGENT B0 ;  /* 0x0000000000007941 */ /* 0x002fea0003800200 */
.L_x_103:
[----:B------:R-:W-:-:S04]  /*4d10*/  ULEA UR4, UR23, UR14, 0x3 ;  /* 0x0000000e17047291 */ /* 0x000fc8000f8e18ff */
[----:B------:R-:W-:-:S09]  /*4d20*/  UIADD3 UR4, UPT, UPT, UR4, 0x1a810, URZ ;  /* 0x0001a81004047890 */ /* 0x000fd2000fffe0ff */
[----:B------:R1:W-:Y:S01]  /*4d30*/  UTCBAR [UR4], URZ ;  /* 0x000000ff040073e9 */ /* 0x0003e200080000ff */
[----:B------:R-:W-:Y:S05]  /*4d40*/  BRA.U !UP0, `(.L_x_105) ;  /* 0x0000000108047547 */ /* 0x000fea000b800000 */
[----:B-1----:R-:W-:Y:S05]  /*4d50*/  BPT.TRAP 0x1 ;  /* 0x000000040000795c */ /* 0x002fea0000300000 */
.L_x_105:
[----:B------:R-:W-:-:S13]  /*4d60*/  ELECT P0, URZ, PT ;  /* 0x0000000000ff782f */ /* 0x000fda0003800000 */
[----:B-1----:R-:W-:Y:S05]  /*4d70*/  @!P0 EXIT ;  /* 0x000000000000894d */ /* 0x002fea0003800000 */
[----:B------:R-:W-:-:S09]  /*4d80*/  UIADD3 UR4, UPT, UPT, UR14, 0x1a898, URZ ;  /* 0x0001a8980e047890 */ /* 0x000fd2000fffe0ff */
[----:B------:R1:W-:Y:S01]  /*4d90*/  UTCBAR [UR4], URZ ;  /* 0x000000ff040073e9 */ /* 0x0003e200080000ff */
[----:B------:R-:W-:Y:S01]  /*4da0*/  NOP ;  /* 0x0000000000007918 */ /* 0x000fe20000000000 */
[----:B-1----:R-:W-:Y:S05]  /*4db0*/  EXIT ;  /* 0x000000000000794d */ /* 0x002fea0003800000 */
.L_x_307:
[----:B------:R-:W-:-:S08]  /*4dc0*/  NOP ;  /* 0x0000000000007918 */ /* 0x000fd00000000000 */
[----:B------:R-:W1:-:S00]  /*4dd0*/  USETMAXREG.DEALLOC.CTAPOOL 0x60 ;  /* 0x00000060000079c8 */ /* 0x000e4000080e0500 */
[----:B-1----:R-:W-:Y:S01]  /*4de0*/  ISETP.NE.AND P0, PT, R0, RZ, PT ;  /* 0x000000ff0000720c */ /* 0x002fe20003f05270 */
[----:B------:R-:W-:-:S12]  /*4df0*/  BSSY.RECONVERGENT B0, `(.L_x_106) ;  /* 0x0000003000007945 */ /* 0x000fd80003800200 */
[----:B------:R-:W-:Y:S05]  /*4e00*/  @!P0 BRA `(.L_x_107) ;  /* 0x0000000000048947 */ /* 0x000fea0003800000 */
[----:B------:R-:W-:Y:S05]  /*4e10*/  BPT.TRAP 0x1 ;  /* 0x000000040000795c */ /* 0x000fea0000300000 */
.L_x_107:
[----:B------:R-:W-:Y:S05]  /*4e20*/  BSYNC.RECONVERGENT B0 ;  /* 0x0000000000007941 */ /* 0x000fea0003800200 */
.L_x_106:
[----:B------:R-:W1:Y:S01]  /*4e30*/  S2UR UR24, SR_CgaCtaId ;  /* 0x00000000001879c3 */ /* 0x000e620000008800 */
[----:B------:R-:W-:Y:S01]  /*4e40*/  UMOV UR4, 0x400 ;  /* 0x0000040000047882 */ /* 0x000fe20000000000 */
[----:B------:R-:W-:Y:S01]  /*4e50*/  IMAD.MOV.U32 R6, RZ, RZ, 0x1 ;  /* 0x00000001ff067424 */ /* 0x000fe200078e00ff */
[----:B------:R-:W-:-:S04]  /*4e60*/  ISETP.NE.AND P2, PT, R3, RZ, PT ;  /* 0x000000ff0300720c */ /* 0x000fc80003f45270 */
[----:B------:R-:W-:-:S09]  /*4e70*/  SHF.L.U32 R6, R6, 0x1f, RZ ;  /* 0x0000001f06067819 */ /* 0x000fd200000006ff */
[----:B------:R-:W-:Y:S01]  /*4e80*/  @!P2 IMAD.MOV.U32 R5, RZ, RZ, 0x2000 ;  /* 0x00002000ff05a424 */ /* 0x000fe200078e00ff */
[----:B-1----:R-:W-:-:S09]  /*4e90*/  ULEA UR24, UR24, UR4, 0x18 ;  /* 0x0000000418187291 */ /* 0x002fd2000f8ec0ff */
[----:B------:R-:W1:Y:S02]  /*4ea0*/  SYNCS.PHASECHK.TRANS64.TRYWAIT P0, [UR24+0x1a810], R6 ;  /* 0x01a81006ff0075a7 */ /* 0x000e640008001118 */
[----:B-1----:R-:W-:Y:S05]  /*4eb0*/  @!P0 BRA `(.L_x_108) ;  /* 0x000000b0002c8947 */ /* 0x002fea0003800000 */
.L_x_272:
[----:B------:R-:W-:Y:S01]  /*4ec0*/  ISETP.NE.AND P2, PT, R3, RZ, PT ;  /* 0x000000ff0300720c */ /* 0x000fe20003f45270 */
[----:B------:R-:W-:Y:S01]  /*4ed0*/  BSSY.RECONVERGENT B0, `(.L_x_109) ;  /* 0x0000005000007945 */ /* 0x000fe20003800200 */
[----:B------:R-:W-:-:S11]  /*4ee0*/  PLOP3.LUT P4, PT, P1, P4, PT, 0xf8, 0x8f ;  /* 0x00000000008f781c */ /* 0x000fd60000f89f70 */
[----:B------:R2:W-:Y:S02]  /*4ef0*/  @!P2 SYNCS.ARRIVE.TRANS64 RZ, [UR24+0x1a800], R5 ;  /* 0x01a80005ffffa9a7 */ /* 0x0005e40008000018 */
[----:B------:R-:W-:Y:S05]  /*4f00*/  @!P4 BRA `(.L_x_110) ;  /* 0x000000000004c947 */ /* 0x000fea0003800000 */
[----:B------:R-:W-:Y:S05]  /*4f10*/  BPT.TRAP 0x1 ;  /* 0x000000040000795c */ /* 0x000fea0000300000 */
.L_x_110:
[----:B------:R-:W-:Y:S05]  /*4f20*/  BSYNC.RECONVERGENT B0 ;  /* 0x0000000000007941 */ /* 0x000fea0003800200 */
.L_x_109:
[----:B-1----:R-:W-:Y:S01]  /*4f30*/  LOP3.LUT P0, R4, R2, 0x1f, RZ, 0xc0, !PT ;  /* 0x0000001f02047812 */ /* 0x002fe2000780c0ff */
[----:B------:R-:W-:Y:S03]  /*4f40*/  BSSY.RECONVERGENT B0, `(.L_x_111) ;  /* 0x0000004000007945 */ /* 0x000fe60003800200 */
[----:B------:R-:W-:-:S13]  /*4f50*/  PLOP3.LUT P0, PT, P0, P2, PT, 0x8f, 0xf8 ;  /* 0x0000000000f8781c */ /* 0x000fda0000705177 */
[----:B------:R-:W-:Y:S05]  /*4f60*/  @P0 BRA `(.L_x_112) ;  /* 0x0000000000040947 */ /* 0x000fea0003800000 */
[----:B------:R-:W-:Y:S05]  /*4f70*/  BPT.TRAP 0x1 ;  /* 0x000000040000795c */ /* 0x000fea0000300000 */
.L_x_112:
[----:B------:R-:W-:Y:S05]  /*4f80*/  BSYNC.RECONVERGENT B0 ;  /* 0x0000000000007941 */ /* 0x000fea0003800200 */
.L_x_111:
[----:B------:R-:W-:Y:S01]  /*4f90*/  ISETP.NE.AND P0, PT, R0, RZ, PT ;  /* 0x000000ff0000720c */ /* 0x000fe20003f05270 */
[----:B------:R-:W-:-:S12]  /*4fa0*/  BSSY.RECONVERGENT B0, `(.L_x_113) ;  /* 0x0000003000007945 */ /* 0x000fd80003800200 */
[----:B------:R-:W-:Y:S05]  /*4fb0*/  @!P0 BRA `(.L_x_114) ;  /* 0x0000000000048947 */ /* 0x000fea0003800000 */
[----:B------:R-:W-:Y:S05]  /*4fc0*/  BPT.TRAP 0x1 ;  /* 0x000000040000795c */ /* 0x000fea0000300000 */
.L_x_114:
[----:B------:R-:W-:Y:S05]  /*4fd0*/  BSYNC.RECONVERGENT B0 ;  /* 0x0000000000007941 */ /* 0x000fea0003800200 */
.L_x_113:
[----:B------:R-:W1:Y:S01]  /*4fe0*/  LDCU.64 UR4, c[0x0][0x348] ;  /* 0x00006900ff0477ac */ /* 0x000e620008000a00 */
[----:B------:R-:W-:Y:S01]  /*4ff0*/  ELECT P0, URZ, PT ;  /* 0x0000000000ff782f */ /* 0x000fe20003800000 */
[----:B------:R-:W3:Y:S01]  /*5000*/  LDCU.64 UR18, c[0x0][0x348] ;  /* 0x00006900ff1277ac */ /* 0x000ee20008000a00 */
[----:B------:R-:W-:Y:S02]  /*5010*/  UIADD3 UR25, UPT, UPT, UR24, 0x1a800, URZ ;  /* 0x0001a80018197890 */ /* 0x000fe4000fffe0ff */
[----:B------:R-:W-:Y:S02]  /*5020*/  UIADD3 UR8, UPT, UPT, UR24, 0x4000, URZ ;  /* 0x0000400018087890 */ /* 0x000fe4000fffe0ff */
[----:B------:R-:W-:Y:S01]  /*5030*/  UIADD3 UR9, UPT, UPT, UR24, 0x1a800, URZ ;  /* 0x0001a80018097890 */ /* 0x000fe2000fffe0ff */
[----:B------:R-:W-:-:S06]  /*5040*/  UMOV UR20, 0x0 ;  /* 0x0000000000147882 */ /* 0x000fcc0000000000 */
[----:B------:R-:W-:Y:S01]  /*5050*/  @P0 IMAD.SHL.U32 R2, R74, 0x80, RZ ;  /* 0x000000804a020824 */ /* 0x000fe200078e00ff */
[----:B-1----:R-:W-:Y:S01]  /*5060*/  UIADD3 UR16, UP1, UPT, UR4, 0x100, URZ ;  /* 0x0000010004107890 */ /* 0x002fe2000ff3e0ff */
[----:B------:R-:W-:Y:S01]  /*5070*/  UMOV UR21, 0x10000000 ;  /* 0x1000000000157882 */ /* 0x000fe20000000000 */
[----:B------:R-:W-:Y:S02]  /*5080*/  UMOV UR26, URZ ;  /* 0x000000ff001a7c82 */ /* 0x000fe40008000000 */
[----:B------:R-:W-:Y:S01]  /*5090*/  @P0 R2UR UR11, R2 ;  /* 0x00000000020b02ca */ /* 0x000fe200000e0000 */
[----:B------:R-:W-:Y:S01]  /*50a0*/  UIADD3.X UR17, UPT, UPT, URZ, UR5, URZ, UP1, !UPT ;  /* 0x00000005ff117290 */ /* 0x000fe20008ffe4ff */
[----:B------:R-:W-:Y:S01]  /*50b0*/  @!P2 IMAD.MOV.U32 R2, RZ, RZ, 0x2000 ;  /* 0x00002000ff02a424 */ /* 0x000fe200078e00ff */
[----:B---3--:R-:W-:Y:S01]  /*50c0*/  UIADD3 UR4, UP0, UPT, UR18, 0x300, URZ ;  /* 0x0000030012047890 */ /* 0x008fe2000ff1e0ff */
[----:B------:R-:W-:Y:S01]  /*50d0*/  UMOV UR28, UR13 ;  /* 0x0000000d001c7c82 */ /* 0x000fe20008000000 */
[----:B------:R-:W-:-:S02]  /*50e0*/  UMOV UR29, UR14 ;  /* 0x0000000e001d7c82 */ /* 0x000fc40008000000 */
[----:B------:R-:W-:Y:S01]  /*50f0*/  UIADD3.X UR5, UPT, UPT, URZ, UR19, URZ, UP0, !UPT ;  /* 0x00000013ff057290 */ /* 0x000fe200087fe4ff */
[----:B------:R1:W-:Y:S01]  /*5100*/  @!P2 SYNCS.ARRIVE.TRANS64.RED.A0TR RZ, [UR24+0x1a800], R2 ;  /* 0x01a80002ffffa9a7 */ /* 0x0003e20008300418 */
[----:B------:R-:W-:Y:S01]  /*5110*/  UMOV UR10, URZ ;  /* 0x000000ff000a7c82 */ /* 0x000fe20008000000 */
[----:B------:R-:W-:Y:S01]  /*5120*/  UMOV UR12, URZ ;  /* 0x000000ff000c7c82 */ /* 0x000fe20008000000 */
[----:B------:R1:W-:Y:S01]  /*5130*/  UTMALDG.4D [UR24], [UR16], desc[UR20] ;  /* 0x00001418100075b4 */ /* 0x0003e20008019000 */
[----:B------:R-:W-:-:S04]  /*5140*/  UISETP.NE.AND UP0, UPT, UR62, 0x1, UPT ;  /* 0x000000013e00788c */ /* 0x000fc8000bf05270 */
[----:B------:R1:W-:Y:S01]  /*5150*/  UTMALDG.5D [UR8], [UR4], desc[UR20] ;  /* 0x00001408040075b4 */ /* 0x0003e20008021000 */
[----:B------:R-:W3:Y:S02]  /*5160*/  SYNCS.PHASECHK.TRANS64.TRYWAIT P0, [UR24+0x1a838], R6 ;  /* 0x01a83806ff0075a7 */ /* 0x000ee40008001118 */
[----:B-1-3--:R-:W-:Y:S05]  /*5170*/  @!P0 BRA `(.L_x_115) ;  /* 0x000000ac00948947 */ /* 0x00afea0003800000 */
.L_x_274:
[----:B------:R-:W3:Y:S01]  /*5180*/  LDCU UR4, c[0x0][0x40c] ;  /* 0x00008180ff0477ac */ /* 0x000ee20008000800 */
[----:B------:R-:W-:Y:S01]  /*5190*/  R2UR UR11, R74 ;  /* 0x000000004a0b72ca */ /* 0x000fe200000e0000 */
[----:B------:R-:W4:Y:S01]  /*51a0*/  LDC.64 R14, c[0x0][0x400] ;  /* 0x00010000ff0e7b82 */ /* 0x000f220000000a00 */
[C---:B--2---:R-:W-:Y:S01]  /*51b0*/  IMAD.SHL.U32 R5, R4.reuse, 0x4, RZ ;  /* 0x0000000404057824 */ /* 0x044fe200078e00ff */
[----:B------:R-:W2:Y:S01]  /*51c0*/  LDCU UR5, c[0x0][0x410] ;  /* 0x00008200ff0577ac */ /* 0x000ea20008000800 */
[----:B------:R-:W-:-:S09]  /*51d0*/  LEA R4, R4, UR24, 0x4 ;  /* 0x0000001804047c11 */ /* 0x000fd2000f8e20ff */
[----:B------:R-:W-:Y:S02]  /*51e0*/  USHF.L.U32 UR11, UR11, 0x7, URZ ;  /* 0x000000070b0b7899 */ /* 0x000fe400080006ff */
[----:B---3--:R-:W-:-:S04]  /*51f0*/  UIMAD UR4, UR13, UR4, URZ ;  /* 0x000000040d0472a4 */ /* 0x008fc8000f8e02ff */
[----:B-1----:R-:W-:Y:S01]  /*5200*/  IADD3 R2, PT, PT, R5, UR11, RZ ;  /* 0x0000000b05027c10 */ /* 0x002fe2000fffe0ff */
[----:B--2---:R-:W-:-:S03]  /*5210*/  UIMAD UR4, UR14, UR5, UR4 ;  /* 0x000000050e0472a4 */ /* 0x004fc6000f8e0204 */
[C---:B------:R-:W-:Y:S01]  /*5220*/  IADD3 R8, PT, PT, R2.reuse, 0x2, RZ ;  /* 0x0000000202087810 */ /* 0x040fe20007ffe0ff */
[C---:B------:R-:W-:Y:S01]  /*5230*/  VIADD R9, R2.reuse, 0x1 ;  /* 0x0000000102097836 */ /* 0x040fe20000000000 */
[C---:B------:R-:W-:Y:S01]  /*5240*/  ISETP.GE.AND P3, PT, R2.reuse, UR6, PT ;  /* 0x0000000602007c0c */ /* 0x040fe2000bf66270 */
[C---:B------:R-:W-:Y:S01]  /*5250*/  VIADD R7, R2.reuse, 0x3 ;  /* 0x0000000302077836 */ /* 0x040fe20000000000 */
[----:B------:R-:W-:Y:S02]  /*5260*/  IADD3 R10, PT, PT, R2, UR4, RZ ;  /* 0x00000004020a7c10 */ /* 0x000fe4000fffe0ff */
[----:B------:R-:W-:Y:S02]  /*5270*/  ISETP.GE.AND P2, PT, R9, UR6, PT ;  /* 0x0000000609007c0c */ /* 0x000fe4000bf46270 */
[----:B------:R-:W-:Y:S01]  /*5280*/  ISETP.GE.AND P1, PT, R8, UR6, PT ;  /* 0x0000000608007c0c */ /* 0x000fe2000bf26270 */
[C---:B------:R-:W-:Y:S01]  /*5290*/  VIADD R9, R10.reuse, 0x1 ;  /* 0x000000010a097836 */ /* 0x040fe20000000000 */
[----:B------:R-:W-:Y:S01]  /*52a0*/  ISETP.GE.AND P0, PT, R7, UR6, PT ;  /* 0x0000000607007c0c */ /* 0x000fe2000bf06270 */
[C---:B------:R-:W-:Y:S01]  /*52b0*/  VIADD R7, R10.reuse, 0x3 ;  /* 0x000000030a077836 */ /* 0x040fe20000000000 */
[C---:B------:R-:W-:Y:S01]  /*52c0*/  IADD3 R8, PT, PT, R10.reuse, 0x2, RZ ;  /* 0x000000020a087810 */ /* 0x040fe20007ffe0ff */
[----:B----4-:R-:W-:-:S04]  /*52d0*/  IMAD.WIDE.U32 R10, R10, 0x4, R14 ;  /* 0x000000040a0a7825 */ /* 0x010fc800078e000e */
[--C-:B------:R-:W-:Y:S01]  /*52e0*/  IMAD.WIDE.U32 R16, R9, 0x4, R14.reuse ;  /* 0x0000000409107825 */ /* 0x100fe200078e000e */
[----:B------:R-:W-:Y:S01]  /*52f0*/  @!PT LDS RZ, [RZ] ;  /* 0x00000000fffff984 */ /* 0x000fe20000000800 */
[----:B------:R-:W-:Y:S01]  /*5300*/  @!PT LDS RZ, [RZ] ;  /* 0x00000000fffff984 */ /* 0x000fe20000000800 */
[----:B------:R-:W-:Y:S01]  /*5310*/  @!PT LDS RZ, [RZ] ;  /* 0x00000000fffff984 */ /* 0x000fe20000000800 */
[----:B------:R1:W-:Y:S03]  /*5320*/  LDGSTS.E.LTC128B [R4+0x1a000], desc[UR22][R10.64], !P3 ;  /* 0x1a0000000a047fae */ /* 0x0003e6000d9a1216 */
[--C-:B------:R-:W-:Y:S01]  /*5330*/  IMAD.WIDE.U32 R8, R8, 0x4, R14.reuse ;  /* 0x0000000408087825 */ /* 0x100fe200078e000e */
[----:B------:R1:W-:Y:S03]  /*5340*/  LDGSTS.E.LTC128B [R4+0x1a004], desc[UR22][R16.64], !P2 ;  /* 0x1a00400010047fae */ /* 0x0003e6000d1a1216 */
[----:B------:R-:W-:Y:S01]  /*5350*/  IMAD.WIDE.U32 R14, R7, 0x4, R14 ;  /* 0x00000004070e7825 */ /* 0x000fe200078e000e */
[----:B------:R1:W-:Y:S04]  /*5360*/  LDGSTS.E.LTC128B [R4+0x1a008], desc[UR22][R8.64], !P1 ;  /* 0x1a00800008047fae */ /* 0x0003e8000c9a1216 */
[----:B------:R1:W-:Y:S01]  /*5370*/  LDGSTS.E.LTC128B [R4+0x1a00c], desc[UR22][R14.64], !P0 ;  /* 0x1a00c0000e047fae */ /* 0x0003e2000c1a1216 */
[----:B------:R-:W-:Y:S01]  /*5380*/  NOP ;  /* 0x0000000000007918 */ /* 0x000fe20000000000 */
[----:B------:R-:W-:Y:S02]  /*5390*/  SYNCS.ARRIVE.TRANS64.RED.A0T1 RZ, [UR24+0x1a830], RZ ;  /* 0x01a830ffffff79a7 */ /* 0x000fe40008200418 */
[----:B------:R-:W-:Y:S01]  /*53a0*/  ARRIVES.LDGSTSBAR.64.TRANSCNT [UR24+0x1a830] ;  /* 0x01a83000ff0079b0 */ /* 0x000fe20008002a18 */
[----:B------:R-:W-:Y:S01]  /*53b0*/  NOP ;  /* 0x0000000000007918 */ /* 0x000fe20000000000 */
[----:B------:R-:W-:Y:S05]  /*53c0*/  BRA.U !UP0, `(.L_x_116) ;  /* 0x0000000108047547 */ /* 0x000fea000b800000 */
[----:B------:R-:W-:Y:S05]  /*53d0*/  BPT.TRAP 0x1 ;  /* 0x000000040000795c */ /* 0x000fea0000300000 */
.L_x_116:
[----:B------:R-:W-:Y:S01]  /*53e0*/  SYNCS.ARRIVE.TRANS64.A1T0 RZ, [UR24+0x1a830], RZ ;  /* 0x01a830ffffff79a7 */ /* 0x000fe20008100018 */
[----:B------:R-:W-:Y:S05]  /*53f0*/  BRA.U !UP2, `(.L_x_117) ;  /* 0x000000010a047547 */ /* 0x000fea000b800000 */
[----:B------:R-:W-:Y:S05]  /*5400*/  BPT.TRAP 0x1 ;  /* 0x000000040000795c */ /* 0x000fea0000300000 */
.L_x_117:
[----:B------:R-:W-:-:S13]  /*5410*/  ISETP.NE.AND P5, PT, R3, RZ, PT ;  /* 0x000000ff0300720c */ /* 0x000fda0003fa5270 */
[----:B-1----:R-:W-:Y:S01]  /*5420*/  @!P5 MOV R8, 0x2000 ;  /* 0x000020000008d802 */ /* 0x002fe20000000f00 */
[----:B------:R-:W1:Y:S02]  /*5430*/  SYNCS.PHASECHK.TRANS64.TRYWAIT P5, [UR24+0x1a828], R6 ;  /* 0x01a82806ff0075a7 */ /* 0x000e6400080a1118 */
[----:B-1----:R-:W-:Y:S05]  /*5440*/  @!P5 BRA `(.L_x_118) ;  /* 0x000000a800f8d947 */ /* 0x002fea0003800000 */
.L_x_276:
[----:B------:R-:W-:Y:S01]  /*5450*/  ISETP.NE.AND P6, PT, R3, RZ, PT ;  /* 0x000000ff0300720c */ /* 0x000fe20003fc5270 */
[----:B------:R-:W-:-:S12]  /*5460*/  UPLOP3.LUT UP3, UPT, UP4, UP3, UPT, 0xf8, 0x8f ;  /* 0x00000000008f789c */ /* 0x000fd80002767f70 */
[----:B------:R2:W-:Y:S01]  /*5470*/  @!P6 SYNCS.ARRIVE.TRANS64 RZ, [UR24+0x1a820], R8 ;  /* 0x01a82008ffffe9a7 */ /* 0x0005e20008000018 */
[----:B------:R-:W-:Y:S05]  /*5480*/  BRA.U !UP3, `(.L_x_119) ;  /* 0x000000010b047547 */ /* 0x000fea000b800000 */
[----:B------:R-:W-:Y:S05]  /*5490*/  BPT.TRAP 0x1 ;  /* 0x000000040000795c */ /* 0x000fea0000300000 */
.L_x_119:
[----:B------:R-:W-:Y:S01]  /*54a0*/  LOP3.LUT P5, R13, R13, 0x1f, RZ, 0xc0, !PT ;  /* 0x0000001f0d0d7812 */ /* 0x000fe200078ac0ff */
[----:B------:R-:W-:Y:S03]  /*54b0*/  BSSY.RECONVERGENT B0, `(.L_x_120) ;  /* 0x0000004000007945 */ /* 0x000fe60003800200 */
[----:B------:R-:W-:-:S13]  /*54c0*/  PLOP3.LUT P5, PT, P5, P6, PT, 0x8f, 0xf8 ;  /* 0x0000000000f8781c */ /* 0x000fda0002fad177 */
[----:B------:R-:W-:Y:S05]  /*54d0*/  @P5 BRA `(.L_x_121) ;  /* 0x0000000000045947 */ /* 0x000fea0003800000 */
[----:B------:R-:W-:Y:S05]  /*54e0*/  BPT.TRAP 0x1 ;  /* 0x000000040000795c */ /* 0x000fea0000300000 */
.L_x_121:
[----:B------:R-:W-:Y:S05]  /*54f0*/  BSYNC.RECONVERGENT B0 ;  /* 0x0000000000007941 */ /* 0x000fea0003800200 */
.L_x_120:
[----:B------:R-:W-:Y:S05]  /*5500*/  BRA.U !UP2, `(.L_x_122) ;  /* 0x000000010a047547 */ /* 0x000fea000b800000 */
[----:B------:R-:W-:Y:S05]  /*5510*/  BPT.TRAP 0x1 ;  /* 0x000000040000795c */ /* 0x000fea0000300000 */
.L_x_122:
[----:B------:R-:W3:Y:S01]  /*5520*/  LDCU.64 UR6, c[0x0][0x348] ;  /* 0x00006900ff0677ac */ /* 0x000ee20008000a00 */
[----:B-1----:R-:W-:Y:S01]  /*5530*/  @!P6 MOV R7, 0x2000 ;  /* 0x000020000007e802 */ /* 0x002fe20000000f00 */
[----:B------:R-:W1:Y:S03]  /*5540*/  LDCU.64 UR28, c[0x0][0x348] ;  /* 0x00006900ff1c77ac */ /* 0x000e660008000a00 */
[----:B------:R4:W-:Y:S01]  /*5550*/  @!P6 SYNCS.ARRIVE.TRANS64.RED.A0TR RZ, [UR24+0x1a820], R7 ;  /* 0x01a82007ffffe9a7 */ /* 0x0009e20008300418 */
[----:B------:R-:W-:Y:S02]  /*5560*/  UIADD3 UR16, UPT, UPT, UR24, 0x2000, URZ ;  /* 0x0000200018107890 */ /* 0x000fe4000fffe0ff */
[----:B------:R-:W-:Y:S01]  /*5570*/  UIADD3 UR17, UPT, UPT, UR24, 0x1a820, URZ ;  /* 0x0001a82018117890 */ /* 0x000fe2000fffe0ff */
[----:B------:R-:W-:Y:S01]  /*5580*/  UMOV UR19, UR27 ;  /* 0x0000001b00137c82 */ /* 0x000fe20008000000 */
[----:B------:R-:W-:-:S02]  /*5590*/  UIADD3 UR8, UPT, UPT, UR24, 0x8000, URZ ;  /* 0x0000800018087890 */ /* 0x000fc4000fffe0ff */
[----:B------:R-:W-:Y:S01]  /*55a0*/  UIADD3 UR9, UPT, UPT, UR24, 0x1a820, URZ ;  /* 0x0001a82018097890 */ /* 0x000fe2000fffe0ff */
[----:B------:R-:W-:Y:S01]  /*55b0*/  UMOV UR30, 0x0 ;  /* 0x00000000001e7882 */ /* 0x000fe20000000000 */
[----:B---3--:R-:W-:Y:S01]  /*55c0*/  UIADD3 UR6, UP1, UPT, UR6, 0x200, URZ ;  /* 0x0000020006067890 */ /* 0x008fe2000ff3e0ff */
[----:B------:R-:W-:Y:S01]  /*55d0*/  UMOV UR31, 0x10000000 ;  /* 0x10000000001f7882 */ /* 0x000fe20000000000 */
[----:B------:R-:W-:Y:S02]  /*55e0*/  UMOV UR18, URZ ;  /* 0x000000ff00127c82 */ /* 0x000fe40008000000 */
[----:B------:R-:W-:Y:S02]  /*55f0*/  UIADD3.X UR7, UPT, UPT, URZ, UR7, URZ, UP1, !UPT ;  /* 0x00000007ff077290 */ /* 0x000fe40008ffe4ff */
[----:B-1----:R-:W-:Y:S01]  /*5600*/  UIADD3 UR26, UP1, UPT, UR28, 0x400, URZ ;  /* 0x000004001c1a7890 */ /* 0x002fe2000ff3e0ff */
[----:B------:R-:W-:Y:S01]  /*5610*/  UMOV UR20, UR13 ;  /* 0x0000000d00147c82 */ /* 0x000fe20008000000 */
[----:B------:R-:W-:-:S02]  /*5620*/  UMOV UR21, UR14 ;  /* 0x0000000e00157c82 */ /* 0x000fc40008000000 */
[----:B------:R-:W-:Y:S01]  /*5630*/  UIADD3.X UR27, UPT, UPT, URZ, UR29, URZ, UP1, !UPT ;  /* 0x0000001dff1b7290 */ /* 0x000fe20008ffe4ff */
[----:B------:R-:W-:Y:S01]  /*5640*/  UMOV UR10, URZ ;  /* 0x000000ff000a7c82 */ /* 0x000fe20008000000 */
[----:B------:R-:W-:Y:S01]  /*5650*/  UMOV UR12, URZ ;  /* 0x000000ff000c7c82 */ /* 0x000fe20008000000 */
[----:B------:R4:W-:Y:S06]  /*5660*/  UTMALDG.4D [UR16], [UR6], desc[UR30] ;  /* 0x00001e10060075b4 */ /* 0x0009ec0008019000 */
[----:B------:R4:W-:Y:S02]  /*5670*/  UTMALDG.5D [UR8], [UR26], desc[UR30] ;  /* 0x00001e081a0075b4 */ /* 0x0009e40008021000 */
[----:B----4-:R-:W-:Y:S05]  /*5680*/  BRA.U !UP0, `(.L_x_123) ;  /* 0x0000000108047547 */ /* 0x010fea000b800000 */
[----:B------:R-:W-:Y:S05]  /*5690*/  BPT.TRAP 0x1 ;  /* 0x000000040000795c */ /* 0x000fea0000300000 */
.L_x_123:
[----:B------:R-:W1:Y:S02]  /*56a0*/  SYNCS.PHASECHK.TRANS64.TRYWAIT P5, [UR24+0x1a848], R6 ;  /* 0x01a84806ff0075a7 */ /* 0x000e6400080a1118 */
[----:B-1----:R-:W-:Y:S05]  /*56b0*/  @!P5 BRA `(.L_x_124) ;  /* 0x000000a80074d947 */ /* 0x002fea0003800000 */
.L_x_278:
[----:B------:R-:W3:Y:S01]  /*56c0*/  LDCU UR5, c[0x0][0x424] ;  /* 0x00008480ff0577ac */ /* 0x000ee20008000800 */
[----:B-1----:R-:W1:Y:S01]  /*56d0*/  LDC.64 R6, c[0x0][0x418] ;  /* 0x00010600ff067b82 */ /* 0x002e620000000a00 */
[----:B------:R-:W4:Y:S01]  /*56e0*/  LDCU UR6, c[0x0][0x428] ;  /* 0x00008500ff0677ac */ /* 0x000f220008000800 */
[----:B---3--:R-:W-:-:S04]  /*56f0*/  UIMAD UR5, UR13, UR5, URZ ;  /* 0x000000050d0572a4 */ /* 0x008fc8000f8e02ff */
[----:B----4-:R-:W-:-:S06]  /*5700*/  UIMAD UR5, UR14, UR6, UR5 ;  /* 0x000000060e0572a4 */ /* 0x010fcc000f8e0205 */
[----:B------:R-:W-:-:S04]  /*5710*/  IADD3 R10, PT, PT, R2, UR5, RZ ;  /* 0x00000005020a7c10 */ /* 0x000fc8000fffe0ff */
[C---:B------:R-:W-:Y:S02]  /*5720*/  IADD3 R9, PT, PT, R10.reuse, 0x1, RZ ;  /* 0x000000010a097810 */ /* 0x040fe40007ffe0ff */
[C---:B--2---:R-:W-:Y:S02]  /*5730*/  IADD3 R8, PT, PT, R10.reuse, 0x2, RZ ;  /* 0x000000020a087810 */ /* 0x044fe40007ffe0ff */
[C---:B------:R-:W-:Y:S01]  /*5740*/  IADD3 R2, PT, PT, R10.reuse, 0x3, RZ ;  /* 0x000000030a027810 */ /* 0x040fe20007ffe0ff */
[----:B-1----:R-:W-:-:S04]  /*5750*/  IMAD.WIDE.U32 R10, R10, 0x4, R6 ;  /* 0x000000040a0a7825 */ /* 0x002fc800078e0006 */
        /* <DEDUP_REMOVED lines=16> */
.L_x_125:
[----:B------:R-:W2:Y:S01]  /*5860*/  LDL R2, [R1] ;  /* 0x0000000001027983 */ /* 0x000ea20000100800 */
[----:B------:R-:W-:Y:S01]  /*5870*/  SYNCS.ARRIVE.TRANS64.A1T0 RZ, [UR24+0x1a840], RZ ;  /* 0x01a840ffffff79a7 */ /* 0x000fe20008100018 */
[----:B--2---:R-:W-:-:S13]  /*5880*/  ISETP.NE.AND P0, PT, R2, 0x1, PT ;  /* 0x000000010200780c */ /* 0x004fda0003f05270 */
[----:B------:R-:W-:Y:S05]  /*5890*/  @!P0 EXIT ;  /* 0x000000000000894d */ /* 0x000fea0003800000 */
[----:B------:R-:W2:Y:S01]  /*58a0*/  LDC.64 R16, c[0x0][0x400] ;  /* 0x00010000ff107b82 */ /* 0x000ea20000000a00 */
[----:B------:R-:W-:Y:S01]  /*58b0*/  R2UR UR19, R74 ;  /* 0x000000004a1372ca */ /* 0x000fe200000e0000 */
[----:B------:R-:W-:Y:S01]  /*58c0*/  IMAD.MOV.U32 R12, RZ, RZ, RZ ;  /* 0x000000ffff0c7224 */ /* 0x000fe200078e00ff */
[----:B-1----:R-:W-:Y:S01]  /*58d0*/  CS2R R10, SRZ ;  /* 0x00000000000a7805 */ /* 0x002fe2000001ff00 */
[----:B------:R-:W-:Y:S01]  /*58e0*/  IMAD.MOV.U32 R9, RZ, RZ, 0x1 ;  /* 0x00000001ff097424 */ /* 0x000fe200078e00ff */
[----:B------:R-:W1:Y:S03]  /*58f0*/  LDCU.64 UR20, c[0x0][0x348] ;  /* 0x00006900ff1477ac */ /* 0x000e660008000a00 */
[----:B------:R-:W3:Y:S01]  /*5900*/  LDC.64 R14, c[0x0][0x418] ;  /* 0x00010600ff0e7b82 */ /* 0x000ee20000000a00 */
[----:B------:R-:W4:Y:S01]  /*5910*/  LDCU UR7, c[0x0][0x408] ;  /* 0x00008100ff0777ac */ /* 0x000f220008000800 */
[----:B------:R-:W1:Y:S01]  /*5920*/  LDCU UR25, c[0x0][0x380] ;  /* 0x00007000ff1977ac */ /* 0x000e620008000800 */
[----:B------:R-:W1:Y:S01]  /*5930*/  LDCU UR15, c[0x0][0x420] ;  /* 0x00008400ff0f77ac */ /* 0x000e620008000800 */
[----:B------:R-:W-:Y:S01]  /*5940*/  UMOV UR6, 0x1 ;  /* 0x0000000100067882 */ /* 0x000fe20000000000 */
[----:B------:R-:W-:-:S05]  /*5950*/  UMOV UR12, URZ ;  /* 0x000000ff000c7c82 */ /* 0x000fca0008000000 */
.L_x_144:
[----:B------:R-:W-:Y:S01]  /*5960*/  UIADD3 UR9, UPT, UPT, UR19, 0x1, URZ ;  /* 0x0000000113097890 */ /* 0x000fe2000fffe0ff */
[----:B------:R-:W-:Y:S01]  /*5970*/  ISETP.NE.AND P0, PT, R0, RZ, PT ;  /* 0x000000ff0000720c */ /* 0x000fe20003f05270 */
[----:B------:R-:W-:Y:S01]  /*5980*/  UIADD3 UR8, UPT, UPT, UR12, 0x1, URZ ;  /* 0x000000010c087890 */ /* 0x000fe2000fffe0ff */
[----:B------:R-:W-:Y:S01]  /*5990*/  R2UR UR10, R74 ;  /* 0x000000004a0a72ca */ /* 0x000fe200000e0000 */
[----:B------:R-:W-:Y:S01]  /*59a0*/  UISETP.NE.AND UP0, UPT, UR9, UR39, UPT ;  /* 0x000000270900728c */ /* 0x000fe2000bf05270 */
[----:B------:R-:W-:Y:S10]  /*59b0*/  BSSY.RECONVERGENT B0, `(.L_x_126) ;  /* 0x0000006000007945 */ /* 0x000ff40003800200 */
[----:B------:R-:W-:Y:S02]  /*59c0*/  @UP0 UIADD3 UR8, UPT, UPT, UR12, URZ, URZ ;  /* 0x000000ff0c080290 */ /* 0x000fe4000fffe0ff */
[----:B------:R-:W-:Y:S05]  /*59d0*/  USEL UR19, UR10, UR9, !UP0 ;  /* 0x000000090a137287 */ /* 0x000fea000c000000 */
[----:B------:R-:W-:Y:S01]  /*59e0*/  UMOV UR12, UR8 ;  /* 0x00000008000c7c82 */ /* 0x000fe20008000000 */
[----:B-12---:R-:W-:Y:S05]  /*59f0*/  @!P0 BRA `(.L_x_127) ;  /* 0x0000000000048947 */ /* 0x006fea0003800000 */
[----:B-1--4-:R-:W-:Y:S05]  /*5a00*/  BPT.TRAP 0x1 ;  /* 0x000000040000795c */ /* 0x012fea0000300000 */
.L_x_127:
[----:B-1--4-:R-:W-:Y:S05]  /*5a10*/  BSYNC.RECONVERGENT B0 ;  /* 0x0000000000007941 */ /* 0x012fea0003800200 */
.L_x_126:
[----:B------:R-:W-:Y:S01]  /*5a20*/  ULEA UR9, UR6, UR24, 0x3 ;  /* 0x0000001806097291 */ /* 0x000fe2000f8e18ff */
[----:B------:R-:W-:Y:S02]  /*5a30*/  SHF.L.U32 R7, R9, 0x1f, RZ ;  /* 0x0000001f09077819 */ /* 0x000fe400000006ff */
[----:B------:R-:W-:Y:S06]  /*5a40*/  ISETP.NE.AND P1, PT, R3, RZ, PT ;  /* 0x000000ff0300720c */ /* 0x000fec0003f25270 */
[----:B------:R-:W1:Y:S07]  /*5a50*/  SYNCS.PHASECHK.TRANS64.TRYWAIT P0, [UR9+0x1a810], R7 ;  /* 0x01a81007ff0075a7 */ /* 0x000e6e0008001109 */
[----:B------:R-:W-:Y:S01]  /*5a60*/  @!P1 IMAD.MOV.U32 R6, RZ, RZ, 0x2000 ;  /* 0x00002000ff069424 */ /* 0x000fe200078e00ff */
[----:B-1----:R-:W-:Y:S06]  /*5a70*/  @!P0 BRA `(.L_x_128) ;  /* 0x000000a4009c8947 */ /* 0x002fec0003800000 */
.L_x_280:
[----:B------:R-:W-:Y:S01]  /*5a80*/  ISETP.NE.AND P0, PT, R3, RZ, PT ;  /* 0x000000ff0300720c */ /* 0x000fe20003f05270 */
[----:B------:R-:W-:Y:S11]  /*5a90*/  BSSY.RECONVERGENT B0, `(.L_x_129) ;  /* 0x0000005000007945 */ /* 0x000ff60003800200 */
[----:B------:R-:W-:Y:S01]  /*5aa0*/  @!UPT UIADD3 URZ, UPT, UPT, URZ, URZ, URZ ;  /* 0x000000fffffff290 */ /* 0x000fe2000fffe0ff */
[----:B------:R4:W-:Y:S01]  /*5ab0*/  @!P0 SYNCS.ARRIVE.TRANS64 RZ, [UR9+0x1a800], R6 ;  /* 0x01a80006ffff89a7 */ /* 0x0009e20008000009 */
[----:B------:R-:W-:Y:S05]  /*5ac0*/  @!P4 BRA `(.L_x_130) ;  /* 0x000000000004c947 */ /* 0x000fea0003800000 */
[----:B------:R-:W-:Y:S05]  /*5ad0*/  BPT.TRAP 0x1 ;  /* 0x000000040000795c */ /* 0x000fea0000300000 */
.L_x_130:
[----:B------:R-:W-:Y:S05]  /*5ae0*/  BSYNC.RECONVERGENT B0 ;  /* 0x0000000000007941 */ /* 0x000fea0003800200 */
.L_x_129:
[----:B------:R-:W-:Y:S01]  /*5af0*/  ISETP.EQ.OR P6, PT, R13, RZ, P0 ;  /* 0x000000ff0d00720c */ /* 0x000fe200007c2670 */
[----:B------:R-:W-:Y:S11]  /*5b00*/  BSSY.RECONVERGENT B0, `(.L_x_131) ;  /* 0x0000004000007945 */ /* 0x000ff60003800200 */
[----:B------:R-:W-:Y:S01]  /*5b10*/  @!UPT UIADD3 URZ, UPT, UPT, URZ, URZ, URZ ;  /* 0x000000fffffff290 */ /* 0x000fe2000fffe0ff */
[----:B------:R-:W-:Y:S05]  /*5b20*/  @P6 BRA `(.L_x_132) ;  /* 0x0000000000046947 */ /* 0x000fea0003800000 */
[----:B------:R-:W-:Y:S05]  /*5b30*/  BPT.TRAP 0x1 ;  /* 0x000000040000795c */ /* 0x000fea0000300000 */
.L_x_132:
[----:B------:R-:W-:Y:S05]  /*5b40*/  BSYNC.RECONVERGENT B0 ;  /* 0x0000000000007941 */ /* 0x000fea0003800200 */
.L_x_131:
[----:B------:R-:W-:Y:S02]  /*5b50*/  ULEA UR8, UR6, UR24, 0xd ;  /* 0x0000001806087291 */ /* 0x000fe4000f8e68ff */
[----:B------:R-:W-:Y:S02]  /*5b60*/  UIADD3 UR16, UP0, UPT, UR20, 0x300, URZ ;  /* 0x0000030014107890 */ /* 0x000fe4000ff1e0ff */
[----:B------:R-:W-:Y:S02]  /*5b70*/  USHF.L.U32 UR11, UR19, 0x7, URZ ;  /* 0x00000007130b7899 */ /* 0x000fe400080006ff */
[----:B------:R-:W-:Y:S02]  /*5b80*/  UIADD3 UR9, UPT, UPT, UR9, 0x1a800, URZ ;  /* 0x0001a80009097890 */ /* 0x000fe4000fffe0ff */
[----:B------:R-:W-:Y:S02]  /*5b90*/  UIADD3 UR8, UPT, UPT, UR8, 0x4000, URZ ;  /* 0x0000400008087890 */ /* 0x000fe4000fffe0ff */
[----:B------:R-:W-:Y:S01]  /*5ba0*/  UIADD3.X UR17, UPT, UPT, URZ, UR21, URZ, UP0, !UPT ;  /* 0x00000015ff117290 */ /* 0x000fe200087fe4ff */
[----:B------:R-:W-:Y:S01]  /*5bb0*/  UMOV UR26, 0x0 ;  /* 0x00000000001a7882 */ /* 0x000fe20000000000 */
[----:B------:R-:W-:Y:S01]  /*5bc0*/  UMOV UR27, 0x10000000 ;  /* 0x10000000001b7882 */ /* 0x000fe20000000000 */
[----:B------:R-:W-:Y:S01]  /*5bd0*/  UMOV UR10, URZ ;  /* 0x000000ff000a7c82 */ /* 0x000fe20008000000 */
[----:B------:R-:W-:Y:S02]  /*5be0*/  UISETP.NE.AND UP1, UPT, UR62, 0x1, UPT ;  /* 0x000000013e00788c */ /* 0x000fe4000bf25270 */
[----:B------:R-:W-:Y:S03]  /*5bf0*/  UIADD3 UR18, UPT, UPT, UR6, 0x1, URZ ;  /* 0x0000000106127890 */ /* 0x000fe6000fffe0ff */
[----:B------:R1:W-:Y:S04]  /*5c00*/  UTMALDG.5D [UR8], [UR16], desc[UR26] ;  /* 0x00001a08100075b4 */ /* 0x0003e80008021000 */
[----:B-1----:R-:W-:Y:S05]  /*5c10*/  BRA.U !UP1, `(.L_x_133) ;  /* 0x0000000109047547 */ /* 0x002fea000b800000 */
[----:B------:R-:W-:Y:S05]  /*5c20*/  BPT.TRAP 0x1 ;  /* 0x000000040000795c */ /* 0x000fea0000300000 */
.L_x_133:
[----:B----4-:R-:W-:Y:S04]  /*5c30*/  SHF.L.U32 R6, R11, 0x1f, RZ ;  /* 0x0000001f0b067819 */ /* 0x010fe800000006ff */
[----:B------:R-:W1:Y:S02]  /*5c40*/  SYNCS.PHASECHK.TRANS64.TRYWAIT P0, [UR24+0x1a838], R6 ;  /* 0x01a83806ff0075a7 */ /* 0x000e640008001118 */
[----:B-1----:R-:W-:Y:S05]  /*5c50*/  @!P0 BRA `(.L_x_134) ;  /* 0x000000a4003c8947 */ /* 0x002fea0003800000 */
.L_x_282:
[----:B------:R-:W-:Y:S02]  /*5c60*/  USHF.L.U32 UR11, UR19, 0x7, URZ ;  /* 0x00000007130b7899 */ /* 0x000fe400080006ff */
[----:B------:R-:W-:Y:S04]  /*5c70*/  UIMAD UR6, UR12, UR7, UR4 ;  /* 0x000000070c0672a4 */ /* 0x000fe8000f8e0204 */
[----:B-1----:R-:W-:Y:S04]  /*5c80*/  VIADD R2, R5, UR11 ;  /* 0x0000000b05027c36 */ /* 0x002fe80008000000 */
[C---:B------:R-:W-:Y:S01]  /*5c90*/  VIADD R6, R2.reuse, UR6 ;  /* 0x0000000602067c36 */ /* 0x040fe20008000000 */
[C---:B------:R-:W-:Y:S01]  /*5ca0*/  ISETP.GE.AND P3, PT, R2.reuse, UR25, PT ;  /* 0x0000001902007c0c */ /* 0x040fe2000bf66270 */
[----:B------:R-:W-:Y:S02]  /*5cb0*/  VIADD R18, R2, 0x1 ;  /* 0x0000000102127836 */ /* 0x000fe40000000000 */
[C---:B------:R-:W-:Y:S01]  /*5cc0*/  VIADD R7, R6.reuse, 0x2 ;  /* 0x0000000206077836 */ /* 0x040fe20000000000 */
[CC--:B--2---:R-:W-:Y:S01]  /*5cd0*/  LEA R22, P0, R6.reuse, R16.reuse, 0x2 ;  /* 0x0000001006167211 */ /* 0x0c4fe200078010ff */
[----:B------:R-:W-:Y:S01]  /*5ce0*/  VIADD R8, R6, 0x1 ;  /* 0x0000000106087836 */ /* 0x000fe20000000000 */
[----:B------:R-:W-:Y:S02]  /*5cf0*/  ISETP.GE.AND P2, PT, R18, UR25, PT ;  /* 0x0000001912007c0c */ /* 0x000fe4000bf46270 */
[CC--:B------:R-:W-:Y:S01]  /*5d00*/  LEA.HI.X R23, R6.reuse, R17.reuse, RZ, 0x2, P0 ;  /* 0x0000001106177211 */ /* 0x0c0fe200000f14ff */
[----:B------:R-:W-:Y:S01]  /*5d10*/  VIADD R6, R6, 0x3 ;  /* 0x0000000306067836 */ /* 0x000fe20000000000 */
[CC--:B------:R-:W-:Y:S02]  /*5d20*/  LEA R18, P0, R7.reuse, R16.reuse, 0x2 ;  /* 0x0000001007127211 */ /* 0x0c0fe400078010ff */
[-C--:B------:R-:W-:Y:S01]  /*5d30*/  LEA R20, P1, R8, R16.reuse, 0x2 ;  /* 0x0000001008147211 */ /* 0x080fe200078210ff */
[----:B------:R-:W-:Y:S01]  /*5d40*/  @!PT LDS RZ, [RZ] ;  /* 0x00000000fffff984 */ /* 0x000fe20000000800 */
[----:B------:R-:W-:Y:S01]  /*5d50*/  @!PT LDS RZ, [RZ] ;  /* 0x00000000fffff984 */ /* 0x000fe20000000800 */
[----:B------:R-:W-:Y:S01]  /*5d60*/  @!PT LDS RZ, [RZ] ;  /* 0x00000000fffff984 */ /* 0x000fe20000000800 */
[----:B------:R1:W-:Y:S01]  /*5d70*/  LDGSTS.E.LTC128B [R4+0x1a000], desc[UR22][R22.64], !P3 ;  /* 0x1a00000016047fae */ /* 0x0003e2000d9a1216 */
[-C--:B------:R-:W-:Y:S01]  /*5d80*/  LEA.HI.X R19, R7, R17.reuse, RZ, 0x2, P0 ;  /* 0x0000001107137211 */ /* 0x080fe200000f14ff */
[----:B------:R-:W-:Y:S01]  /*5d90*/  VIADD R7, R2, 0x2 ;  /* 0x0000000202077836 */ /* 0x000fe20000000000 */
[----:B------:R-:W-:Y:S02]  /*5da0*/  LEA R24, P0, R6, R16, 0x2 ;  /* 0x0000001006187211 */ /* 0x000fe400078010ff */
[-C--:B------:R-:W-:Y:S02]  /*5db0*/  LEA.HI.X R21, R8, R17.reuse, RZ, 0x2, P1 ;  /* 0x0000001108157211 */ /* 0x080fe400008f14ff */
[----:B------:R-:W-:Y:S01]  /*5dc0*/  LEA.HI.X R25, R6, R17, RZ, 0x2, P0 ;  /* 0x0000001106197211 */ /* 0x000fe200000f14ff */
[----:B------:R-:W-:Y:S01]  /*5dd0*/  VIADD R6, R2, 0x3 ;  /* 0x0000000302067836 */ /* 0x000fe20000000000 */
[----:B------:R-:W-:Y:S01]  /*5de0*/  ISETP.GE.AND P1, PT, R7, UR25, PT ;  /* 0x0000001907007c0c */ /* 0x000fe2000bf26270 */
[----:B------:R1:W-:Y:S03]  /*5df0*/  LDGSTS.E.LTC128B [R4+0x1a004], desc[UR22][R20.64], !P2 ;  /* 0x1a00400014047fae */ /* 0x0003e6000d1a1216 */
[----:B------:R-:W-:Y:S09]  /*5e00*/  ISETP.GE.AND P0, PT, R6, UR25, PT ;  /* 0x0000001906007c0c */ /* 0x000ff2000bf06270 */
        /* <DEDUP_REMOVED lines=8> */
.L_x_135:
[----:B------:R-:W-:Y:S01]  /*5e90*/  SYNCS.ARRIVE.TRANS64.A1T0 RZ, [UR24+0x1a830], RZ ;  /* 0x01a830ffffff79a7 */ /* 0x000fe20008100018 */
[----:B------:R-:W-:Y:S05]  /*5ea0*/  BRA.U !UP2, `(.L_x_136) ;  /* 0x000000010a047547 */ /* 0x000fea000b800000 */
[----:B------:R-:W-:Y:S05]  /*5eb0*/  BPT.TRAP 0x1 ;  /* 0x000000040000795c */ /* 0x000fea0000300000 */
.L_x_136:
[----:B------:R-:W-:Y:S02]  /*5ec0*/  ISETP.NE.AND P5, PT, R3, RZ, PT ;  /* 0x000000ff0300720c */ /* 0x000fe40003fa5270 */
[----:B------:R-:W-:Y:S11]  /*5ed0*/  SHF.L.U32 R8, R10, 0x1f, RZ ;  /* 0x0000001f0a087819 */ /* 0x000ff600000006ff */
[----:B------:R-:W-:Y:S01]  /*5ee0*/  @!P5 IMAD.MOV.U32 R7, RZ, RZ, 0x2000 ;  /* 0x00002000ff07d424 */ /* 0x000fe200078e00ff */
[----:B------:R-:W2:Y:S02]  /*5ef0*/  SYNCS.PHASECHK.TRANS64.TRYWAIT P5, [UR24+0x1a828], R8 ;  /* 0x01a82808ff0075a7 */ /* 0x000ea400080a1118 */
[----:B--2---:R-:W-:Y:S05]  /*5f00*/  @!P5 BRA `(.L_x_137) ;  /* 0x000000a000a8d947 */ /* 0x004fea0003800000 */
.L_x_284:
[----:B------:R-:W-:Y:S11]  /*5f10*/  ISETP.NE.AND P5, PT, R3, RZ, PT ;  /* 0x000000ff0300720c */ /* 0x000ff60003fa5270 */
[----:B------:R-:W-:Y:S02]  /*5f20*/  @!UPT UIADD3 URZ, UPT, UPT, URZ, URZ, URZ ;  /* 0x000000fffffff290 */ /* 0x000fe4000fffe0ff */
[----:B------:R4:W-:Y:S01]  /*5f30*/  @!P5 SYNCS.ARRIVE.TRANS64 RZ, [UR24+0x1a820], R7 ;  /* 0x01a82007ffffd9a7 */ /* 0x0009e20008000018 */
[----:B------:R-:W-:Y:S05]  /*5f40*/  BRA.U !UP3, `(.L_x_138) ;  /* 0x000000010b047547 */ /* 0x000fea000b800000 */
[----:B------:R-:W-:Y:S05]  /*5f50*/  BPT.TRAP 0x1 ;  /* 0x000000040000795c */ /* 0x000fea0000300000 */
.L_x_138:
[----:B------:R-:W-:Y:S04]  /*5f60*/  BSSY.RECONVERGENT B0, `(.L_x_139) ;  /* 0x0000003000007945 */ /* 0x000fe80003800200 */
[----:B------:R-:W-:Y:S05]  /*5f70*/  @P6 BRA `(.L_x_140) ;  /* 0x0000000000046947 */ /* 0x000fea0003800000 */
[----:B------:R-:W-:Y:S05]  /*5f80*/  BPT.TRAP 0x1 ;  /* 0x000000040000795c */ /* 0x000fea0000300000 */
.L_x_140:
[----:B------:R-:W-:Y:S05]  /*5f90*/  BSYNC.RECONVERGENT B0 ;  /* 0x0000000000007941 */ /* 0x000fea0003800200 */
.L_x_139:
[----:B------:R-:W-:Y:S02]  /*5fa0*/  UIADD3 UR16, UP0, UPT, UR20, 0x400, URZ ;  /* 0x0000040014107890 */ /* 0x000fe4000ff1e0ff */
[----:B------:R-:W-:Y:S02]  /*5fb0*/  UIADD3 UR8, UPT, UPT, UR24, 0x8000, URZ ;  /* 0x0000800018087890 */ /* 0x000fe4000fffe0ff */
[----:B------:R-:W-:Y:S02]  /*5fc0*/  UIADD3 UR9, UPT, UPT, UR24, 0x1a820, URZ ;  /* 0x0001a82018097890 */ /* 0x000fe4000fffe0ff */
[----:B------:R-:W-:Y:S01]  /*5fd0*/  UIADD3.X UR17, UPT, UPT, URZ, UR21, URZ, UP0, !UPT ;  /* 0x00000015ff117290 */ /* 0x000fe200087fe4ff */
[----:B------:R-:W-:Y:S01]  /*5fe0*/  UMOV UR26, 0x0 ;  /* 0x00000000001a7882 */ /* 0x000fe20000000000 */
[----:B------:R-:W-:Y:S01]  /*5ff0*/  UMOV UR27, 0x10000000 ;  /* 0x10000000001b7882 */ /* 0x000fe20000000000 */
[----:B------:R-:W-:Y:S06]  /*6000*/  UMOV UR10, URZ ;  /* 0x000000ff000a7c82 */ /* 0x000fec0008000000 */
[----:B------:R1:W-:Y:S02]  /*6010*/  UTMALDG.5D [UR8], [UR16], desc[UR26] ;  /* 0x00001a08100075b4 */ /* 0x0003e40008021000 */
[----:B-1----:R-:W-:Y:S05]  /*6020*/  BRA.U !UP1, `(.L_x_141) ;  /* 0x0000000109047547 */ /* 0x002fea000b800000 */
[----:B------:R-:W-:Y:S05]  /*6030*/  BPT.TRAP 0x1 ;  /* 0x000000040000795c */ /* 0x000fea0000300000 */
.L_x_141:
[----:B----4-:R-:W-:Y:S04]  /*6040*/  SHF.L.U32 R7, R12, 0x1f, RZ ;  /* 0x0000001f0c077819 */ /* 0x010fe800000006ff */
[----:B------:R-:W1:Y:S02]  /*6050*/  SYNCS.PHASECHK.TRANS64.TRYWAIT P5, [UR24+0x1a848], R7 ;  /* 0x01a84807ff0075a7 */ /* 0x000e6400080a1118 */
[----:B-1----:R-:W-:Y:S05]  /*6060*/  @!P5 BRA `(.L_x_142) ;  /* 0x000000a00068d947 */ /* 0x002fea0003800000 */
.L_x_286:
[----:B------:R-:W-:Y:S06]  /*6070*/  UIMAD UR6, UR12, UR15, UR5 ;  /* 0x0000000f0c0672a4 */ /* 0x000fec000f8e0205 */
[----:B-12---:R-:W-:Y:S04]  /*6080*/  VIADD R6, R2, UR6 ;  /* 0x0000000602067c36 */ /* 0x006fe80008000000 */
[C---:B------:R-:W-:Y:S01]  /*6090*/  VIADD R2, R6.reuse, 0x1 ;  /* 0x0000000106027836 */ /* 0x040fe20000000000 */
[CC--:B---3--:R-:W-:Y:S04]  /*60a0*/  LEA R20, P5, R6.reuse, R14.reuse, 0x2 ;  /* 0x0000000e06147211 */ /* 0x0c8fe800078a10ff */
[-C--:B------:R-:W-:Y:S02]  /*60b0*/  LEA.HI.X R21, R6, R15.reuse, RZ, 0x2, P5 ;  /* 0x0000000f06157211 */ /* 0x080fe400028f14ff */
[CC--:B------:R-:W-:Y:S03]  /*60c0*/  LEA R18, P5, R2.reuse, R14.reuse, 0x2 ;  /* 0x0000000e02127211 */ /* 0x0c0fe600078a10ff */
[----:B------:R-:W-:Y:S01]  /*60d0*/  @!PT LDS RZ, [RZ] ;  /* 0x00000000fffff984 */ /* 0x000fe20000000800 */
[----:B------:R-:W-:Y:S01]  /*60e0*/  @!PT LDS RZ, [RZ] ;  /* 0x00000000fffff984 */ /* 0x000fe20000000800 */
[----:B------:R-:W-:Y:S01]  /*60f0*/  @!PT LDS RZ, [RZ] ;  /* 0x00000000fffff984 */ /* 0x000fe20000000800 */
[----:B------:R1:W-:Y:S01]  /*6100*/  LDGSTS.E.LTC128B [R4+0x1a200], desc[UR22][R20.64], !P3 ;  /* 0x1a20000014047fae */ /* 0x0003e2000d9a1216 */
[-C--:B------:R-:W-:Y:S01]  /*6110*/  LEA.HI.X R19, R2, R15.reuse, RZ, 0x2, P5 ;  /* 0x0000000f02137211 */ /* 0x080fe200028f14ff */
[C---:B------:R-:W-:Y:S02]  /*6120*/  VIADD R2, R6.reuse, 0x2 ;  /* 0x0000000206027836 */ /* 0x040fe40000000000 */
[----:B------:R-:W-:Y:S02]  /*6130*/  VIADD R6, R6, 0x3 ;  /* 0x0000000306067836 */ /* 0x000fe40000000000 */
[----:B------:R1:W-:Y:S01]  /*6140*/  LDGSTS.E.LTC128B [R4+0x1a204], desc[UR22][R18.64], !P2 ;  /* 0x1a20400012047fae */ /* 0x0003e2000d1a1216 */
[CC--:B------:R-:W-:Y:S04]  /*6150*/  LEA R22, P5, R2.reuse, R14.reuse, 0x2 ;  /* 0x0000000e02167211 */ /* 0x0c0fe800078a10ff */
[-C--:B------:R-:W-:Y:S02]  /*6160*/  LEA.HI.X R23, R2, R15.reuse, RZ, 0x2, P5 ;  /* 0x0000000f02177211 */ /* 0x080fe400028f14ff */
[C---:B------:R-:W-:Y:S03]  /*6170*/  LEA R24, P5, R6.reuse, R14, 0x2 ;  /* 0x0000000e06187211 */ /* 0x040fe600078a10ff */
[----:B------:R1:W-:Y:S01]  /*6180*/  LDGSTS.E.LTC128B [R4+0x1a208], desc[UR22][R22.64], !P1 ;  /* 0x1a20800016047fae */ /* 0x0003e2000c9a1216 */
[----:B------:R-:W-:Y:S05]  /*6190*/  LEA.HI.X R25, R6, R15, RZ, 0x2, P5 ;  /* 0x0000000f06197211 */ /* 0x000fea00028f14ff */
[----:B------:R1:W-:Y:S01]  /*61a0*/  LDGSTS.E.LTC128B [R4+0x1a20c], desc[UR22][R24.64], !P0 ;  /* 0x1a20c00018047fae */ /* 0x0003e2000c1a1216 */
[----:B------:R-:W-:Y:S01]  /*61b0*/  NOP ;  /* 0x0000000000007918 */ /* 0x000fe20000000000 */
[----:B------:R-:W-:Y:S02]  /*61c0*/  SYNCS.ARRIVE.TRANS64.RED.A0T1 RZ, [UR24+0x1a840], RZ ;  /* 0x01a840ffffff79a7 */ /* 0x000fe40008200418 */
[----:B------:R-:W-:Y:S01]  /*61d0*/  ARRIVES.LDGSTSBAR.64.TRANSCNT [UR24+0x1a840] ;  /* 0x01a84000ff0079b0 */ /* 0x000fe20008002a18 */
[----:B------:R-:W-:Y:S01]  /*61e0*/  NOP ;  /* 0x0000000000007918 */ /* 0x000fe20000000000 */
[----:B------:R-:W-:Y:S05]  /*61f0*/  BRA.U !UP1, `(.L_x_143) ;  /* 0x0000000109047547 */ /* 0x000fea000b800000 */
[----:B------:R-:W-:Y:S05]  /*6200*/  BPT.TRAP 0x1 ;  /* 0x000000040000795c */ /* 0x000fea0000300000 */
.L_x_143:
[----:B------:R-:W-:Y:S01]  /*6210*/  LOP3.LUT R12, R12, 0x1, RZ, 0x3c, !PT ;  /* 0x000000010c0c7812 */ /* 0x000fe200078e3cff */
[----:B------:R-:W-:Y:S01]  /*6220*/  SYNCS.ARRIVE.TRANS64.A1T0 RZ, [UR24+0x1a840], RZ ;  /* 0x01a840ffffff79a7 */ /* 0x000fe20008100018 */
[----:B------:R-:W2:Y:S01]  /*6230*/  LDL.LU R2, [R1] ;  /* 0x0000000001027983 */ /* 0x000ea20000300800 */
[----:B------:R-:W-:Y:S01]  /*6240*/  LOP3.LUT R11, R11, 0x1, RZ, 0x3c, !PT ;  /* 0x000000010b0b7812 */ /* 0x000fe200078e3cff */
[----:B------:R-:W-:Y:S01]  /*6250*/  UISETP.NE.AND UP0, UPT, UR18, 0x2, UPT ;  /* 0x000000021200788c */ /* 0x000fe2000bf05270 */
[----:B------:R-:W-:Y:S03]  /*6260*/  LOP3.LUT R10, R10, 0x1, RZ, 0x3c, !PT ;  /* 0x000000010a0a7812 */ /* 0x000fe600078e3cff */
[----:B------:R-:W-:Y:S02]  /*6270*/  USEL UR8, URZ, 0x1, UP0 ;  /* 0x00000001ff087887 */ /* 0x000fe40008000000 */
[----:B------:R-:W-:Y:S04]  /*6280*/  USEL UR6, UR18, URZ, UP0 ;  /* 0x000000ff12067287 */ /* 0x000fe80008000000 */
[----:B------:R-:W-:Y:S02]  /*6290*/  LOP3.LUT R9, R9, UR8, RZ, 0x3c, !PT ;  /* 0x0000000809097c12 */ /* 0x000fe4000f8e3cff */
[C---:B--2---:R-:W-:Y:S01]  /*62a0*/  ISETP.GT.U32.AND P0, PT, R2.reuse, 0x2, PT ;  /* 0x000000020200780c */ /* 0x044fe20003f04070 */
[----:B------:R-:W-:Y:S05]  /*62b0*/  VIADD R2, R2, 0xffffffff ;  /* 0xffffffff02027836 */ /* 0x000fea0000000000 */
[----:B------:R2:W-:Y:S07]  /*62c0*/  STL [R1], R2 ;  /* 0x0000000201007387 */ /* 0x0005ee0000100800 */
[----:B------:R-:W-:Y:S05]  /*62d0*/  @P0 BRA `(.L_x_144) ;  /* 0xfffffff400a00947 */ /* 0x000fea000383ffff */
[----:B------:R-:W-:Y:S05]  /*62e0*/  EXIT ;  /* 0x000000000000794d */ /* 0x000fea0003800000 */
.L_x_48:
[----:B------:R-:W-:Y:S01]  /*62f0*/  IMAD.MOV.U32 R3, RZ, RZ, -0x3 ;  /* 0xfffffffdff037424 */ /* 0x000fe200078e00ff */
[----:B------:R-:W-:-:S04]  /*6300*/  MOV R0, UR62 ;  /* 0x0000003e00007c02 */ /* 0x000fc80008000f00 */
[----:B------:R-:W-:-:S05]  /*6310*/  VIADDMNMX.U32 R0, R0, R3, 0x2, PT ;  /* 0x0000000200007446 */ /* 0x000fca0003800003 */
[----:B------:R-:W-:-:S06]  /*6320*/  IMAD.SHL.U32 R4, R0, 0x4, RZ ;  /* 0x0000000400047824 */ /* 0x000fcc00078e00ff */
[----:B------:R-:W1:Y:S02]  /*6330*/  LDC R4, c[0x2][R4+0xc] ;  /* 0x0080030004047b82 */ /* 0x000e640000000800 */
[----:B-1----:R-:W-:-:S04]  /*6340*/  SHF.R.S32.HI R5, RZ, 0x1f, R4 ;  /* 0x0000001fff057819 */ /* 0x002fc80000011404 */
.L_x_310:
[----:B------:R-:W-:Y:S05]  /*6350*/  BRX R4 -0x6360                                                                                                                                                                                                                                                  (*"BRANCH_TARGETS .L_x_145,.L_x_212,.L_x_309"*) ;  /* 0xffffff9c04287949 */ /* 0x000fea000383ffff */
.L_x_309:
[----:B------:R-:W-:-:S08]  /*6360*/  NOP ;  /* 0x0000000000007918 */ /* 0x000fd00000000000 */
[----:B------:R-:W-:-:S00]  /*6370*/  USETMAXREG.DEALLOC.CTAPOOL 0x60 ;  /* 0x00000060000079c8 */ /* 0x000fc000080e0500 */
[----:B------:R-:W-:Y:S05]  /*6380*/  EXIT ;  /* 0x000000000000794d */ /* 0x000fea0003800000 */
.L_x_145:
[----:B------:R-:W-:-:S08]  /*6390*/  NOP ;  /* 0x0000000000007918 */ /* 0x000fd00000000000 */
[----:B------:R-:W1:Y:S02]  /*63a0*/  USETMAXREG.TRY_ALLOC.CTAPOOL UP0, 0x80 ;  /* 0x00000080000079c8 */ /* 0x000e640008000600 */
[----:B-1----:R-:W-:Y:S05]  /*63b0*/  BRA.U !UP0, `(.L_x_145) ;  /* 0xfffffffd08f47547 */ /* 0x002fea000b83ffff */
[----:B------:R-:W-:Y:S01]  /*63c0*/  USHF.L.U32 UR4, UR41, 0x2, URZ ;  /* 0x0000000229047899 */ /* 0x000fe200080006ff */
[----:B------:R-:W-:Y:S02]  /*63d0*/  HFMA2 R105, -RZ, RZ, 0, 5.9604644775390625e-08 ;  /* 0x00000001ff697431 */ /* 0x000fe400000001ff */
[----:B------:R-:W-:Y:S01]  /*63e0*/  IMAD.MOV.U32 R106, RZ, RZ, RZ ;  /* 0x000000ffff6a7224 */ /* 0x000fe200078e00ff */
[----:B------:R-:W-:Y:S01]  /*63f0*/  CS2R R102, SRZ ;  /* 0x0000000000667805 */ /* 0x000fe2000001ff00 */
[----:B------:R-:W-:Y:S01]  /*6400*/  IMAD.MOV.U32 R104, RZ, RZ, 0x1 ;  /* 0x00000001ff687424 */ /* 0x000fe200078e00ff */
[----:B------:R-:W-:Y:S01]  /*6410*/  MOV R101, RZ ;  /* 0x000000ff00657202 */ /* 0x000fe20000000f00 */
[----:B------:R-:W-:Y:S01]  /*6420*/  IMAD.U32 R57, RZ, RZ, UR4 ;  /* 0x00000004ff397e24 */ /* 0x000fe2000f8e00ff */
[----:B------:R-:W1:Y:S06]  /*6430*/  LDCU UR36, c[0x0][0x384] ;  /* 0x00007080ff2477ac */ /* 0x000e6c0008000800 */
.L_x_191:
[----:B--2---:R-:W-:Y:S01]  /*6440*/  IMAD.MOV.U32 R0, RZ, RZ, 0x33334444 ;  /* 0x33334444ff007424 */ /* 0x004fe200078e00ff */
[----:B------:R-:W-:Y:S05]  /*6450*/  YIELD ;  /* 0x0000000000007946 */ /* 0x000fea0003800000 */
[----:B------:R-:W-:Y:S01]  /*6460*/  SHF.R.U64 R0, R0, R57, 0x123333 ;  /* 0x0012333300007419 */ /* 0x000fe20000001239 */
[----:B------:R-:W-:Y:S03]  /*6470*/  BSSY.RECONVERGENT B0, `(.L_x_146) ;  /* 0x0000006000007945 */ /* 0x000fe60003800200 */
[----:B------:R-:W-:Y:S04]  /*6480*/  LOP3.LUT R107, R0, 0x7, RZ, 0xc0, !PT ;  /* 0x00000007006b7812 */ /* 0x000fe800078ec0ff */
[----:B------:R-:W-:Y:S11]  /*6490*/  ISETP.NE.AND P0, PT, R107, 0x3, PT ;  /* 0x000000036b00780c */ /* 0x000ff60003f05270 */
[----:B------:R-:W-:Y:S02]  /*64a0*/  @!UPT UIADD3 URZ, UPT, UPT, URZ, URZ, URZ ;  /* 0x000000fffffff290 */ /* 0x000fe4000fffe0ff */
[----:B------:R-:W-:Y:S05]  /*64b0*/  @!P0 BRA `(.L_x_147) ;  /* 0x0000000000048947 */ /* 0x000fea0003800000 */
[----:B-1----:R-:W-:Y:S05]  /*64c0*/  BPT.TRAP 0x1 ;  /* 0x000000040000795c */ /* 0x002fea0000300000 */
.L_x_147:
[----:B-1----:R-:W-:Y:S05]  /*64d0*/  BSYNC.RECONVERGENT B0 ;  /* 0x0000000000007941 */ /* 0x002fea0003800200 */
.L_x_146:
[----:B------:R-:W1:Y:S01]  /*64e0*/  S2R R57, SR_CgaCtaId ;  /* 0x0000000000397919 */ /* 0x000e620000008800 */
[----:B------:R-:W-:Y:S01]  /*64f0*/  MOV R56, 0x400 ;  /* 0x0000040000387802 */ /* 0x000fe20000000f00 */
[----:B------:R-:W-:Y:S01]  /*6500*/  BSSY B0, `(.L_x_148) ;  /* 0x0000005000007945 */ /* 0x000fe20003800000 */
[----:B------:R-:W-:Y:S02]  /*6510*/  SHF.L.U32 R0, R103, 0x1f, RZ ;  /* 0x0000001f67007819 */ /* 0x000fe400000006ff */
[----:B-1----:R-:W-:Y:S04]  /*6520*/  LEA R56, R57, R56, 0x18 ;  /* 0x0000003839387211 */ /* 0x002fe800078ec0ff */
[----:B------:R-:W1:Y:S02]  /*6530*/  SYNCS.PHASECHK.TRANS64.TRYWAIT P1, [R56+URZ+0x1a850], R0 ;  /* 0x01a85000380075a7 */ /* 0x000e6400080211ff */
[----:B-1----:R-:W-:Y:S05]  /*6540*/  @!P1 BRA `(.L_x_149) ;  /* 0x0000009c00489947 */ /* 0x002fea0003800000 */
.L_x_287:
[----:B------:R-:W-:Y:S05]  /*6550*/  BSYNC B0 ;  /* 0x0000000000007941 */ /* 0x000fea0003800000 */
.L_x_148:
[----:B------:R-:W-:Y:S04]  /*6560*/  BSSY.RECONVERGENT B0, `(.L_x_150) ;  /* 0x0000003000007945 */ /* 0x000fe80003800200 */
[----:B------:R-:W-:Y:S05]  /*6570*/  @!P0 BRA `(.L_x_151) ;  /* 0x0000000000048947 */ /* 0x000fea0003800000 */
[----:B------:R-:W-:Y:S05]  /*6580*/  BPT.TRAP 0x1 ;  /* 0x000000040000795c */ /* 0x000fea0000300000 */
.L_x_151:
[----:B------:R-:W-:Y:S05]  /*6590*/  BSYNC.RECONVERGENT B0 ;  /* 0x0000000000007941 */ /* 0x000fea0003800200 */
.L_x_150:
[----:B-1----:R-:W-:Y:S01]  /*65a0*/  SHF.L.U32 R0, R104, 0x1f, RZ ;  /* 0x0000001f68007819 */ /* 0x002fe200000006ff */
[----:B------:R-:W-:Y:S03]  /*65b0*/  BSSY B0, `(.L_x_152) ;  /* 0x0000003000007945 */ /* 0x000fe60003800000 */
[----:B------:R-:W1:Y:S02]  /*65c0*/  SYNCS.PHASECHK.TRANS64.TRYWAIT P1, [R56+URZ+0x1a888], R0 ;  /* 0x01a88800380075a7 */ /* 0x000e6400080211ff */
[----:B-1----:R-:W-:Y:S05]  /*65d0*/  @!P1 BRA `(.L_x_153) ;  /* 0x0000009c00389947 */ /* 0x002fea0003800000 */
.L_x_288:
[----:B------:R-:W-:Y:S05]  /*65e0*/  BSYNC B0 ;  /* 0x0000000000007941 */ /* 0x000fea0003800000 */
.L_x_152:
[----:B------:R-:W-:Y:S04]  /*65f0*/  BSSY.RECONVERGENT B0, `(.L_x_154) ;  /* 0x0000003000007945 */ /* 0x000fe80003800200 */
[----:B------:R-:W-:Y:S05]  /*6600*/  @!P0 BRA `(.L_x_155) ;  /* 0x0000000000048947 */ /* 0x000fea0003800000 */
[----:B------:R-:W-:Y:S05]  /*6610*/  BPT.TRAP 0x1 ;  /* 0x000000040000795c */ /* 0x000fea0000300000 */
.L_x_155:
[----:B------:R-:W-:Y:S05]  /*6620*/  BSYNC.RECONVERGENT B0 ;  /* 0x0000000000007941 */ /* 0x000fea0003800200 */
.L_x_154:
[----:B-1----:R-:W-:Y:S01]  /*6630*/  SHF.L.U32 R0, R101, 0x1f, RZ ;  /* 0x0000001f65007819 */ /* 0x002fe200000006ff */
[----:B------:R-:W1:Y:S01]  /*6640*/  S2R R91, SR_CTAID.X ;  /* 0x00000000005b7919 */ /* 0x000e620000002500 */
[----:B------:R-:W-:Y:S02]  /*6650*/  BSSY B0, `(.L_x_156) ;  /* 0x0000008000007945 */ /* 0x000fe40003800000 */
[----:B------:R-:W2:Y:S01]  /*6660*/  SYNCS.PHASECHK.TRANS64.TRYWAIT P1, [R56+URZ+0x1a830], R0 ;  /* 0x01a83000380075a7 */ /* 0x000ea200080211ff */
[----:B------:R-:W3:Y:S01]  /*6670*/  S2R R2, SR_TID.X ;  /* 0x0000000000027919 */ /* 0x000ee20000002100 */
[----:B-1----:R-:W-:Y:S04]  /*6680*/  LOP3.LUT R3, R91, 0x1ffffff, RZ, 0xc0, !PT ;  /* 0x01ffffff5b037812 */ /* 0x002fe800078ec0ff */
[----:B------:R-:W-:Y:S01]  /*6690*/  ISETP.NE.AND P0, PT, R74, R3, PT ;  /* 0x000000034a00720c */ /* 0x000fe20003f05270 */
[----:B---3--:R-:W-:Y:S01]  /*66a0*/  IMAD.U32 R76, R2, 0x10000, RZ ;  /* 0x00010000024c7824 */ /* 0x008fe200078e00ff */
[----:B------:R-:W-:Y:S01]  /*66b0*/  SHF.R.U32.HI R75, RZ, 0x3, R2 ;  /* 0x00000003ff4b7819 */ /* 0x000fe20000011602 */
[----:B--2---:R-:W-:Y:S10]  /*66c0*/  @!P1 BRA `(.L_x_157) ;  /* 0x0000009c00109947 */ /* 0x004ff40003800000 */
.L_x_289:
[----:B------:R-:W-:Y:S05]  /*66d0*/  BSYNC B0 ;  /* 0x0000000000007941 */ /* 0x000fea0003800000 */
.L_x_156:
[----:B------:R-:W-:Y:S01]  /*66e0*/  SHF.R.U32.HI R108, RZ, 0x5, R2 ;  /* 0x00000005ff6c7819 */ /* 0x000fe20000011602 */
[----:B------:R-:W-:Y:S01]  /*66f0*/  UMOV UR4, 0xffffffff ;  /* 0xffffffff00047882 */ /* 0x000fe20000000000 */
[----:B------:R-:W-:Y:S02]  /*6700*/  LOP3.LUT R58, R76, 0x600010, R75, 0xc8, !PT ;  /* 0x006000104c3a7812 */ /* 0x000fe400078ec84b */
[----:B------:R-:W-:Y:S02]  /*6710*/  LOP3.LUT R108, R108, 0x3, RZ, 0xc0, !PT ;  /* 0x000000036c6c7812 */ /* 0x000fe400078ec0ff */
[C---:B------:R-:W-:Y:S02]  /*6720*/  LOP3.LUT R77, R58.reuse, 0xc0, RZ, 0xfc, !PT ;  /* 0x000000c03a4d7812 */ /* 0x040fe400078efcff */
[C---:B------:R-:W-:Y:S02]  /*6730*/  LOP3.LUT R34, R58.reuse, 0xe0, RZ, 0xfc, !PT ;  /* 0x000000e03a227812 */ /* 0x040fe400078efcff */
[----:B------:R-:W-:Y:S02]  /*6740*/  LOP3.LUT R36, R58, 0x100, RZ, 0xfc, !PT ;  /* 0x000001003a247812 */ /* 0x000fe400078efcff */
[----:B------:R-:W-:Y:S01]  /*6750*/  SEL R13, RZ, 0x1, P0 ;  /* 0x00000001ff0d7807 */ /* 0x000fe20000000000 */
[----:B------:R-:W-:Y:S06]  /*6760*/  BRA.DIV UR4, `(.L_x_158) ;  /* 0x0000009a04fc7947 */ /* 0x000fec000b800000 */
[----:B------:R2:W3:Y:S02]  /*6770*/  SHFL.IDX PT, R14, R13, RZ, 0x1f ;  /* 0x00001fff0d0e7589 */ /* 0x0004e400000e0000 */
.L_x_292:
[----:B---3--:R-:W-:Y:S11]  /*6780*/  ISETP.NE.AND P0, PT, R14, RZ, PT ;  /* 0x000000ff0e00720c */ /* 0x008ff60003f05270 */
[----:B------:R-:W-:Y:S02]  /*6790*/  @!UPT UIADD3 URZ, UPT, UPT, URZ, URZ, URZ ;  /* 0x000000fffffff290 */ /* 0x000fe4000fffe0ff */
[----:B------:R-:W-:Y:S05]  /*67a0*/  @!P0 BRA `(.L_x_159) ;  /* 0x0000002c00b88947 */ /* 0x000fea0003800000 */
[----:B------:R-:W-:Y:S01]  /*67b0*/  LOP3.LUT R90, R75, 0x10, RZ, 0xc0, !PT ;  /* 0x000000104b5a7812 */ /* 0x000fe200078ec0ff */
[----:B------:R-:W-:Y:S05]  /*67c0*/  WARPSYNC.ALL ;  /* 0x0000000000007948 */ /* 0x000fea0003800000 */
[----:B------:R-:W-:Y:S01]  /*67d0*/  R2UR UR4, R77 ;  /* 0x000000004d0472ca */ /* 0x000fe200000e0000 */
[----:B------:R-:W-:Y:S01]  /*67e0*/  IMAD R90, R74, 0x80, R90 ;  /* 0x000000804a5a7824 */ /* 0x000fe200078e025a */
[----:B-1----:R-:W-:Y:S02]  /*67f0*/  LOP3.LUT R0, R2, 0x7f, RZ, 0xc0, !PT ;  /* 0x0000007f02007812 */ /* 0x002fe400078ec0ff */
[----:B------:R-:W-:Y:S01]  /*6800*/  R2UR UR6, R34 ;  /* 0x00000000220672ca */ /* 0x000fe200000e0000 */
[----:B------:R-:W-:Y:S01]  /*6810*/  VIADD R3, R90, 0x2 ;  /* 0x000000025a037836 */ /* 0x000fe20000000000 */
[----:B------:R-:W-:Y:S01]  /*6820*/  LOP3.LUT R58, R58, 0x120, RZ, 0xfc, !PT ;  /* 0x000001203a3a7812 */ /* 0x000fe200078efcff */
[----:B------:R-:W-:Y:S01]  /*6830*/  IMAD R91, R91, 0x80, R0 ;  /* 0x000000805b5b7824 */ /* 0x000fe200078e0200 */
[----:B------:R-:W-:Y:S01]  /*6840*/  R2UR UR5, R36 ;  /* 0x00000000240572ca */ /* 0x000fe200000e0000 */
[C---:B------:R-:W-:Y:S02]  /*6850*/  VIADD R0, R90.reuse, 0x1 ;  /* 0x000000015a007836 */ /* 0x040fe40000000000 */
[----:B------:R-:W-:Y:S01]  /*6860*/  VIADD R20, R90, 0x3 ;  /* 0x000000035a147836 */ /* 0x000fe20000000000 */
[-C--:B------:R-:W-:Y:S01]  /*6870*/  ISETP.GE.U32.AND P1, PT, R3, R91.reuse, PT ;  /* 0x0000005b0300720c */ /* 0x080fe20003f26070 */
[----:B--2---:R-:W1:Y:S01]  /*6880*/  LDTM.x16 R4, tmem[UR4] ;  /* 0x00000004000479ee */ /* 0x004e620008240000 */
[-C--:B------:R-:W-:Y:S01]  /*6890*/  ISETP.GE.U32.AND P2, PT, R0, R91.reuse, PT ;  /* 0x0000005b0000720c */ /* 0x080fe20003f46070 */
[C---:B------:R-:W-:Y:S01]  /*68a0*/  VIADD R0, R90.reuse, 0x4 ;  /* 0x000000045a007836 */ /* 0x040fe20000000000 */
[CC--:B------:R-:W-:Y:S01]  /*68b0*/  ISETP.GE.U32.AND P3, PT, R90.reuse, R91.reuse, PT ;  /* 0x0000005b5a00720c */ /* 0x0c0fe20003f66070 */
[----:B------:R-:W-:Y:S01]  /*68c0*/  VIADD R3, R90, 0x5 ;  /* 0x000000055a037836 */ /* 0x000fe20000000000 */
[-C--:B------:R-:W-:Y:S02]  /*68d0*/  ISETP.GE.U32.AND P6, PT, R20, R91.reuse, PT ;  /* 0x0000005b1400720c */ /* 0x080fe40003fc6070 */
[-C--:B------:R-:W-:Y:S01]  /*68e0*/  ISETP.GE.U32.AND P5, PT, R0, R91.reuse, PT ;  /* 0x0000005b0000720c */ /* 0x080fe20003fa6070 */
[C---:B------:R-:W-:Y:S01]  /*68f0*/  VIADD R0, R90.reuse, 0x6 ;  /* 0x000000065a007836 */ /* 0x040fe20000000000 */
[-C--:B------:R-:W-:Y:S01]  /*6900*/  ISETP.GE.U32.AND P4, PT, R3, R91.reuse, PT ;  /* 0x0000005b0300720c */ /* 0x080fe20003f86070 */
[----:B------:R-:W-:Y:S01]  /*6910*/  VIADD R3, R90, 0x7 ;  /* 0x000000075a037836 */ /* 0x000fe20000000000 */
[----:B------:R-:W-:Y:S01]  /*6920*/  R2UR UR4, R58 ;  /* 0x000000003a0472ca */ /* 0x000fe200000e0000 */
[----:B------:R-:W2:Y:S01]  /*6930*/  LDTM.x16 R20, tmem[UR6] ;  /* 0x00000006001479ee */ /* 0x000ea20008240000 */
[-C--:B------:R-:W-:Y:S01]  /*6940*/  ISETP.GE.U32.AND P0, PT, R0, R91.reuse, PT ;  /* 0x0000005b0000720c */ /* 0x080fe20003f06070 */
[----:B------:R-:W-:Y:S01]  /*6950*/  VIADD R0, R90, 0x8 ;  /* 0x000000085a007836 */ /* 0x000fe20000000000 */
[----:B-1----:R-:W-:Y:S01]  /*6960*/  SEL R67, R4, 0xff800000, P3 ;  /* 0xff80000004437807 */ /* 0x002fe20001800000 */
[C---:B------:R-:W-:Y:S01]  /*6970*/  VIADD R4, R90.reuse, 0x9 ;  /* 0x000000095a047836 */ /* 0x040fe20000000000 */
[-C--:B------:R-:W-:Y:S02]  /*6980*/  ISETP.GE.U32.AND P3, PT, R3, R91.reuse, PT ;  /* 0x0000005b0300720c */ /* 0x080fe40003f66070 */
[----:B------:R-:W-:Y:S01]  /*6990*/  SEL R3, R5, 0xff800000, P2 ;  /* 0xff80000005037807 */ /* 0x000fe20001000000 */
[----:B------:R-:W-:Y:S01]  /*69a0*/  VIADD R5, R90, 0x4a ;  /* 0x0000004a5a057836 */ /* 0x000fe20000000000 */
[-C--:B------:R-:W-:Y:S01]  /*69b0*/  ISETP.GE.U32.AND P2, PT, R0, R91.reuse, PT ;  /* 0x0000005b0000720c */ /* 0x080fe20003f46070 */
[----:B------:R-:W-:Y:S01]  /*69c0*/  VIADD R0, R90, 0xa ;  /* 0x0000000a5a007836 */ /* 0x000fe20000000000 */
[----:B------:R-:W-:Y:S02]  /*69d0*/  SEL R85, R7, 0xff800000, P6 ;  /* 0xff80000007557807 */ /* 0x000fe40003000000 */
[----:B------:R-:W-:Y:S02]  /*69e0*/  SEL R98, R9, 0xff800000, P4 ;  /* 0xff80000009627807 */ /* 0x000fe40002000000 */
[-C--:B------:R-:W-:Y:S01]  /*69f0*/  ISETP.GE.U32.AND P6, PT, R0, R91.reuse, PT ;  /* 0x0000005b0000720c */ /* 0x080fe20003fc6070 */
[----:B------:R-:W-:Y:S01]  /*6a00*/  VIADD R0, R90, 0xc ;  /* 0x0000000c5a007836 */ /* 0x000fe20000000000 */
[----:B------:R-:W-:Y:S02]  /*6a10*/  SEL R86, R6, 0xff800000, P1 ;  /* 0xff80000006567807 */ /* 0x000fe40000800000 */
[-C--:B------:R-:W-:Y:S01]  /*6a20*/  ISETP.GE.U32.AND P1, PT, R4, R91.reuse, PT ;  /* 0x0000005b0400720c */ /* 0x080fe20003f26070 */
[----:B------:R-:W-:Y:S01]  /*6a30*/  VIADD R4, R90, 0xb ;  /* 0x0000000b5a047836 */ /* 0x000fe20000000000 */
[-C--:B------:R-:W-:Y:S01]  /*6a40*/  ISETP.GE.U32.AND P4, PT, R0, R91.reuse, PT ;  /* 0x0000005b0000720c */ /* 0x080fe20003f86070 */
[----:B------:R-:W-:Y:S01]  /*6a50*/  VIADD R0, R90, 0xe ;  /* 0x0000000e5a007836 */ /* 0x000fe20000000000 */
[----:B------:R-:W-:Y:S02]  /*6a60*/  SEL R96, R11, 0xff800000, P3 ;  /* 0xff8000000b607807 */ /* 0x000fe40001800000 */
        /* <DEDUP_REMOVED lines=29> */
[----:B--2---:R-:W-:Y:S02]  /*6c40*/  SEL R54, R21, 0xff800000, P6 ;  /* 0xff80000015367807 */ /* 0x004fe40003000000 */
        /* <DEDUP_REMOVED lines=24> */
[----:B------:R-:W1:Y:S01]  /*6dd0*/  LDTM.x16 R12, tmem[UR5] ;  /* 0x00000005000c79ee */ /* 0x000e620008240000 */
        /* <DEDUP_REMOVED lines=11> */
[----:B------:R-:W-:Y:S01]  /*6e90*/  SEL R36, R32, 0xff800000, P3 ;  /* 0xff80000020247807 */ /* 0x000fe20001800000 */
[----:B------:R-:W-:Y:S01]  /*6ea0*/  VIADD R32, R90, 0x60 ;  /* 0x000000605a207836 */ /* 0x000fe20000000000 */
[----:B------:R-:W-:Y:S02]  /*6eb0*/  SEL R44, R31, 0xff800000, P0 ;  /* 0xff8000001f2c7807 */ /* 0x000fe40000000000 */
[-C--:B------:R-:W-:Y:S01]  /*6ec0*/  ISETP.GE.U32.AND P3, PT, R0, R91.reuse, PT ;  /* 0x0000005b0000720c */ /* 0x080fe20003f66070 */
[----:B------:R-:W-:Y:S01]  /*6ed0*/  VIADD R0, R90, 0x45 ;  /* 0x000000455a007836 */ /* 0x000fe20000000000 */
[-C--:B------:R-:W-:Y:S01]  /*6ee0*/  ISETP.GE.U32.AND P0, PT, R4, R91.reuse, PT ;  /* 0x0000005b0400720c */ /* 0x080fe20003f06070 */
[----:B------:R-:W-:Y:S01]  /*6ef0*/  VIADD R4, R90, 0x44 ;  /* 0x000000445a047836 */ /* 0x000fe20000000000 */
[----:B------:R-:W-:Y:S02]  /*6f00*/  SEL R38, R34, 0xff800000, P1 ;  /* 0xff80000022267807 */ /* 0x000fe40000800000 */
[-C--:B------:R-:W-:Y:S01]  /*6f10*/  ISETP.GE.U32.AND P1, PT, R0, R91.reuse, PT ;  /* 0x0000005b0000720c */ /* 0x080fe20003f26070 */
[C---:B------:R-:W-:Y:S01]  /*6f20*/  VIADD R0, R90.reuse, 0x47 ;  /* 0x000000475a007836 */ /* 0x040fe20000000000 */
[----:B------:R-:W-:Y:S01]  /*6f30*/  SEL R37, R33, 0xff800000, P2 ;  /* 0xff80000021257807 */ /* 0x000fe20001000000 */
[----:B------:R-:W-:Y:S01]  /*6f40*/  VIADD R33, R90, 0x4f ;  /* 0x0000004f5a217836 */ /* 0x000fe20000000000 */
[-C--:B------:R-:W-:Y:S01]  /*6f50*/  ISETP.GE.U32.AND P2, PT, R4, R91.reuse, PT ;  /* 0x0000005b0400720c */ /* 0x080fe20003f46070 */
[----:B------:R-:W-:Y:S01]  /*6f60*/  VIADD R4, R90, 0x46 ;  /* 0x000000465a047836 */ /* 0x000fe20000000000 */
[----:B-1----:R-:W-:Y:S02]  /*6f70*/  SEL R40, R12, 0xff800000, P5 ;  /* 0xff8000000c287807 */ /* 0x002fe40002800000 */
[-C--:B------:R-:W-:Y:S01]  /*6f80*/  ISETP.GE.U32.AND P5, PT, R0, R91.reuse, PT ;  /* 0x0000005b0000720c */ /* 0x080fe20003fa6070 */
[----:B------:R-:W-:Y:S01]  /*6f90*/  VIADD R0, R90, 0x49 ;  /* 0x000000495a007836 */ /* 0x000fe20000000000 */
[----:B------:R-:W-:Y:S02]  /*6fa0*/  SEL R39, R35, 0xff800000, P6 ;  /* 0xff80000023277807 */ /* 0x000fe40003000000 */
[-C--:B------:R-:W-:Y:S01]  /*6fb0*/  ISETP.GE.U32.AND P6, PT, R4, R91.reuse, PT ;  /* 0x0000005b0400720c */ /* 0x080fe20003fc6070 */
[----:B------:R-:W-:Y:S01]  /*6fc0*/  VIADD R4, R90, 0x48 ;  /* 0x000000485a047836 */ /* 0x000fe20000000000 */
[----:B------:R-:W-:Y:S02]  /*6fd0*/  SEL R42, R14, 0xff800000, P0 ;  /* 0xff8000000e2a7807 */ /* 0x000fe40000000000 */
[----:B------:R-:W-:Y:S02]  /*6fe0*/  SEL R41, R13, 0xff800000, P4 ;  /* 0xff8000000d297807 */ /* 0x000fe40002000000 */
[-C--:B------:R-:W-:Y:S02]  /*6ff0*/  ISETP.GE.U32.AND P0, PT, R0, R91.reuse, PT ;  /* 0x0000005b0000720c */ /* 0x080fe40003f06070 */
[-C--:B------:R-:W-:Y:S01]  /*7000*/  ISETP.GE.U32.AND P4, PT, R4, R91.reuse, PT ;  /* 0x0000005b0400720c */ /* 0x080fe20003f86070 */
[----:B------:R-:W-:Y:S01]  /*7010*/  VIADD R4, R90, 0x4b ;  /* 0x0000004b5a047836 */ /* 0x000fe20000000000 */
[----:B------:R-:W-:Y:S02]  /*7020*/  SHF.R.U32.HI R0, RZ, 0x1, R2 ;  /* 0x00000001ff007819 */ /* 0x000fe40000011602 */
[----:B------:R-:W-:Y:S02]  /*7030*/  SEL R66, R16, 0xff800000, P2 ;  /* 0xff80000010427807 */ /* 0x000fe40001000000 */
[----:B------:R-:W-:Y:S02]  /*7040*/  LOP3.LUT R0, R0, 0x40, RZ, 0xc0, !PT ;  /* 0x0000004000007812 */ /* 0x000fe400078ec0ff */
[-C--:B------:R-:W-:Y:S01]  /*7050*/  ISETP.GE.U32.AND P2, PT, R4, R91.reuse, PT ;  /* 0x0000005b0400720c */ /* 0x080fe20003f46070 */
[----:B------:R-:W-:Y:S01]  /*7060*/  VIADD R4, R90, 0x4c ;  /* 0x0000004c5a047836 */ /* 0x000fe20000000000 */
[----:B------:R-:W-:Y:S01]  /*7070*/  SEL R43, R15, 0xff800000, P3 ;  /* 0xff8000000f2b7807 */ /* 0x000fe20001800000 */
[----:B------:R-:W-:Y:S01]  /*7080*/  IMAD.IADD R0, R56, 0x1, R0 ;  /* 0x0000000138007824 */ /* 0x000fe200078e0200 */
[----:B------:R-:W-:Y:S02]  /*7090*/  SEL R84, R17, 0xff800000, P1 ;  /* 0xff80000011547807 */ /* 0x000fe40000800000 */
[-C--:B------:R-:W-:Y:S01]  /*70a0*/  ISETP.GE.U32.AND P3, PT, R5, R91.reuse, PT ;  /* 0x0000005b0500720c */ /* 0x080fe20003f66070 */
[----:B------:R-:W-:Y:S01]  /*70b0*/  VIADD R5, R90, 0x4d ;  /* 0x0000004d5a057836 */ /* 0x000fe20000000000 */
[-C--:B------:R-:W-:Y:S01]  /*70c0*/  ISETP.GE.U32.AND P1, PT, R4, R91.reuse, PT ;  /* 0x0000005b0400720c */ /* 0x080fe20003f26070 */
[----:B------:R-:W-:Y:S01]  /*70d0*/  VIADD R4, R90, 0x4e ;  /* 0x0000004e5a047836 */ /* 0x000fe20000000000 */
[----:B------:R-:W1:Y:S01]  /*70e0*/  LDS.128 R28, [R0+0x1a000] ;  /* 0x01a00000001c7984 */ /* 0x000e620000000c00 */
[----:B------:R-:W-:Y:S02]  /*70f0*/  SEL R83, R18, 0xff800000, P6 ;  /* 0xff80000012537807 */ /* 0x000fe40003000000 */
[----:B------:R-:W-:Y:S02]  /*7100*/  SEL R82, R19, 0xff800000, P5 ;  /* 0xff80000013527807 */ /* 0x000fe40002800000 */
[-C--:B------:R-:W-:Y:S02]  /*7110*/  ISETP.GE.U32.AND P6, PT, R5, R91.reuse, PT ;  /* 0x0000005b0500720c */ /* 0x080fe40003fc6070 */
[-C--:B------:R-:W-:Y:S02]  /*7120*/  ISETP.GE.U32.AND P5, PT, R4, R91.reuse, PT ;  /* 0x0000005b0400720c */ /* 0x080fe40003fa6070 */
[----:B------:R-:W2:Y:S01]  /*7130*/  LDTM.x16 R4, tmem[UR4] ;  /* 0x00000004000479ee */ /* 0x000ea20008240000 */
[----:B------:R-:W-:Y:S02]  /*7140*/  SEL R81, R20, 0xff800000, P4 ;  /* 0xff80000014517807 */ /* 0x000fe40002000000 */
[----:B------:R-:W3:Y:S01]  /*7150*/  LDC R20, c[0x0][0x448] ;  /* 0x00011200ff147b82 */ /* 0x000ee20000000800 */
[----:B------:R-:W-:Y:S01]  /*7160*/  SEL R80, R21, 0xff800000, P0 ;  /* 0xff80000015507807 */ /* 0x000fe20000000000 */
[----:B------:R-:W-:Y:S01]  /*7170*/  VIADD R21, R90, 0x62 ;  /* 0x000000625a157836 */ /* 0x000fe20000000000 */
[-C--:B------:R-:W-:Y:S01]  /*7180*/  ISETP.GE.U32.AND P0, PT, R32, R91.reuse, PT ;  /* 0x0000005b2000720c */ /* 0x080fe20003f06070 */
[----:B------:R-:W-:Y:S01]  /*7190*/  VIADD R32, R90, 0x61 ;  /* 0x000000615a207836 */ /* 0x000fe20000000000 */
[----:B------:R-:W-:Y:S01]  /*71a0*/  SEL R79, R22, 0xff800000, P3 ;  /* 0xff800000164f7807 */ /* 0x000fe20001800000 */
[----:B------:R-:W-:Y:S01]  /*71b0*/  VIADD R22, R90, 0x63 ;  /* 0x000000635a167836 */ /* 0x000fe20000000000 */
[----:B------:R-:W-:Y:S02]  /*71c0*/  SEL R78, R23, 0xff800000, P2 ;  /* 0xff800000174e7807 */ /* 0x000fe40001000000 */
[-C--:B------:R-:W-:Y:S02]  /*71d0*/  ISETP.GE.U32.AND P3, PT, R32, R91.reuse, PT ;  /* 0x0000005b2000720c */ /* 0x080fe40003f66070 */
[-C--:B------:R-:W-:Y:S01]  /*71e0*/  ISETP.GE.U32.AND P2, PT, R21, R91.reuse, PT ;  /* 0x0000005b1500720c */ /* 0x080fe20003f46070 */
[----:B------:R-:W-:Y:S01]  /*71f0*/  VIADD R21, R90, 0x64 ;  /* 0x000000645a157836 */ /* 0x000fe20000000000 */
[----:B------:R-:W-:Y:S02]  /*7200*/  SEL R73, R24, 0xff800000, P1 ;  /* 0xff80000018497807 */ /* 0x000fe40000800000 */
[-C--:B------:R-:W-:Y:S01]  /*7210*/  ISETP.GE.U32.AND P1, PT, R22, R91.reuse, PT ;  /* 0x0000005b1600720c */ /* 0x080fe20003f26070 */
[C---:B------:R-:W-:Y:S01]  /*7220*/  VIADD R22, R90.reuse, 0x65 ;  /* 0x000000655a167836 */ /* 0x040fe20000000000 */
[----:B------:R-:W-:Y:S02]  /*7230*/  SEL R72, R25, 0xff800000, P6 ;  /* 0xff80000019487807 */ /* 0x000fe40003000000 */
[----:B------:R-:W-:Y:S01]  /*7240*/  ISETP.GE.U32.AND P6, PT, R21, R91, PT ;  /* 0x0000005b1500720c */ /* 0x000fe20003fc6070 */
[----:B------:R-:W-:Y:S01]  /*7250*/  VIADD R21, R90, 0x66 ;  /* 0x000000665a157836 */ /* 0x000fe20000000000 */
[----:B--2---:R-:W-:Y:S02]  /*7260*/  SEL R69, R4, 0xff800000, P0 ;  /* 0xff80000004457807 */ /* 0x004fe40000000000 */
[----:B------:R-:W-:Y:S02]  /*7270*/  ISETP.GE.U32.AND P0, PT, R91, UR36, PT ;  /* 0x000000245b007c0c */ /* 0x000fe4000bf06070 */
[----:B------:R-:W-:Y:S02]  /*7280*/  SEL R68, R5, 0xff800000, P3 ;  /* 0xff80000005447807 */ /* 0x000fe40001800000 */
[----:B------:R-:W-:Y:S02]  /*7290*/  SEL R4, R67, 0xff800000, !P0 ;  /* 0xff80000043047807 */ /* 0x000fe40004000000 */
[----:B------:R-:W-:Y:S01]  /*72a0*/  SEL R5, R3, 0xff800000, !P0 ;  /* 0xff80000003057807 */ /* 0x000fe20004000000 */
[----:B---3--:R-:W-:Y:S01]  /*72b0*/  FMUL R3, R20, 1.4426950216293334961 ;  /* 0x3fb8aa3b14037820 */ /* 0x008fe20000400000 */
[----:B------:R-:W-:Y:S01]  /*72c0*/  SEL R67, R6, 0xff800000, P2 ;  /* 0xff80000006437807 */ /* 0x000fe20001000000 */
[----:B------:R-:W-:Y:S01]  /*72d0*/  VIADD R20, R90, 0x69 ;  /* 0x000000695a147836 */ /* 0x000fe20000000000 */
[----:B------:R-:W-:Y:S01]  /*72e0*/  SEL R89, R7, 0xff800000, P1 ;  /* 0xff80000007597807 */ /* 0x000fe20000800000 */
[----:B-1----:R-:W-:Y:S01]  /*72f0*/  FFMA2 R28, R3.F32, R4.F32x2.HI_LO, R28.F32x2.HI_LO ;  /* 0x00000004031c7249 */ /* 0x002fe2000004001c */
[----:B------:R-:W-:Y:S01]  /*7300*/  SEL R88, R8, 0xff800000, P6 ;  /* 0xff80000008587807 */ /* 0x000fe20003000000 */
[----:B------:R-:W1:Y:S01]  /*7310*/  LDS.128 R4, [R0+0x1a010] ;  /* 0x01a0100000047984 */ /* 0x000e620000000c00 */
[-C--:B------:R-:W-:Y:S01]  /*7320*/  ISETP.GE.U32.AND P1, PT, R20, R91.reuse, PT ;  /* 0x0000005b1400720c */ /* 0x080fe20003f26070 */
[----:B------:R-:W-:Y:S01]  /*7330*/  VIADD R20, R90, 0x6a ;  /* 0x0000006a5a147836 */ /* 0x000fe20000000000 */
[----:B------:R-:W-:Y:S02]  /*7340*/  SEL R24, R55, 0xff800000, !P0 ;  /* 0xff80000037187807 */ /* 0x000fe40004000000 */
[----:B------:R-:W-:Y:S02]  /*7350*/  SEL R92, R13, 0xff800000, P1 ;  /* 0xff8000000d5c7807 */ /* 0x000fe40000800000 */
[----:B------:R-:W-:Y:S02]  /*7360*/  SEL R25, R54, 0xff800000, !P0 ;  /* 0xff80000036197807 */ /* 0x000fe40004000000 */
[----:B------:R-:W-:Y:S02]  /*7370*/  SEL R32, R47, 0xff800000, !P0 ;  /* 0xff8000002f207807 */ /* 0x000fe40004000000 */
[-C--:B------:R-:W-:Y:S02]  /*7380*/  ISETP.GE.U32.AND P4, PT, R33, R91.reuse, PT ;  /* 0x0000005b2100720c */ /* 0x080fe40003f86070 */
[----:B------:R-:W-:Y:S02]  /*7390*/  SEL R71, R26, 0xff800000, P5 ;  /* 0xff8000001a477807 */ /* 0x000fe40002800000 */
[----:B------:R-:W-:Y:S02]  /*73a0*/  SEL R26, R53, 0xff800000, !P0 ;  /* 0xff800000351a7807 */ /* 0x000fe40004000000 */
[----:B------:R-:W-:Y:S02]  /*73b0*/  SEL R70, R27, 0xff800000, P4 ;  /* 0xff8000001b467807 */ /* 0x000fe40002000000 */
[----:B------:R-:W-:Y:S02]  /*73c0*/  SEL R27, R52, 0xff800000, !P0 ;  /* 0xff800000341b7807 */ /* 0x000fe40004000000 */
[-C--:B------:R-:W-:Y:S01]  /*73d0*/  ISETP.GE.U32.AND P4, PT, R21, R91.reuse, PT ;  /* 0x0000005b1500720c */ /* 0x080fe20003f86070 */
[----:B------:R-:W-:Y:S01]  /*73e0*/  VIADD R21, R90, 0x67 ;  /* 0x000000675a157836 */ /* 0x000fe20000000000 */
[-C--:B------:R-:W-:Y:S02]  /*73f0*/  ISETP.GE.U32.AND P5, PT, R22, R91.reuse, PT ;  /* 0x0000005b1600720c */ /* 0x080fe40003fa6070 */
[----:B------:R-:W-:Y:S02]  /*7400*/  SEL R22, R59, 0xff800000, !P0 ;  /* 0xff8000003b167807 */ /* 0x000fe40004000000 */
[----:B------:R-:W-:Y:S02]  /*7410*/  SEL R59, R68, 0xff800000, !P0 ;  /* 0xff800000443b7807 */ /* 0x000fe40004000000 */
[-C--:B------:R-:W-:Y:S01]  /*7420*/  ISETP.GE.U32.AND P3, PT, R21, R91.reuse, PT ;  /* 0x0000005b1500720c */ /* 0x080fe20003f66070 */
[----:B------:R-:W-:Y:S01]  /*7430*/  VIADD R21, R90, 0x68 ;  /* 0x000000685a157836 */ /* 0x000fe20000000000 */
[----:B------:R-:W-:Y:S02]  /*7440*/  SEL R87, R9, 0xff800000, P5 ;  /* 0xff80000009577807 */ /* 0x000fe40002800000 */
[-C--:B------:R-:W-:Y:S01]  /*7450*/  ISETP.GE.U32.AND P5, PT, R20, R91.reuse, PT ;  /* 0x0000005b1400720c */ /* 0x080fe20003fa6070 */
[----:B------:R-:W-:Y:S01]  /*7460*/  VIADD R20, R90, 0x6b ;  /* 0x0000006b5a147836 */ /* 0x000fe20000000000 */
[----:B------:R-:W-:Y:S02]  /*7470*/  ISETP.GE.U32.AND P2, PT, R21, R91, PT ;  /* 0x0000005b1500720c */ /* 0x000fe40003f46070 */
[----:B------:R-:W-:Y:S02]  /*7480*/  SEL R95, R14, 0xff800000, P5 ;  /* 0xff8000000e5f7807 */ /* 0x000fe40002800000 */
[----:B------:R-:W-:Y:S02]  /*7490*/  SEL R93, R12, 0xff800000, P2 ;  /* 0xff8000000c5d7807 */ /* 0x000fe40001000000 */
[----:B------:R-:W-:Y:S02]  /*74a0*/  SEL R21, R60, 0xff800000, !P0 ;  /* 0xff8000003c157807 */ /* 0x000fe40004000000 */
[----:B------:R-:W-:Y:S02]  /*74b0*/  SEL R68, R95, 0xff800000, !P0 ;  /* 0xff8000005f447807 */ /* 0x000fe40004000000 */
[----:B------:R-:W-:Y:S02]  /*74c0*/  SEL R8, R86, 0xff800000, !P0 ;  /* 0xff80000056087807 */ /* 0x000fe40004000000 */
[----:B------:R-:W-:Y:S02]  /*74d0*/  SEL R86, R10, 0xff800000, P4 ;  /* 0xff8000000a567807 */ /* 0x000fe40002000000 */
[----:B------:R-:W-:Y:S02]  /*74e0*/  SEL R10, R97, 0xff800000, !P0 ;  /* 0xff800000610a7807 */ /* 0x000fe40004000000 */
[----:B------:R-:W-:Y:S02]  /*74f0*/  SEL R9, R85, 0xff800000, !P0 ;  /* 0xff80000055097807 */ /* 0x000fe40004000000 */
[----:B------:R-:W-:Y:S02]  /*7500*/  SEL R85, R11, 0xff800000, P3 ;  /* 0xff8000000b557807 */ /* 0x000fe40001800000 */
[----:B------:R-:W-:Y:S01]  /*7510*/  SEL R11, R96, 0xff800000, !P0 ;  /* 0xff800000600b7807 */ /* 0x000fe20004000000 */
[----:B------:R-:W-:Y:S01]  /*7520*/  FFMA2 R30, R3.F32, R8.F32x2.HI_LO, R30.F32x2.HI_LO ;  /* 0x00000008031e7249 */ /* 0x000fe2000004001e */
[-C--:B------:R-:W-:Y:S01]  /*7530*/  ISETP.GE.U32.AND P3, PT, R20, R91.reuse, PT ;  /* 0x0000005b1400720c */ /* 0x080fe20003f66070 */
[C---:B------:R-:W-:Y:S01]  /*7540*/  VIADD R9, R90.reuse, 0x6c ;  /* 0x0000006c5a097836 */ /* 0x040fe20000000000 */
[----:B------:R-:W-:Y:S01]  /*7550*/  SEL R20, R61, 0xff800000, !P0 ;  /* 0xff8000003d147807 */ /* 0x000fe20004000000 */
[----:B------:R-:W-:Y:S01]  /*7560*/  VIADD R8, R90, 0x6d ;  /* 0x0000006d5a087836 */ /* 0x000fe20000000000 */
[----:B------:R-:W-:Y:S02]  /*7570*/  SEL R94, R15, 0xff800000, P3 ;  /* 0xff8000000f5e7807 */ /* 0x000fe40001800000 */
[----:B------:R-:W-:Y:S01]  /*7580*/  LDS.128 R12, [R0+0x1a030] ;  /* 0x01a03000000c7984 */ /* 0x000fe20000000c00 */
[----:B------:R-:W-:Y:S02]  /*7590*/  SEL R61, R89, 0xff800000, !P0 ;  /* 0xff800000593d7807 */ /* 0x000fe40004000000 */
[----:B------:R-:W-:Y:S02]  /*75a0*/  FSETP.GEU.AND P2, PT, R30, -126, PT ;  /* 0xc2fc00001e00780b */ /* 0x000fe40003f4e000 */
[-C--:B------:R-:W-:Y:S01]  /*75b0*/  ISETP.GE.U32.AND P1, PT, R9, R91.reuse, PT ;  /* 0x0000005b0900720c */ /* 0x080fe20003f26070 */
[----:B------:R-:W-:Y:S01]  /*75c0*/  VIADD R9, R90, 0x6f ;  /* 0x0000006f5a097836 */ /* 0x000fe20000000000 */
[----:B------:R-:W-:Y:S02]  /*75d0*/  P2R R109, PR, RZ, 0x4 ;  /* 0x00000004ff6d7803 */ /* 0x000fe40000000000 */
[----:B------:R-:W-:Y:S02]  /*75e0*/  SEL R100, R16, 0xff800000, P1 ;  /* 0xff80000010647807 */ /* 0x000fe40000800000 */
[----:B------:R-:W-:Y:S02]  /*75f0*/  ISETP.NE.AND P5, PT, R109, RZ, PT ;  /* 0x000000ff6d00720c */ /* 0x000fe40003fa5270 */
[----:B------:R-:W-:Y:S02]  /*7600*/  SEL R16, R65, 0xff800000, !P0 ;  /* 0xff80000041107807 */ /* 0x000fe40004000000 */
[-C--:B------:R-:W-:Y:S01]  /*7610*/  ISETP.GE.U32.AND P2, PT, R8, R91.reuse, PT ;  /* 0x0000005b0800720c */ /* 0x080fe20003f46070 */
[----:B------:R-:W-:Y:S01]  /*7620*/  VIADD R8, R90, 0x6e ;  /* 0x0000006e5a087836 */ /* 0x000fe20000000000 */
[----:B------:R-:W-:Y:S02]  /*7630*/  FSETP.GEU.AND P6, PT, R28, -126, PT ;  /* 0xc2fc00001c00780b */ /* 0x000fe40003fce000 */
[----:B------:R-:W-:Y:S02]  /*7640*/  SEL R90, R17, 0xff800000, P2 ;  /* 0xff800000115a7807 */ /* 0x000fe40001000000 */
[-C--:B------:R-:W-:Y:S02]  /*7650*/  ISETP.GE.U32.AND P1, PT, R8, R91.reuse, PT ;  /* 0x0000005b0800720c */ /* 0x080fe40003f26070 */
[----:B------:R-:W-:Y:S01]  /*7660*/  SEL R8, R99, 0xff800000, !P0 ;  /* 0xff80000063087807 */ /* 0x000fe20004000000 */
[----:B------:R-:W-:Y:S01]  /*7670*/  @!P5 FMUL R30, R30, 0.5 ;  /* 0x3f0000001e1ed820 */ /* 0x000fe20000400000 */
[----:B------:R-:W-:Y:S02]  /*7680*/  ISETP.GE.U32.AND P2, PT, R9, R91, PT ;  /* 0x0000005b0900720c */ /* 0x000fe40003f46070 */
[----:B------:R-:W-:Y:S01]  /*7690*/  SEL R9, R98, 0xff800000, !P0 ;  /* 0xff80000062097807 */ /* 0x000fe20004000000 */
[----:B------:R2:W-:Y:S01]  /*76a0*/  MUFU.EX2 R112, R30 ;  /* 0x0000001e00707308 */ /* 0x0005e20000000800 */
[----:B------:R-:W-:Y:S01]  /*76b0*/  SEL R96, R18, 0xff800000, P1 ;  /* 0xff80000012607807 */ /* 0x000fe20000800000 */
[----:B------:R-:W-:Y:S01]  /*76c0*/  @!P6 FMUL R28, R28, 0.5 ;  /* 0x3f0000001c1ce820 */ /* 0x000fe20000400000 */
[----:B------:R-:W-:Y:S01]  /*76d0*/  SEL R91, R19, 0xff800000, P2 ;  /* 0xff800000135b7807 */ /* 0x000fe20001000000 */
[C---:B-1----:R-:W-:Y:S01]  /*76e0*/  FFMA2 R4, R3.reuse.F32, R8.F32x2.HI_LO, R4.F32x2.HI_LO ;  /* 0x0000000803047249 */ /* 0x042fe20000040004 */
[----:B------:R-:W-:Y:S01]  /*76f0*/  SEL R17, R64, 0xff800000, !P0 ;  /* 0xff80000040117807 */ /* 0x000fe20004000000 */
[----:B------:R-:W-:Y:S01]  /*7700*/  FFMA2 R6, R3.F32, R10.F32x2.HI_LO, R6.F32x2.HI_LO ;  /* 0x0000000a03067249 */ /* 0x000fe20000040006 */
[----:B------:R-:W-:Y:S03]  /*7710*/  SEL R18, R63, 0xff800000, !P0 ;  /* 0xff8000003f127807 */ /* 0x000fe60004000000 */
[----:B------:R1:W3:Y:S01]  /*7720*/  MUFU.EX2 R110, R28 ;  /* 0x0000001c006e7308 */ /* 0x0002e20000000800 */
[----:B------:R-:W4:Y:S01]  /*7730*/  LDS.128 R8, [R0+0x1a020] ;  /* 0x01a0200000087984 */ /* 0x000f220000000c00 */
[----:B------:R-:W-:Y:S02]  /*7740*/  SEL R19, R62, 0xff800000, !P0 ;  /* 0xff8000003e137807 */ /* 0x000fe40004000000 */
[----:B------:R-:W-:Y:S02]  /*7750*/  FSETP.GEU.AND P2, PT, R4, -126, PT ;  /* 0xc2fc00000400780b */ /* 0x000fe40003f4e000 */
[----:B------:R-:W-:Y:S02]  /*7760*/  SEL R62, R88, 0xff800000, !P0 ;  /* 0xff800000583e7807 */ /* 0x000fe40004000000 */
[----:B------:R-:W-:Y:S02]  /*7770*/  FSETP.GEU.AND P1, PT, R5, -126, PT ;  /* 0xc2fc00000500780b */ /* 0x000fe40003f2e000 */
[----:B--2---:R-:W-:Y:S02]  /*7780*/  SEL R30, R49, 0xff800000, !P0 ;  /* 0xff800000311e7807 */ /* 0x004fe40004000000 */
[----:B------:R-:W-:Y:S02]  /*7790*/  FSETP.GEU.AND P5, PT, R7, -126, PT ;  /* 0xc2fc00000700780b */ /* 0x000fe40003fae000 */
[----:B------:R-:W-:Y:S02]  /*77a0*/  FSETP.GEU.AND P4, PT, R29, -126, PT ;  /* 0xc2fc00001d00780b */ /* 0x000fe40003f8e000 */
[----:B------:R-:W-:Y:S01]  /*77b0*/  FSETP.GEU.AND P3, PT, R31, -126, PT ;  /* 0xc2fc00001f00780b */ /* 0x000fe20003f6e000 */
[----:B------:R-:W-:Y:S01]  /*77c0*/  @!P2 FMUL R4, R4, 0.5 ;  /* 0x3f0000000404a820 */ /* 0x000fe20000400000 */
[----:B-1----:R-:W-:Y:S01]  /*77d0*/  SEL R28, R51, 0xff800000, !P0 ;  /* 0xff800000331c7807 */ /* 0x002fe20004000000 */
[----:B---3--:R-:W-:Y:S01]  /*77e0*/  @!P6 FMUL R110, R110, R110 ;  /* 0x0000006e6e6ee220 */ /* 0x008fe20000400000 */
[----:B------:R-:W-:Y:S01]  /*77f0*/  SEL R51, R78, 0xff800000, !P0 ;  /* 0xff8000004e337807 */ /* 0x000fe20004000000 */
[----:B------:R-:W1:Y:S01]  /*7800*/  MUFU.EX2 R124, R4 ;  /* 0x00000004007c7308 */ /* 0x000e620000000800 */
[----:B------:R-:W-:Y:S01]  /*7810*/  @!P1 FMUL R5, R5, 0.5 ;  /* 0x3f00000005059820 */ /* 0x000fe20000400000 */
[----:B------:R-:W-:Y:S02]  /*7820*/  ISETP.NE.AND P6, PT, R109, RZ, PT ;  /* 0x000000ff6d00720c */ /* 0x000fe40003fc5270 */
[----:B------:R-:W-:Y:S01]  /*7830*/  @!P5 FMUL R7, R7, 0.5 ;  /* 0x3f0000000707d820 */ /* 0x000fe20000400000 */
[----:B------:R-:W-:Y:S01]  /*7840*/  SEL R23, R58, 0xff800000, !P0 ;  /* 0xff8000003a177807 */ /* 0x000fe20004000000 */
[----:B------:R-:W-:Y:S01]  /*7850*/  @!P4 FMUL R29, R29, 0.5 ;  /* 0x3f0000001d1dc820 */ /* 0x000fe20000400000 */
[----:B------:R-:W-:Y:S03]  /*7860*/  SEL R58, R69, 0xff800000, !P0 ;  /* 0xff800000453a7807 */ /* 0x000fe60004000000 */
[----:B------:R-:W2:Y:S01]  /*7870*/  MUFU.EX2 R125, R5 ;  /* 0x00000005007d7308 */ /* 0x000ea20000000800 */
[----:B------:R-:W-:Y:S01]  /*7880*/  SEL R69, R94, 0xff800000, !P0 ;  /* 0xff8000005e457807 */ /* 0x000fe20004000000 */
[----:B------:R-:W-:Y:S01]  /*7890*/  @!P3 FMUL R31, R31, 0.5 ;  /* 0x3f0000001f1fb820 */ /* 0x000fe20000400000 */
[----:B------:R-:W-:Y:S02]  /*78a0*/  SEL R35, R44, 0xff800000, !P0 ;  /* 0xff8000002c237807 */ /* 0x000fe40004000000 */
[----:B------:R-:W-:Y:S01]  /*78b0*/  SEL R33, R46, 0xff800000, !P0 ;  /* 0xff8000002e217807 */ /* 0x000fe20004000000 */
[----:B------:R-:W-:Y:S04]  /*78c0*/  @!P6 FMUL R112, R112, R112 ;  /* 0x000000707070e220 */ /* 0x000fe80000400000 */
[----:B------:R3:W5:Y:S01]  /*78d0*/  MUFU.EX2 R111, R29 ;  /* 0x0000001d006f7308 */ /* 0x0007620000000800 */
[----:B------:R-:W-:Y:S01]  /*78e0*/  SEL R34, R45, 0xff800000, !P0 ;  /* 0xff8000002d227807 */ /* 0x000fe20004000000 */
[----:B-1----:R-:W-:Y:S01]  /*78f0*/  @!P2 FMUL R124, R124, R124 ;  /* 0x0000007c7c7ca220 */ /* 0x002fe20000400000 */
[----:B------:R-:W-:Y:S01]  /*7900*/  SEL R44, R66, 0xff800000, !P0 ;  /* 0xff800000422c7807 */ /* 0x000fe20004000000 */
[----:B----4-:R-:W-:Y:S01]  /*7910*/  FFMA2 R8, R3.F32, R16.F32x2.HI_LO, R8.F32x2.HI_LO ;  /* 0x0000001003087249 */ /* 0x010fe20000040008 */
[----:B------:R-:W-:Y:S01]  /*7920*/  SEL R66, R93, 0xff800000, !P0 ;  /* 0xff8000005d427807 */ /* 0x000fe20004000000 */
[----:B------:R-:W-:Y:S01]  /*7930*/  FFMA2 R10, R3.F32, R18.F32x2.HI_LO, R10.F32x2.HI_LO ;  /* 0x00000012030a7249 */ /* 0x000fe2000004000a */
[----:B------:R-:W-:Y:S03]  /*7940*/  SEL R52, R73, 0xff800000, !P0 ;  /* 0xff80000049347807 */ /* 0x000fe60004000000 */
[----:B------:R1:W4:Y:S01]  /*7950*/  MUFU.EX2 R113, R31 ;  /* 0x0000001f00717308 */ /* 0x0003220000000800 */
[----:B------:R-:W-:Y:S01]  /*7960*/  SEL R73, R91, 0xff800000, !P0 ;  /* 0xff8000005b497807 */ /* 0x000fe20004000000 */
[----:B------:R-:W-:Y:S01]  /*7970*/  FFMA2 R12, R3.F32, R20.F32x2.HI_LO, R12.F32x2.HI_LO ;  /* 0x00000014030c7249 */ /* 0x000fe2000004000c */
[----:B------:R-:W-:Y:S01]  /*7980*/  FSETP.GEU.AND P6, PT, R9, -126, PT ;  /* 0xc2fc00000900780b */ /* 0x000fe20003fce000 */
[----:B------:R-:W-:Y:S02]  /*7990*/  FFMA2 R14, R3.F32, R22.F32x2.HI_LO, R14.F32x2.HI_LO ;  /* 0x00000016030e7249 */ /* 0x000fe4000004000e */
[----:B------:R-:W-:Y:S01]  /*79a0*/  IMAD.MOV.U32 R22, RZ, RZ, R112 ;  /* 0x000000ffff167224 */ /* 0x000fe200078e0070 */
[----:B------:R-:W-:Y:S01]  /*79b0*/  FSETP.GEU.AND P2, PT, R11, -126, PT ;  /* 0xc2fc00000b00780b */ /* 0x000fe20003f4e000 */
[----:B--2---:R-:W-:Y:S02]  /*79c0*/  @!P1 FMUL R125, R125, R125 ;  /* 0x0000007d7d7d9220 */ /* 0x004fe40000400000 */
[----:B------:R-:W2:Y:S01]  /*79d0*/  MUFU.EX2 R78, R7 ;  /* 0x00000007004e7308 */ /* 0x000ea20000000800 */
[----:B---3--:R-:W-:Y:S01]  /*79e0*/  SEL R29, R50, 0xff800000, !P0 ;  /* 0xff800000321d7807 */ /* 0x008fe20004000000 */
[----:B-----5:R-:W-:Y:S01]  /*79f0*/  @!P4 FMUL R111, R111, R111 ;  /* 0x0000006f6f6fc220 */ /* 0x020fe20000400000 */
[----:B------:R-:W-:Y:S02]  /*7a00*/  SEL R50, R79, 0xff800000, !P0 ;  /* 0xff8000004f327807 */ /* 0x000fe40004000000 */
[----:B------:R-:W-:Y:S02]  /*7a10*/  FSETP.GEU.AND P4, PT, R8, -126, PT ;  /* 0xc2fc00000800780b */ /* 0x000fe40003f8e000 */
[----:B------:R-:W-:Y:S01]  /*7a20*/  FSETP.GEU.AND P1, PT, R12, -126, PT ;  /* 0xc2fc00000c00780b */ /* 0x000fe20003f2e000 */
[----:B------:R-:W-:Y:S01]  /*7a30*/  @!P6 FMUL R9, R9, 0.5 ;  /* 0x3f0000000909e820 */ /* 0x000fe20000400000 */
[----:B-1----:R-:W-:Y:S01]  /*7a40*/  SEL R31, R48, 0xff800000, !P0 ;  /* 0xff800000301f7807 */ /* 0x002fe20004000000 */
[----:B----4-:R-:W-:Y:S01]  /*7a50*/  @!P3 FMUL R113, R113, R113 ;  /* 0x000000717171b220 */ /* 0x010fe20000400000 */
[----:B------:R-:W-:Y:S01]  /*7a60*/  @!P2 FMUL R11, R11, 0.5 ;  /* 0x3f0000000b0ba820 */ /* 0x000fe20000400000 */
[----:B------:R-:W1:Y:S01]  /*7a70*/  MUFU.EX2 R123, R9 ;  /* 0x00000009007b7308 */ /* 0x000e620000000800 */
[----:B------:R-:W-:Y:S01]  /*7a80*/  FSETP.GEU.AND P3, PT, R10, -126, PT ;  /* 0xc2fc00000a00780b */ /* 0x000fe20003f6e000 */
[----:B------:R-:W-:Y:S01]  /*7a90*/  IMAD.MOV.U32 R23, RZ, RZ, R113 ;  /* 0x000000ffff177224 */ /* 0x000fe200078e0071 */
[----:B------:R-:W-:Y:S02]  /*7aa0*/  SEL R53, R72, 0xff800000, !P0 ;  /* 0xff80000048357807 */ /* 0x000fe40004000000 */
[----:B------:R-:W-:Y:S01]  /*7ab0*/  SEL R72, R96, 0xff800000, !P0 ;  /* 0xff80000060487807 */ /* 0x000fe20004000000 */
[----:B------:R-:W-:Y:S01]  /*7ac0*/  @!P4 FMUL R8, R8, 0.5 ;  /* 0x3f0000000808c820 */ /* 0x000fe20000400000 */
[----:B------:R-:W-:Y:S03]  /*7ad0*/  SEL R54, R71, 0xff800000, !P0 ;  /* 0xff80000047367807 */ /* 0x000fe60004000000 */
[----:B------:R-:W3:Y:S01]  /*7ae0*/  MUFU.EX2 R121, R11 ;  /* 0x0000000b00797308 */ /* 0x000ee20000000800 */
[----:B------:R-:W-:Y:S01]  /*7af0*/  SEL R55, R70, 0xff800000, !P0 ;  /* 0xff80000046377807 */ /* 0x000fe20004000000 */
[----:B------:R-:W-:Y:S01]  /*7b00*/  @!P1 FMUL R12, R12, 0.5 ;  /* 0x3f0000000c0c9820 */ /* 0x000fe20000400000 */
[----:B------:R-:W-:Y:S01]  /*7b10*/  SEL R60, R67, 0xff800000, !P0 ;  /* 0xff800000433c7807 */ /* 0x000fe20004000000 */
[----:B--2---:R-:W-:Y:S01]  /*7b20*/  @!P5 FMUL R78, R78, R78 ;  /* 0x0000004e4e4ed220 */ /* 0x004fe20000400000 */
[----:B------:R-:W-:Y:S01]  /*7b30*/  SEL R67, R92, 0xff800000, !P0 ;  /* 0xff8000005c437807 */ /* 0x000fe20004000000 */
[----:B------:R-:W-:Y:S01]  /*7b40*/  @!P3 FMUL R10, R10, 0.5 ;  /* 0x3f0000000a0ab820 */ /* 0x000fe20000400000 */
[----:B------:R-:W-:Y:S03]  /*7b50*/  SEL R70, R100, 0xff800000, !P0 ;  /* 0xff80000064467807 */ /* 0x000fe60004000000 */
[----:B------:R-:W2:Y:S01]  /*7b60*/  MUFU.EX2 R122, R8 ;  /* 0x00000008007a7308 */ /* 0x000ea20000000800 */
[----:B------:R-:W-:Y:S01]  /*7b70*/  SEL R71, R90, 0xff800000, !P0 ;  /* 0xff8000005a477807 */ /* 0x000fe20004000000 */
[----:B-1----:R-:W-:Y:S01]  /*7b80*/  @!P6 FMUL R123, R123, R123 ;  /* 0x0000007b7b7be220 */ /* 0x002fe20000400000 */
[----:B------:R-:W-:Y:S02]  /*7b90*/  SEL R36, R36, 0xff800000, !P0 ;  /* 0xff80000024247807 */ /* 0x000fe40004000000 */
[----:B------:R-:W-:Y:S02]  /*7ba0*/  SEL R37, R37, 0xff800000, !P0 ;  /* 0xff80000025257807 */ /* 0x000fe40004000000 */
[----:B------:R-:W-:Y:S03]  /*7bb0*/  SEL R38, R38, 0xff800000, !P0 ;  /* 0xff80000026267807 */ /* 0x000fe60004000000 */
[----:B------:R1:W4:Y:S01]  /*7bc0*/  MUFU.EX2 R120, R10 ;  /* 0x0000000a00787308 */ /* 0x0003220000000800 */
[----:B------:R-:W-:Y:S01]  /*7bd0*/  SEL R39, R39, 0xff800000, !P0 ;  /* 0xff80000027277807 */ /* 0x000fe20004000000 */
[----:B---3--:R-:W-:Y:S01]  /*7be0*/  @!P2 FMUL R121, R121, R121 ;  /* 0x000000797979a220 */ /* 0x008fe20000400000 */
[----:B------:R-:W-:Y:S02]  /*7bf0*/  SEL R40, R40, 0xff800000, !P0 ;  /* 0xff80000028287807 */ /* 0x000fe40004000000 */
[----:B------:R-:W-:Y:S02]  /*7c00*/  SEL R41, R41, 0xff800000, !P0 ;  /* 0xff80000029297807 */ /* 0x000fe40004000000 */
[----:B------:R-:W-:Y:S03]  /*7c10*/  SEL R42, R42, 0xff800000, !P0 ;  /* 0xff8000002a2a7807 */ /* 0x000fe60004000000 */
[----:B------:R-:W3:Y:S01]  /*7c20*/  MUFU.EX2 R118, R12 ;  /* 0x0000000c00767308 */ /* 0x000ee20000000800 */
[----:B------:R-:W-:Y:S01]  /*7c30*/  SEL R43, R43, 0xff800000, !P0 ;  /* 0xff8000002b2b7807 */ /* 0x000fe20004000000 */
[----:B--2---:R-:W-:Y:S01]  /*7c40*/  @!P4 FMUL R122, R122, R122 ;  /* 0x0000007a7a7ac220 */ /* 0x004fe20000400000 */
[----:B------:R-:W-:Y:S02]  /*7c50*/  SEL R45, R84, 0xff800000, !P0 ;  /* 0xff800000542d7807 */ /* 0x000fe40004000000 */
[----:B------:R-:W-:Y:S02]  /*7c60*/  SEL R46, R83, 0xff800000, !P0 ;  /* 0xff800000532e7807 */ /* 0x000fe40004000000 */
[----:B------:R-:W-:Y:S02]  /*7c70*/  SEL R47, R82, 0xff800000, !P0 ;  /* 0xff800000522f7807 */ /* 0x000fe40004000000 */
[----:B------:R-:W-:Y:S01]  /*7c80*/  SEL R48, R81, 0xff800000, !P0 ;  /* 0xff80000051307807 */ /* 0x000fe20004000000 */
[----:B-1----:R-:W-:Y:S01]  /*7c90*/  LDS.128 R8, [R0+0x1a090] ;  /* 0x01a0900000087984 */ /* 0x002fe20000000c00 */
[----:B------:R-:W-:Y:S01]  /*7ca0*/  SEL R49, R80, 0xff800000, !P0 ;  /* 0xff80000050317807 */ /* 0x000fe20004000000 */
[----:B----4-:R-:W-:Y:S01]  /*7cb0*/  @!P3 FMUL R120, R120, R120 ;  /* 0x000000787878b220 */ /* 0x010fe20000400000 */
[----:B------:R-:W-:Y:S02]  /*7cc0*/  SEL R63, R87, 0xff800000, !P0 ;  /* 0xff800000573f7807 */ /* 0x000fe40004000000 */
[----:B------:R-:W-:Y:S02]  /*7cd0*/  SEL R64, R86, 0xff800000, !P0 ;  /* 0xff80000056407807 */ /* 0x000fe40004000000 */
[----:B------:R-:W-:Y:S01]  /*7ce0*/  SEL R65, R85, 0xff800000, !P0 ;  /* 0xff80000055417807 */ /* 0x000fe20004000000 */
[----:B---3--:R-:W-:Y:S01]  /*7cf0*/  @!P1 FMUL R118, R118, R118 ;  /* 0x0000007676769220 */ /* 0x008fe20000400000 */
[----:B------:R-:W-:Y:S02]  /*7d00*/  FSETP.GEU.AND P0, PT, R6, -126, PT ;  /* 0xc2fc00000600780b */ /* 0x000fe40003f0e000 */
[----:B------:R-:W-:Y:S02]  /*7d10*/  FSETP.GEU.AND P5, PT, R14, -126, PT ;  /* 0xc2fc00000e00780b */ /* 0x000fe40003fae000 */
[C---:B------:R-:W-:Y:S09]  /*7d20*/  FSETP.GEU.AND P4, PT, R15.reuse, -126, PT ;  /* 0xc2fc00000f00780b */ /* 0x040ff20003f8e000 */
[----:B------:R-:W-:Y:S02]  /*7d30*/  @!P0 FMUL R6, R6, 0.5 ;  /* 0x3f00000006068820 */ /* 0x000fe40000400000 */
[----:B------:R-:W-:Y:S02]  /*7d40*/  @!P5 FMUL R14, R14, 0.5 ;  /* 0x3f0000000e0ed820 */ /* 0x000fe40000400000 */
[----:B------:R1:W2:Y:S01]  /*7d50*/  MUFU.EX2 R79, R6 ;  /* 0x00000006004f7308 */ /* 0x0002a20000000800 */
[----:B------:R-:W-:Y:S09]  /*7d60*/  @!P4 FMUL R15, R15, 0.5 ;  /* 0x3f0000000f0fc820 */ /* 0x000ff20000400000 */
[----:B------:R-:W3:Y:S10]  /*7d70*/  MUFU.EX2 R116, R14 ;  /* 0x0000000e00747308 */ /* 0x000ef40000000800 */
[----:B------:R-:W4:Y:S01]  /*7d80*/  MUFU.EX2 R117, R15 ;  /* 0x0000000f00757308 */ /* 0x000f220000000800 */
[----:B-1----:R-:W1:Y:S01]  /*7d90*/  LDS.128 R4, [R0+0x1a080] ;  /* 0x01a0800000047984 */ /* 0x002e620000000c00 */
[----:B--2---:R-:W-:Y:S01]  /*7da0*/  @!P0 FMUL R79, R79, R79 ;  /* 0x0000004f4f4f8220 */ /* 0x004fe20000400000 */
[C---:B------:R-:W-:Y:S01]  /*7db0*/  FSETP.GEU.AND P0, PT, R13.reuse, -126, PT ;  /* 0xc2fc00000d00780b */ /* 0x040fe20003f0e000 */
[----:B---3--:R-:W-:Y:S11]  /*7dc0*/  @!P5 FMUL R116, R116, R116 ;  /* 0x000000747474d220 */ /* 0x008ff60000400000 */
[----:B------:R-:W-:Y:S01]  /*7dd0*/  @!UPT UIADD3 URZ, UPT, UPT, URZ, URZ, URZ ;  /* 0x000000fffffff290 */ /* 0x000fe2000fffe0ff */
[----:B------:R-:W-:Y:S01]  /*7de0*/  @!P0 FMUL R13, R13, 0.5 ;  /* 0x3f0000000d0d8820 */ /* 0x000fe20000400000 */
[----:B----4-:R-:W-:Y:S03]  /*7df0*/  @!P4 FMUL R117, R117, R117 ;  /* 0x000000757575c220 */ /* 0x010fe60000400000 */
[----:B------:R2:W3:Y:S02]  /*7e00*/  MUFU.EX2 R119, R13 ;  /* 0x0000000d00777308 */ /* 0x0004e40000000800 */
[----:B--2---:R-:W2:Y:S01]  /*7e10*/  LDS.128 R12, [R0+0x1a0a0] ;  /* 0x01a0a000000c7984 */ /* 0x004ea20000000c00 */
[----:B---3--:R-:W-:Y:S01]  /*7e20*/  @!P0 FMUL R119, R119, R119 ;  /* 0x0000007777778220 */ /* 0x008fe20000400000 */
[C---:B-1----:R-:W-:Y:S02]  /*7e30*/  FFMA2 R4, R3.reuse.F32, R24.F32x2.HI_LO, R4.F32x2.HI_LO ;  /* 0x0000001803047249 */ /* 0x042fe40000040004 */
[C---:B------:R-:W-:Y:S02]  /*7e40*/  FFMA2 R6, R3.reuse.F32, R26.F32x2.HI_LO, R6.F32x2.HI_LO ;  /* 0x0000001a03067249 */ /* 0x040fe40000040006 */
[C---:B------:R-:W-:Y:S01]  /*7e50*/  FFMA2 R8, R3.reuse.F32, R28.F32x2.HI_LO, R8.F32x2.HI_LO ;  /* 0x0000001c03087249 */ /* 0x040fe20000040008 */
[----:B------:R-:W-:Y:S01]  /*7e60*/  FSETP.GEU.AND P6, PT, R4, -126, PT ;  /* 0xc2fc00000400780b */ /* 0x000fe20003fce000 */
[----:B------:R-:W-:Y:S01]  /*7e70*/  FFMA2 R10, R3.F32, R30.F32x2.HI_LO, R10.F32x2.HI_LO ;  /* 0x0000001e030a7249 */ /* 0x000fe2000004000a */
[----:B------:R-:W-:Y:S02]  /*7e80*/  FSETP.GEU.AND P3, PT, R5, -126, PT ;  /* 0xc2fc00000500780b */ /* 0x000fe40003f6e000 */
[----:B------:R-:W-:Y:S02]  /*7e90*/  FSETP.GEU.AND P2, PT, R6, -126, PT ;  /* 0xc2fc00000600780b */ /* 0x000fe40003f4e000 */
[----:B------:R-:W-:Y:S02]  /*7ea0*/  FSETP.GEU.AND P1, PT, R7, -126, PT ;  /* 0xc2fc00000700780b */ /* 0x000fe40003f2e000 */
[----:B------:R-:W-:Y:S02]  /*7eb0*/  FSETP.GEU.AND P0, PT, R8, -126, PT ;  /* 0xc2fc00000800780b */ /* 0x000fe40003f0e000 */
[----:B------:R-:W-:Y:S02]  /*7ec0*/  FSETP.GEU.AND P5, PT, R9, -126, PT ;  /* 0xc2fc00000900780b */ /* 0x000fe40003fae000 */
[----:B------:R-:W-:Y:S01]  /*7ed0*/  FSETP.GEU.AND P4, PT, R10, -126, PT ;  /* 0xc2fc00000a00780b */ /* 0x000fe20003f8e000 */
[----:B------:R-:W-:Y:S02]  /*7ee0*/  @!P6 FMUL R4, R4, 0.5 ;  /* 0x3f0000000404e820 */ /* 0x000fe40000400000 */
[----:B------:R-:W-:Y:S02]  /*7ef0*/  @!P3 FMUL R5, R5, 0.5 ;  /* 0x3f0000000505b820 */ /* 0x000fe40000400000 */
[----:B------:R-:W1:Y:S01]  /*7f00*/  MUFU.EX2 R114, R4 ;  /* 0x0000000400727308 */ /* 0x000e620000000800 */
[----:B------:R-:W-:Y:S01]  /*7f10*/  @!P2 FMUL R6, R6, 0.5 ;  /* 0x3f0000000606a820 */ /* 0x000fe20000400000 */
[----:B------:R-:W-:Y:S02]  /*7f20*/  @!P1 FMUL R7, R7, 0.5 ;  /* 0x3f00000007079820 */ /* 0x000fe40000400000 */
[----:B------:R-:W-:Y:S02]  /*7f30*/  @!P0 FMUL R8, R8, 0.5 ;  /* 0x3f00000008088820 */ /* 0x000fe40000400000 */
[----:B------:R-:W-:Y:S04]  /*7f40*/  @!P5 FMUL R9, R9, 0.5 ;  /* 0x3f0000000909d820 */ /* 0x000fe80000400000 */
[----:B------:R-:W3:Y:S01]  /*7f50*/  MUFU.EX2 R115, R5 ;  /* 0x0000000500737308 */ /* 0x000ee20000000800 */
[----:B------:R-:W-:Y:S01]  /*7f60*/  @!P4 FMUL R10, R10, 0.5 ;  /* 0x3f0000000a0ac820 */ /* 0x000fe20000400000 */
[C---:B--2---:R-:W-:Y:S02]  /*7f70*/  FFMA2 R12, R3.reuse.F32, R32.F32x2.HI_LO, R12.F32x2.HI_LO ;  /* 0x00000020030c7249 */ /* 0x044fe4000004000c */
[----:B------:R-:W-:Y:S06]  /*7f80*/  IMAD.MOV.U32 R32, RZ, RZ, R110 ;  /* 0x000000ffff207224 */ /* 0x000fec00078e006e */
[----:B------:R-:W2:Y:S01]  /*7f90*/  MUFU.EX2 R112, R6 ;  /* 0x0000000600707308 */ /* 0x000ea20000000800 */
[----:B------:R-:W-:Y:S02]  /*7fa0*/  FFMA2 R14, R3.F32, R34.F32x2.HI_LO, R14.F32x2.HI_LO ;  /* 0x00000022030e7249 */ /* 0x000fe4000004000e */
[----:B------:R-:W-:Y:S02]  /*7fb0*/  IMAD.MOV.U32 R33, RZ, RZ, R111 ;  /* 0x000000ffff217224 */ /* 0x000fe400078e006f */
[----:B-1----:R-:W-:Y:S01]  /*7fc0*/  @!P6 FMUL R114, R114, R114 ;  /* 0x000000727272e220 */ /* 0x002fe20000400000 */
[----:B------:R-:W-:Y:S01]  /*7fd0*/  STL [R1+0x10], R32 ;  /* 0x0000102001007387 */ /* 0x000fe20000100800 */
[----:B------:R-:W-:Y:S03]  /*7fe0*/  FSETP.GEU.AND P6, PT, R11, -126, PT ;  /* 0xc2fc00000b00780b */ /* 0x000fe60003fce000 */
[----:B------:R1:W4:Y:S01]  /*7ff0*/  MUFU.EX2 R113, R7 ;  /* 0x0000000700717308 */ /* 0x0003220000000800 */
[----:B------:R-:W-:Y:S01]  /*8000*/  STL [R1+0x8], R22 ;  /* 0x0000081601007387 */ /* 0x000fe20000100800 */
[----:B---3--:R-:W-:Y:S01]  /*8010*/  @!P3 FMUL R115, R115, R115 ;  /* 0x000000737373b220 */ /* 0x008fe20000400000 */
[----:B------:R-:W-:Y:S07]  /*8020*/  FSETP.GEU.AND P3, PT, R12, -126, PT ;  /* 0xc2fc00000c00780b */ /* 0x000fee0003f6e000 */
[----:B------:R-:W3:Y:S01]  /*8030*/  MUFU.EX2 R18, R8 ;  /* 0x0000000800127308 */ /* 0x000ee20000000800 */
[----:B--2---:R-:W-:Y:S01]  /*8040*/  @!P2 FMUL R112, R112, R112 ;  /* 0x000000707070a220 */ /* 0x004fe20000400000 */
[----:B------:R-:W-:Y:S01]  /*8050*/  @!P6 FMUL R11, R11, 0.5 ;  /* 0x3f0000000b0be820 */ /* 0x000fe20000400000 */
[----:B------:R-:W-:Y:S07]  /*8060*/  FSETP.GEU.AND P2, PT, R13, -126, PT ;  /* 0xc2fc00000d00780b */ /* 0x000fee0003f4e000 */
[----:B------:R-:W2:Y:S01]  /*8070*/  MUFU.EX2 R19, R9 ;  /* 0x0000000900137308 */ /* 0x000ea20000000800 */
[----:B-1----:R-:W1:Y:S01]  /*8080*/  LDS.128 R4, [R0+0x1a0b0] ;  /* 0x01a0b00000047984 */ /* 0x002e620000000c00 */
[----:B------:R-:W-:Y:S01]  /*8090*/  @!P3 FMUL R12, R12, 0.5 ;  /* 0x3f0000000c0cb820 */ /* 0x000fe20000400000 */
[----:B----4-:R-:W-:Y:S01]  /*80a0*/  @!P1 FMUL R113, R113, R113 ;  /* 0x0000007171719220 */ /* 0x010fe20000400000 */
[----:B------:R-:W-:Y:S06]  /*80b0*/  FSETP.GEU.AND P1, PT, R14, -126, PT ;  /* 0xc2fc00000e00780b */ /* 0x000fec0003f2e000 */
[----:B------:R-:W4:Y:S01]  /*80c0*/  MUFU.EX2 R16, R10 ;  /* 0x0000000a00107308 */ /* 0x000f220000000800 */
[----:B------:R-:W-:Y:S01]  /*80d0*/  @!P2 FMUL R13, R13, 0.5 ;  /* 0x3f0000000d0da820 */ /* 0x000fe20000400000 */
[----:B---3--:R-:W-:Y:S01]  /*80e0*/  @!P0 FMUL R18, R18, R18 ;  /* 0x0000001212128220 */ /* 0x008fe20000400000 */
[----:B------:R-:W-:Y:S07]  /*80f0*/  FSETP.GEU.AND P0, PT, R15, -126, PT ;  /* 0xc2fc00000f00780b */ /* 0x000fee0003f0e000 */
[----:B------:R3:W5:Y:S01]  /*8100*/  MUFU.EX2 R17, R11 ;  /* 0x0000000b00117308 */ /* 0x0007620000000800 */
[----:B------:R-:W-:Y:S01]  /*8110*/  @!P1 FMUL R14, R14, 0.5 ;  /* 0x3f0000000e0e9820 */ /* 0x000fe20000400000 */
[----:B--2---:R-:W-:Y:S08]  /*8120*/  @!P5 FMUL R19, R19, R19 ;  /* 0x000000131313d220 */ /* 0x004ff00000400000 */
[----:B------:R-:W2:Y:S01]  /*8130*/  MUFU.EX2 R110, R12 ;  /* 0x0000000c006e7308 */ /* 0x000ea20000000800 */
[----:B------:R-:W-:Y:S01]  /*8140*/  @!P0 FMUL R15, R15, 0.5 ;  /* 0x3f0000000f0f8820 */ /* 0x000fe20000400000 */
[----:B----4-:R-:W-:Y:S08]  /*8150*/  @!P4 FMUL R16, R16, R16 ;  /* 0x000000101010c220 */ /* 0x010ff00000400000 */
[----:B------:R-:W4:Y:S01]  /*8160*/  MUFU.EX2 R111, R13 ;  /* 0x0000000d006f7308 */ /* 0x000f220000000800 */
[----:B---3--:R-:W3:Y:S01]  /*8170*/  LDS.128 R8, [R0+0x1a100] ;  /* 0x01a1000000087984 */ /* 0x008ee20000000c00 */
[----:B-----5:R-:W-:Y:S08]  /*8180*/  @!P6 FMUL R17, R17, R17 ;  /* 0x000000111111e220 */ /* 0x020ff00000400000 */
[----:B------:R-:W5:Y:S01]  /*8190*/  MUFU.EX2 R20, R14 ;  /* 0x0000000e00147308 */ /* 0x000f620000000800 */
[C---:B-1----:R-:W-:Y:S02]  /*81a0*/  FFMA2 R4, R3.reuse.F32, R36.F32x2.HI_LO, R4.F32x2.HI_LO ;  /* 0x0000002403047249 */ /* 0x042fe40000040004 */
[----:B------:R-:W-:Y:S02]  /*81b0*/  FFMA2 R6, R3.F32, R38.F32x2.HI_LO, R6.F32x2.HI_LO ;  /* 0x0000002603067249 */ /* 0x000fe40000040006 */
[----:B--2---:R-:W-:Y:S01]  /*81c0*/  @!P3 FMUL R110, R110, R110 ;  /* 0x0000006e6e6eb220 */ /* 0x004fe20000400000 */
[----:B------:R-:W-:Y:S04]  /*81d0*/  FSETP.GEU.AND P5, PT, R4, -126, PT ;  /* 0xc2fc00000400780b */ /* 0x000fe80003fae000 */
[----:B------:R1:W2:Y:S01]  /*81e0*/  MUFU.EX2 R109, R15 ;  /* 0x0000000f006d7308 */ /* 0x0002a20000000800 */
[----:B------:R-:W-:Y:S01]  /*81f0*/  FSETP.GEU.AND P4, PT, R5, -126, PT ;  /* 0xc2fc00000500780b */ /* 0x000fe20003f8e000 */
[----:B----4-:R-:W-:Y:S01]  /*8200*/  @!P2 FMUL R111, R111, R111 ;  /* 0x0000006f6f6fa220 */ /* 0x010fe20000400000 */
[----:B------:R-:W-:Y:S02]  /*8210*/  FSETP.GEU.AND P6, PT, R6, -126, PT ;  /* 0xc2fc00000600780b */ /* 0x000fe40003fce000 */
[----:B------:R-:W-:Y:S01]  /*8220*/  FSETP.GEU.AND P3, PT, R7, -126, PT ;  /* 0xc2fc00000700780b */ /* 0x000fe20003f6e000 */
[----:B-----5:R-:W-:Y:S03]  /*8230*/  @!P1 FMUL R20, R20, R20 ;  /* 0x0000001414149220 */ /* 0x020fe60000400000 */
[----:B------:R-:W-:Y:S05]  /*8240*/  @!P5 FMUL R4, R4, 0.5 ;  /* 0x3f0000000404d820 */ /* 0x000fea0000400000 */
[----:B------:R-:W-:Y:S01]  /*8250*/  @!P4 FMUL R5, R5, 0.5 ;  /* 0x3f0000000505c820 */ /* 0x000fe20000400000 */
[----:B------:R-:W4:Y:S01]  /*8260*/  MUFU.EX2 R98, R4 ;  /* 0x0000000400627308 */ /* 0x000f220000000800 */
[----:B------:R-:W-:Y:S01]  /*8270*/  @!P6 FMUL R6, R6, 0.5 ;  /* 0x3f0000000606e820 */ /* 0x000fe20000400000 */
[----:B-1----:R-:W1:Y:S01]  /*8280*/  LDS.128 R12, [R0+0x1a110] ;  /* 0x01a11000000c7984 */ /* 0x002e620000000c00 */
[----:B------:R-:W-:Y:S01]  /*8290*/  @!P3 FMUL R7, R7, 0.5 ;  /* 0x3f0000000707b820 */ /* 0x000fe20000400000 */
[----:B--2---:R-:W-:Y:S06]  /*82a0*/  @!P0 FMUL R109, R109, R109 ;  /* 0x0000006d6d6d8220 */ /* 0x004fec0000400000 */
[----:B------:R-:W2:Y:S01]  /*82b0*/  MUFU.EX2 R99, R5 ;  /* 0x0000000500637308 */ /* 0x000ea20000000800 */
[----:B---3--:R-:W-:Y:S01]  /*82c0*/  FFMA2 R8, R3.F32, R40.F32x2.HI_LO, R8.F32x2.HI_LO ;  /* 0x0000002803087249 */ /* 0x008fe20000040008 */
[----:B------:R-:W-:Y:S01]  /*82d0*/  F2FP.BF16.F32.PACK_AB R40, R115, R114 ;  /* 0x000000727328723e */ /* 0x000fe200000010ff */
[----:B------:R-:W-:Y:S01]  /*82e0*/  FFMA2 R10, R3.F32, R42.F32x2.HI_LO, R10.F32x2.HI_LO ;  /* 0x0000002a030a7249 */ /* 0x000fe2000004000a */
[----:B------:R-:W-:Y:S02]  /*82f0*/  F2FP.BF16.F32.PACK_AB R41, R113, R112 ;  /* 0x000000707129723e */ /* 0x000fe400000010ff */
[----:B------:R-:W-:Y:S04]  /*8300*/  FSETP.GEU.AND P2, PT, R8, -126, PT ;  /* 0xc2fc00000800780b */ /* 0x000fe80003f4e000 */
[----:B------:R-:W3:Y:S01]  /*8310*/  MUFU.EX2 R96, R6 ;  /* 0x0000000600607308 */ /* 0x000ee20000000800 */
[----:B------:R-:W-:Y:S01]  /*8320*/  FSETP.GEU.AND P1, PT, R9, -126, PT ;  /* 0xc2fc00000900780b */ /* 0x000fe20003f2e000 */
[----:B----4-:R-:W-:Y:S01]  /*8330*/  @!P5 FMUL R98, R98, R98 ;  /* 0x000000626262d220 */ /* 0x010fe20000400000 */
[----:B------:R-:W-:Y:S02]  /*8340*/  FSETP.GEU.AND P0, PT, R10, -126, PT ;  /* 0xc2fc00000a00780b */ /* 0x000fe40003f0e000 */
[----:B------:R-:W-:Y:S02]  /*8350*/  FSETP.GEU.AND P5, PT, R11, -126, PT ;  /* 0xc2fc00000b00780b */ /* 0x000fe40003fae000 */
[----:B------:R-:W-:Y:S03]  /*8360*/  F2FP.BF16.F32.PACK_AB R42, R19, R18 ;  /* 0x00000012132a723e */ /* 0x000fe600000010ff */
[----:B------:R4:W5:Y:S01]  /*8370*/  MUFU.EX2 R97, R7 ;  /* 0x0000000700617308 */ /* 0x0009620000000800 */
[----:B--2---:R-:W-:Y:S01]  /*8380*/  @!P4 FMUL R99, R99, R99 ;  /* 0x000000636363c220 */ /* 0x004fe20000400000 */
[----:B------:R-:W-:Y:S01]  /*8390*/  F2FP.BF16.F32.PACK_AB R43, R17, R16 ;  /* 0x00000010112b723e */ /* 0x000fe200000010ff */
[----:B------:R-:W-:Y:S01]  /*83a0*/  @!P2 FMUL R8, R8, 0.5 ;  /* 0x3f0000000808a820 */ /* 0x000fe20000400000 */
[----:B------:R-:W-:Y:S06]  /*83b0*/  @!P1 FMUL R9, R9, 0.5 ;  /* 0x3f00000009099820 */ /* 0x000fec0000400000 */
[----:B------:R-:W2:Y:S01]  /*83c0*/  MUFU.EX2 R94, R8 ;  /* 0x00000008005e7308 */ /* 0x000ea20000000800 */
[----:B------:R-:W-:Y:S01]  /*83d0*/  @!P0 FMUL R10, R10, 0.5 ;  /* 0x3f0000000a0a8820 */ /* 0x000fe20000400000 */
[----:B------:R-:W-:Y:S01]  /*83e0*/  @!P5 FMUL R11, R11, 0.5 ;  /* 0x3f0000000b0bd820 */ /* 0x000fe20000400000 */
[----:B---3--:R-:W-:Y:S07]  /*83f0*/  @!P6 FMUL R96, R96, R96 ;  /* 0x000000606060e220 */ /* 0x008fee0000400000 */
[----:B------:R-:W3:Y:S01]  /*8400*/  MUFU.EX2 R95, R9 ;  /* 0x00000009005f7308 */ /* 0x000ee20000000800 */
[----:B----4-:R-:W4:Y:S01]  /*8410*/  LDS.128 R4, [R0+0x1a120] ;  /* 0x01a1200000047984 */ /* 0x010f220000000c00 */
[----:B-1----:R-:W-:Y:S01]  /*8420*/  FFMA2 R12, R3.F32, R44.F32x2.HI_LO, R12.F32x2.HI_LO ;  /* 0x0000002c030c7249 */ /* 0x002fe2000004000c */
[----:B------:R-:W-:Y:S01]  /*8430*/  F2FP.BF16.F32.PACK_AB R44, R111, R110 ;  /* 0x0000006e6f2c723e */ /* 0x000fe200000010ff */
[----:B------:R-:W-:Y:S01]  /*8440*/  FFMA2 R14, R3.F32, R46.F32x2.HI_LO, R14.F32x2.HI_LO ;  /* 0x0000002e030e7249 */ /* 0x000fe2000004000e */
[----:B------:R-:W-:Y:S01]  /*8450*/  F2FP.BF16.F32.PACK_AB R45, R109, R20 ;  /* 0x000000146d2d723e */ /* 0x000fe200000010ff */
[----:B-----5:R-:W-:Y:S01]  /*8460*/  @!P3 FMUL R97, R97, R97 ;  /* 0x000000616161b220 */ /* 0x020fe20000400000 */
[----:B------:R-:W-:Y:S03]  /*8470*/  FSETP.GEU.AND P4, PT, R12, -126, PT ;  /* 0xc2fc00000c00780b */ /* 0x000fe60003f8e000 */
[----:B------:R-:W1:Y:S01]  /*8480*/  MUFU.EX2 R92, R10 ;  /* 0x0000000a005c7308 */ /* 0x000e620000000800 */
[----:B------:R-:W-:Y:S01]  /*8490*/  FSETP.GEU.AND P6, PT, R13, -126, PT ;  /* 0xc2fc00000d00780b */ /* 0x000fe20003fce000 */
[----:B--2---:R-:W-:Y:S01]  /*84a0*/  @!P2 FMUL R94, R94, R94 ;  /* 0x0000005e5e5ea220 */ /* 0x004fe20000400000 */
[----:B------:R-:W-:Y:S02]  /*84b0*/  FSETP.GEU.AND P3, PT, R14, -126, PT ;  /* 0xc2fc00000e00780b */ /* 0x000fe40003f6e000 */
[----:B------:R-:W-:Y:S02]  /*84c0*/  FSETP.GEU.AND P2, PT, R15, -126, PT ;  /* 0xc2fc00000f00780b */ /* 0x000fe40003f4e000 */
[----:B------:R-:W-:Y:S03]  /*84d0*/  F2FP.BF16.F32.PACK_AB R46, R99, R98 ;  /* 0x00000062632e723e */ /* 0x000fe600000010ff */
[----:B------:R2:W5:Y:S01]  /*84e0*/  MUFU.EX2 R93, R11 ;  /* 0x0000000b005d7308 */ /* 0x0005620000000800 */
[----:B---3--:R-:W-:Y:S01]  /*84f0*/  @!P1 FMUL R95, R95, R95 ;  /* 0x0000005f5f5f9220 */ /* 0x008fe20000400000 */
[----:B------:R-:W-:Y:S01]  /*8500*/  F2FP.BF16.F32.PACK_AB R47, R97, R96 ;  /* 0x00000060612f723e */ /* 0x000fe200000010ff */
[----:B------:R-:W-:Y:S01]  /*8510*/  @!P4 FMUL R12, R12, 0.5 ;  /* 0x3f0000000c0cc820 */ /* 0x000fe20000400000 */
[----:B------:R-:W-:Y:S06]  /*8520*/  @!P6 FMUL R13, R13, 0.5 ;  /* 0x3f0000000d0de820 */ /* 0x000fec0000400000 */
[----:B------:R-:W3:Y:S01]  /*8530*/  MUFU.EX2 R90, R12 ;  /* 0x0000000c005a7308 */ /* 0x000ee20000000800 */
[----:B------:R-:W-:Y:S01]  /*8540*/  @!P3 FMUL R14, R14, 0.5 ;  /* 0x3f0000000e0eb820 */ /* 0x000fe20000400000 */
[----:B------:R-:W-:Y:S01]  /*8550*/  @!P2 FMUL R15, R15, 0.5 ;  /* 0x3f0000000f0fa820 */ /* 0x000fe20000400000 */
[----:B-1----:R-:W-:Y:S07]  /*8560*/  @!P0 FMUL R92, R92, R92 ;  /* 0x0000005c5c5c8220 */ /* 0x002fee0000400000 */
[----:B------:R-:W1:Y:S01]  /*8570*/  MUFU.EX2 R91, R13 ;  /* 0x0000000d005b7308 */ /* 0x000e620000000800 */
[----:B--2---:R-:W2:Y:S01]  /*8580*/  LDS.128 R8, [R0+0x1a130] ;  /* 0x01a1300000087984 */ /* 0x004ea20000000c00 */
[----:B-----5:R-:W-:Y:S08]  /*8590*/  @!P5 FMUL R93, R93, R93 ;  /* 0x0000005d5d5dd220 */ /* 0x020ff00000400000 */
[----:B------:R-:W5:Y:S01]  /*85a0*/  MUFU.EX2 R88, R14 ;  /* 0x0000000e00587308 */ /* 0x000f620000000800 */
[----:B----4-:R-:W-:Y:S01]  /*85b0*/  FFMA2 R4, R3.F32, R48.F32x2.HI_LO, R4.F32x2.HI_LO ;  /* 0x0000003003047249 */ /* 0x010fe20000040004 */
[----:B------:R-:W-:Y:S01]  /*85c0*/  F2FP.BF16.F32.PACK_AB R49, R23, R22 ;  /* 0x000000161731723e */ /* 0x000fe200000010ff */
[----:B------:R-:W-:Y:S02]  /*85d0*/  FFMA2 R6, R3.F32, R50.F32x2.HI_LO, R6.F32x2.HI_LO ;  /* 0x0000003203067249 */ /* 0x000fe40000040006 */
[----:B------:R-:W-:Y:S02]  /*85e0*/  IMAD.MOV.U32 R22, RZ, RZ, R79 ;  /* 0x000000ffff167224 */ /* 0x000fe400078e004f */
[----:B---3--:R-:W-:Y:S01]  /*85f0*/  @!P4 FMUL R90, R90, R90 ;  /* 0x0000005a5a5ac220 */ /* 0x008fe20000400000 */
[----:B------:R-:W-:Y:S02]  /*8600*/  FSETP.GEU.AND P1, PT, R4, -126, PT ;  /* 0xc2fc00000400780b */ /* 0x000fe40003f2e000 */
[----:B------:R3:W4:Y:S01]  /*8610*/  MUFU.EX2 R89, R15 ;  /* 0x0000000f00597308 */ /* 0x0007220000000800 */
[----:B------:R-:W-:Y:S01]  /*8620*/  FSETP.GEU.AND P0, PT, R5, -126, PT ;  /* 0xc2fc00000500780b */ /* 0x000fe20003f0e000 */
[----:B-1----:R-:W-:Y:S01]  /*8630*/  @!P6 FMUL R91, R91, R91 ;  /* 0x0000005b5b5be220 */ /* 0x002fe20000400000 */
[----:B------:R-:W-:Y:S02]  /*8640*/  FSETP.GEU.AND P5, PT, R6, -126, PT ;  /* 0xc2fc00000600780b */ /* 0x000fe40003fae000 */
[----:B------:R-:W-:Y:S02]  /*8650*/  FSETP.GEU.AND P4, PT, R7, -126, PT ;  /* 0xc2fc00000700780b */ /* 0x000fe40003f8e000 */
[----:B------:R-:W-:Y:S01]  /*8660*/  F2FP.BF16.F32.PACK_AB R51, R78, R79 ;  /* 0x0000004f4e33723e */ /* 0x000fe200000010ff */
[----:B-----5:R-:W-:Y:S01]  /*8670*/  @!P3 FMUL R88, R88, R88 ;  /* 0x000000585858b220 */ /* 0x020fe20000400000 */
[----:B------:R-:W-:Y:S02]  /*8680*/  F2FP.BF16.F32.PACK_AB R48, R33, R32 ;  /* 0x000000202130723e */ /* 0x000fe400000010ff */
[----:B------:R-:W-:Y:S01]  /*8690*/  @!P1 FMUL R4, R4, 0.5 ;  /* 0x3f00000004049820 */ /* 0x000fe20000400000 */
[----:B------:R-:W-:Y:S02]  /*86a0*/  F2FP.BF16.F32.PACK_AB R50, R125, R124 ;  /* 0x0000007c7d32723e */ /* 0x000fe400000010ff */
[----:B------:R-:W-:Y:S01]  /*86b0*/  @!P0 FMUL R5, R5, 0.5 ;  /* 0x3f00000005058820 */ /* 0x000fe20000400000 */
[----:B------:R-:W1:Y:S01]  /*86c0*/  MUFU.EX2 R24, R4 ;  /* 0x0000000400187308 */ /* 0x000e620000000800 */
[----:B------:R-:W-:Y:S01]  /*86d0*/  @!P5 FMUL R6, R6, 0.5 ;  /* 0x3f0000000606d820 */ /* 0x000fe20000400000 */
[----:B---3--:R-:W3:Y:S01]  /*86e0*/  LDS.128 R12, [R0+0x1a180] ;  /* 0x01a18000000c7984 */ /* 0x008ee20000000c00 */
[----:B------:R-:W-:Y:S01]  /*86f0*/  @!P4 FMUL R7, R7, 0.5 ;  /* 0x3f0000000707c820 */ /* 0x000fe20000400000 */
[----:B----4-:R-:W-:Y:S01]  /*8700*/  @!P2 FMUL R89, R89, R89 ;  /* 0x000000595959a220 */ /* 0x010fe20000400000 */
[----:B------:R-:W-:Y:S02]  /*8710*/  F2FP.BF16.F32.PACK_AB R32, R95, R94 ;  /* 0x0000005e5f20723e */ /* 0x000fe400000010ff */
[----:B------:R-:W-:Y:S03]  /*8720*/  F2FP.BF16.F32.PACK_AB R34, R91, R90 ;  /* 0x0000005a5b22723e */ /* 0x000fe600000010ff */
[----:B------:R-:W4:Y:S01]  /*8730*/  MUFU.EX2 R21, R5 ;  /* 0x0000000500157308 */ /* 0x000f220000000800 */
[----:B------:R-:W-:Y:S01]  /*8740*/  F2FP.BF16.F32.PACK_AB R35, R89, R88 ;  /* 0x000000585923723e */ /* 0x000fe200000010ff */
[----:B--2---:R-:W-:Y:S01]  /*8750*/  FFMA2 R8, R3.F32, R52.F32x2.HI_LO, R8.F32x2.HI_LO ;  /* 0x0000003403087249 */ /* 0x004fe20000040008 */
[----:B------:R-:W-:Y:S01]  /*8760*/  F2FP.BF16.F32.PACK_AB R52, R123, R122 ;  /* 0x0000007a7b34723e */ /* 0x000fe200000010ff */
[----:B------:R-:W-:Y:S01]  /*8770*/  FFMA2 R10, R3.F32, R54.F32x2.HI_LO, R10.F32x2.HI_LO ;  /* 0x00000036030a7249 */ /* 0x000fe2000004000a */
[----:B------:R-:W-:Y:S02]  /*8780*/  F2FP.BF16.F32.PACK_AB R53, R121, R120 ;  /* 0x000000787935723e */ /* 0x000fe400000010ff */
[----:B------:R-:W-:Y:S03]  /*8790*/  FSETP.GEU.AND P6, PT, R8, -126, PT ;  /* 0xc2fc00000800780b */ /* 0x000fe60003fce000 */
[----:B------:R-:W2:Y:S01]  /*87a0*/  MUFU.EX2 R26, R6 ;  /* 0x00000006001a7308 */ /* 0x000ea20000000800 */
[----:B------:R-:W-:Y:S01]  /*87b0*/  FSETP.GEU.AND P3, PT, R9, -126, PT ;  /* 0xc2fc00000900780b */ /* 0x000fe20003f6e000 */
[----:B-1----:R-:W-:Y:S01]  /*87c0*/  @!P1 FMUL R24, R24, R24 ;  /* 0x0000001818189220 */ /* 0x002fe20000400000 */
[----:B------:R-:W-:Y:S02]  /*87d0*/  FSETP.GEU.AND P2, PT, R10, -126, PT ;  /* 0xc2fc00000a00780b */ /* 0x000fe40003f4e000 */
[----:B------:R-:W-:Y:S02]  /*87e0*/  FSETP.GEU.AND P1, PT, R11, -126, PT ;  /* 0xc2fc00000b00780b */ /* 0x000fe40003f2e000 */
[----:B------:R-:W-:Y:S03]  /*87f0*/  F2FP.BF16.F32.PACK_AB R54, R119, R118 ;  /* 0x000000767736723e */ /* 0x000fe600000010ff */
[----:B------:R1:W5:Y:S01]  /*8800*/  MUFU.EX2 R25, R7 ;  /* 0x0000000700197308 */ /* 0x0003620000000800 */
[----:B----4-:R-:W-:Y:S01]  /*8810*/  @!P0 FMUL R21, R21, R21 ;  /* 0x0000001515158220 */ /* 0x010fe20000400000 */
[----:B------:R-:W-:Y:S01]  /*8820*/  F2FP.BF16.F32.PACK_AB R55, R117, R116 ;  /* 0x000000747537723e */ /* 0x000fe200000010ff */
[----:B------:R-:W-:Y:S01]  /*8830*/  @!P6 FMUL R8, R8, 0.5 ;  /* 0x3f0000000808e820 */ /* 0x000fe20000400000 */
[----:B------:R-:W-:Y:S02]  /*8840*/  @!P3 FMUL R9, R9, 0.5 ;  /* 0x3f0000000909b820 */ /* 0x000fe40000400000 */
[----:B------:R-:W-:Y:S04]  /*8850*/  F2FP.BF16.F32.PACK_AB R36, R21, R24 ;  /* 0x000000181524723e */ /* 0x000fe800000010ff */
[----:B------:R-:W4:Y:S01]  /*8860*/  MUFU.EX2 R28, R8 ;  /* 0x00000008001c7308 */ /* 0x000f220000000800 */
[----:B------:R-:W-:Y:S01]  /*8870*/  @!P2 FMUL R10, R10, 0.5 ;  /* 0x3f0000000a0aa820 */ /* 0x000fe20000400000 */
[----:B------:R-:W-:Y:S01]  /*8880*/  @!P1 FMUL R11, R11, 0.5 ;  /* 0x3f0000000b0b9820 */ /* 0x000fe20000400000 */
[----:B--2---:R-:W-:Y:S07]  /*8890*/  @!P5 FMUL R26, R26, R26 ;  /* 0x0000001a1a1ad220 */ /* 0x004fee0000400000 */
[----:B------:R-:W2:Y:S01]  /*88a0*/  MUFU.EX2 R27, R9 ;  /* 0x00000009001b7308 */ /* 0x000ea20000000800 */
[----:B-1----:R-:W1:Y:S01]  /*88b0*/  LDS.128 R4, [R0+0x1a190] ;  /* 0x01a1900000047984 */ /* 0x002e620000000c00 */
[C---:B---3--:R-:W-:Y:S02]  /*88c0*/  FFMA2 R12, R3.reuse.F32, R58.F32x2.HI_LO, R12.F32x2.HI_LO ;  /* 0x0000003a030c7249 */ /* 0x048fe4000004000c */
[----:B------:R-:W-:Y:S02]  /*88d0*/  FFMA2 R14, R3.F32, R60.F32x2.HI_LO, R14.F32x2.HI_LO ;  /* 0x0000003c030e7249 */ /* 0x000fe4000004000e */
[----:B-----5:R-:W-:Y:S01]  /*88e0*/  @!P4 FMUL R25, R25, R25 ;  /* 0x000000191919c220 */ /* 0x020fe20000400000 */
[----:B------:R-:W-:Y:S03]  /*88f0*/  FSETP.GEU.AND P0, PT, R12, -126, PT ;  /* 0xc2fc00000c00780b */ /* 0x000fe60003f0e000 */
        /* <DEDUP_REMOVED lines=8> */
[----:B------:R-:W-:Y:S02]  /*8980*/  @!P0 FMUL R12, R12, 0.5 ;  /* 0x3f0000000c0c8820 */ /* 0x000fe40000400000 */
[----:B------:R-:W-:Y:S02]  /*8990*/  @!P5 FMUL R13, R13, 0.5 ;  /* 0x3f0000000d0dd820 */ /* 0x000fe40000400000 */
[----:B------:R-:W-:Y:S04]  /*89a0*/  F2FP.BF16.F32.PACK_AB R38, R27, R28 ;  /* 0x0000001c1b26723e */ /* 0x000fe800000010ff */
[----:B------:R-:W2:Y:S01]  /*89b0*/  MUFU.EX2 R58, R12 ;  /* 0x0000000c003a7308 */ /* 0x000ea20000000800 */
[----:B------:R-:W-:Y:S01]  /*89c0*/  @!P4 FMUL R14, R14, 0.5 ;  /* 0x3f0000000e0ec820 */ /* 0x000fe20000400000 */
[----:B------:R-:W-:Y:S01]  /*89d0*/  @!P6 FMUL R15, R15, 0.5 ;  /* 0x3f0000000f0fe820 */ /* 0x000fe20000400000 */
[----:B---3--:R-:W-:Y:S04]  /*89e0*/  @!P2 FMUL R30, R30, R30 ;  /* 0x0000001e1e1ea220 */ /* 0x008fe80000400000 */
[----:B------:R-:W-:Y:S03]  /*89f0*/  IMAD.MOV.U32 R60, RZ, RZ, R30 ;  /* 0x000000ffff3c7224 */ /* 0x000fe600078e001e */
[----:B------:R-:W3:Y:S01]  /*8a00*/  MUFU.EX2 R31, R13 ;  /* 0x0000000d001f7308 */ /* 0x000ee20000000800 */
[----:B----4-:R-:W4:Y:S01]  /*8a10*/  LDS.128 R8, [R0+0x1a1a0] ;  /* 0x01a1a00000087984 */ /* 0x010f220000000c00 */
[----:B-----5:R-:W-:Y:S04]  /*8a20*/  @!P1 FMUL R29, R29, R29 ;  /* 0x0000001d1d1d9220 */ /* 0x020fe80000400000 */
[----:B------:R-:W-:Y:S01]  /*8a30*/  IMAD.MOV.U32 R61, RZ, RZ, R29 ;  /* 0x000000ffff3d7224 */ /* 0x000fe200078e001d */
[----:B------:R-:W-:Y:S03]  /*8a40*/  F2FP.BF16.F32.PACK_AB R39, R29, R30 ;  /* 0x0000001e1d27723e */ /* 0x000fe600000010ff */
[----:B------:R-:W5:Y:S01]  /*8a50*/  MUFU.EX2 R100, R14 ;  /* 0x0000000e00647308 */ /* 0x000f620000000800 */
[----:B--2---:R-:W-:Y:S01]  /*8a60*/  @!P0 FMUL R58, R58, R58 ;  /* 0x0000003a3a3a8220 */ /* 0x004fe20000400000 */
[C---:B-1----:R-:W-:Y:S02]  /*8a70*/  FFMA2 R4, R3.reuse.F32, R62.F32x2.HI_LO, R4.F32x2.HI_LO ;  /* 0x0000003e03047249 */ /* 0x042fe40000040004 */
[----:B------:R-:W-:Y:S02]  /*8a80*/  IMAD.MOV.U32 R62, RZ, RZ, R28 ;  /* 0x000000ffff3e7224 */ /* 0x000fe400078e001c */
[----:B------:R-:W-:Y:S02]  /*8a90*/  FFMA2 R6, R3.F32, R64.F32x2.HI_LO, R6.F32x2.HI_LO ;  /* 0x0000004003067249 */ /* 0x000fe40000040006 */
[----:B------:R-:W-:Y:S01]  /*8aa0*/  IMAD.MOV.U32 R64, RZ, RZ, R26 ;  /* 0x000000ffff407224 */ /* 0x000fe200078e001a */
[----:B------:R-:W-:Y:S01]  /*8ab0*/  FSETP.GEU.AND P3, PT, R4, -126, PT ;  /* 0xc2fc00000400780b */ /* 0x000fe20003f6e000 */
[----:B------:R1:W2:Y:S01]  /*8ac0*/  MUFU.EX2 R59, R15 ;  /* 0x0000000f003b7308 */ /* 0x0002a20000000800 */
[----:B------:R-:W-:Y:S01]  /*8ad0*/  FSETP.GEU.AND P0, PT, R7, -126, PT ;  /* 0xc2fc00000700780b */ /* 0x000fe20003f0e000 */
[----:B---3--:R-:W-:Y:S01]  /*8ae0*/  @!P5 FMUL R31, R31, R31 ;  /* 0x0000001f1f1fd220 */ /* 0x008fe20000400000 */
[----:B------:R-:W-:Y:S01]  /*8af0*/  FSETP.GEU.AND P2, PT, R5, -126, PT ;  /* 0xc2fc00000500780b */ /* 0x000fe20003f4e000 */
[----:B------:R-:W-:Y:S01]  /*8b00*/  IMAD.MOV.U32 R65, RZ, RZ, R25 ;  /* 0x000000ffff417224 */ /* 0x000fe200078e0019 */
[----:B------:R-:W-:Y:S01]  /*8b10*/  FSETP.GEU.AND P1, PT, R6, -126, PT ;  /* 0xc2fc00000600780b */ /* 0x000fe20003f2e000 */
[----:B------:R-:W-:Y:S02]  /*8b20*/  IMAD.MOV.U32 R63, RZ, RZ, R27 ;  /* 0x000000ffff3f7224 */ /* 0x000fe400078e001b */
[----:B-----5:R-:W-:Y:S04]  /*8b30*/  @!P4 FMUL R100, R100, R100 ;  /* 0x000000646464c220 */ /* 0x020fe80000400000 */
[----:B------:R-:W-:Y:S02]  /*8b40*/  @!P3 FMUL R4, R4, 0.5 ;  /* 0x3f0000000404b820 */ /* 0x000fe40000400000 */
[----:B------:R-:W-:Y:S02]  /*8b50*/  @!P0 FMUL R7, R7, 0.5 ;  /* 0x3f00000007078820 */ /* 0x000fe40000400000 */
[----:B------:R-:W-:Y:S01]  /*8b60*/  @!P2 FMUL R5, R5, 0.5 ;  /* 0x3f0000000505a820 */ /* 0x000fe20000400000 */
[----:B-1----:R1:W3:Y:S01]  /*8b70*/  LDS.128 R12, [R0+0x1a1b0] ;  /* 0x01a1b000000c7984 */ /* 0x0022e20000000c00 */
[----:B------:R-:W5:Y:S01]  /*8b80*/  MUFU.EX2 R87, R7 ;  /* 0x0000000700577308 */ /* 0x000f620000000800 */
[----:B------:R-:W-:Y:S01]  /*8b90*/  NOP ;  /* 0x0000000000007918 */ /* 0x000fe20000000000 */
[----:B------:R-:W-:Y:S01]  /*8ba0*/  @!P1 FMUL R6, R6, 0.5 ;  /* 0x3f00000006069820 */ /* 0x000fe20000400000 */
[----:B--2---:R-:W-:Y:S01]  /*8bb0*/  @!P6 FMUL R59, R59, R59 ;  /* 0x0000003b3b3be220 */ /* 0x004fe20000400000 */
[C---:B----4-:R-:W-:Y:S06]  /*8bc0*/  FFMA2 R8, R3.reuse.F32, R66.F32x2.HI_LO, R8.F32x2.HI_LO ;  /* 0x0000004203087249 */ /* 0x050fec0000040008 */
[----:B------:R-:W2:Y:S01]  /*8bd0*/  MUFU.EX2 R4, R4 ;  /* 0x0000000400047308 */ /* 0x000ea20000000800 */
[----:B------:R-:W-:Y:S01]  /*8be0*/  BAR.SYNC.DEFER_BLOCKING 0x3, 0x100 ;  /* 0x00c4000000007b1d */ /* 0x000fe20000010000 */
[----:B------:R-:W-:Y:S02]  /*8bf0*/  FFMA2 R10, R3.F32, R68.F32x2.HI_LO, R10.F32x2.HI_LO ;  /* 0x00000044030a7249 */ /* 0x000fe4000004000a */
[----:B------:R-:W-:Y:S01]  /*8c00*/  IMAD.MOV.U32 R66, RZ, RZ, R24 ;  /* 0x000000ffff427224 */ /* 0x000fe200078e0018 */
[----:B------:R-:W-:Y:S01]  /*8c10*/  FSETP.GEU.AND P5, PT, R8, -126, PT ;  /* 0xc2fc00000800780b */ /* 0x000fe20003fae000 */
[----:B------:R-:W-:Y:S01]  /*8c20*/  IMAD.MOV.U32 R69, RZ, RZ, R31 ;  /* 0x000000ffff457224 */ /* 0x000fe200078e001f */
[----:B------:R-:W-:Y:S01]  /*8c30*/  FSETP.GEU.AND P4, PT, R9, -126, PT ;  /* 0xc2fc00000900780b */ /* 0x000fe20003f8e000 */
[----:B------:R-:W-:Y:S02]  /*8c40*/  IMAD.MOV.U32 R67, RZ, RZ, R21 ;  /* 0x000000ffff437224 */ /* 0x000fe400078e0015 */
[----:B------:R-:W4:Y:S01]  /*8c50*/  MUFU.EX2 R5, R5 ;  /* 0x0000000500057308 */ /* 0x000f220000000800 */
[----:B-----5:R-:W-:Y:S01]  /*8c60*/  @!P0 FMUL R87, R87, R87 ;  /* 0x0000005757578220 */ /* 0x020fe20000400000 */
[----:B------:R-:W-:Y:S01]  /*8c70*/  FSETP.GEU.AND P6, PT, R10, -126, PT ;  /* 0xc2fc00000a00780b */ /* 0x000fe20003fce000 */
[----:B------:R-:W-:Y:S01]  /*8c80*/  IMAD.MOV.U32 R68, RZ, RZ, R58 ;  /* 0x000000ffff447224 */ /* 0x000fe200078e003a */
[----:B------:R-:W-:Y:S02]  /*8c90*/  F2FP.BF16.F32.PACK_AB R24, R31, R58 ;  /* 0x0000003a1f18723e */ /* 0x000fe400000010ff */
[----:B-1----:R-:W-:Y:S04]  /*8ca0*/  SHF.R.U32.HI R0, RZ, 0x4, R2 ;  /* 0x00000004ff007819 */ /* 0x002fe80000011602 */
[----:B------:R-:W1:Y:S01]  /*8cb0*/  MUFU.EX2 R86, R6 ;  /* 0x0000000600567308 */ /* 0x000e620000000800 */
[----:B------:R-:W-:Y:S01]  /*8cc0*/  @!P5 FMUL R8, R8, 0.5 ;  /* 0x3f0000000808d820 */ /* 0x000fe20000400000 */
[----:B------:R-:W-:Y:S01]  /*8cd0*/  LOP3.LUT R0, R0, 0x8, RZ, 0xc0, !PT ;  /* 0x0000000800007812 */ /* 0x000fe200078ec0ff */
[----:B------:R-:W-:Y:S01]  /*8ce0*/  @!P4 FMUL R9, R9, 0.5 ;  /* 0x3f0000000909c820 */ /* 0x000fe20000400000 */
[----:B--2---:R-:W-:Y:S01]  /*8cf0*/  @!P3 FMUL R4, R4, R4 ;  /* 0x000000040404b220 */ /* 0x004fe20000400000 */
[----:B------:R-:W-:Y:S02]  /*8d00*/  FSETP.GEU.AND P3, PT, R11, -126, PT ;  /* 0xc2fc00000b00780b */ /* 0x000fe40003f6e000 */
[----:B------:R-:W-:Y:S03]  /*8d10*/  IMAD.IADD R0, R77, 0x1, -R0 ;  /* 0x000000014d007824 */ /* 0x000fe600078e0a00 */
[----:B------:R-:W2:Y:S01]  /*8d20*/  MUFU.EX2 R84, R8 ;  /* 0x0000000800547308 */ /* 0x000ea20000000800 */
[----:B----4-:R-:W-:Y:S01]  /*8d30*/  @!P2 FMUL R5, R5, R5 ;  /* 0x000000050505a220 */ /* 0x010fe20000400000 */
[----:B------:R-:W-:Y:S01]  /*8d40*/  @!P6 FMUL R10, R10, 0.5 ;  /* 0x3f0000000a0ae820 */ /* 0x000fe20000400000 */
[----:B------:R-:W-:Y:S02]  /*8d50*/  F2FP.BF16.F32.PACK_AB R25, R59, R100 ;  /* 0x000000643b19723e */ /* 0x000fe400000010ff */
[----:B------:R-:W-:Y:S01]  /*8d60*/  SHF.R.U32.HI R0, RZ, 0x15, R0 ;  /* 0x00000015ff007819 */ /* 0x000fe20000011600 */
[C---:B---3--:R-:W-:Y:S04]  /*8d70*/  FFMA2 R12, R3.reuse.F32, R70.F32x2.HI_LO, R12.F32x2.HI_LO ;  /* 0x00000046030c7249 */ /* 0x048fe8000004000c */
[----:B------:R-:W3:Y:S01]  /*8d80*/  MUFU.EX2 R85, R9 ;  /* 0x0000000900557308 */ /* 0x000ee20000000800 */
[----:B------:R-:W-:Y:S01]  /*8d90*/  ISETP.NE.AND P0, PT, R108, R0, PT ;  /* 0x000000006c00720c */ /* 0x000fe20003f05270 */
[----:B------:R-:W-:Y:S02]  /*8da0*/  IMAD.MOV.U32 R0, RZ, RZ, R33 ;  /* 0x000000ffff007224 */ /* 0x000fe400078e0021 */
[----:B------:R-:W-:Y:S01]  /*8db0*/  FFMA2 R14, R3.F32, R72.F32x2.HI_LO, R14.F32x2.HI_LO ;  /* 0x00000048030e7249 */ /* 0x000fe2000004000e */
[----:B------:R-:W-:Y:S01]  /*8dc0*/  FSETP.GEU.AND P2, PT, R12, -126, PT ;  /* 0xc2fc00000c00780b */ /* 0x000fe20003f4e000 */
[----:B-1----:R-:W-:Y:S01]  /*8dd0*/  @!P1 FMUL R86, R86, R86 ;  /* 0x0000005656569220 */ /* 0x002fe20000400000 */
[----:B------:R-:W-:Y:S01]  /*8de0*/  FSETP.GEU.AND P1, PT, R13, -126, PT ;  /* 0xc2fc00000d00780b */ /* 0x000fe20003f2e000 */
[----:B------:R1:W-:Y:S02]  /*8df0*/  STL [R1+0x14], R0 ;  /* 0x0000140001007387 */ /* 0x0003e40000100800 */
[----:B------:R-:W4:Y:S01]  /*8e00*/  MUFU.EX2 R82, R10 ;  /* 0x0000000a00527308 */ /* 0x000f220000000800 */
[----:B--2---:R-:W-:Y:S01]  /*8e10*/  @!P5 FMUL R84, R84, R84 ;  /* 0x000000545454d220 */ /* 0x004fe20000400000 */
[----:B------:R-:W-:Y:S01]  /*8e20*/  FSETP.GEU.AND P5, PT, R14, -126, PT ;  /* 0xc2fc00000e00780b */ /* 0x000fe20003fae000 */
[----:B------:R-:W-:Y:S01]  /*8e30*/  @!P3 FMUL R11, R11, 0.5 ;  /* 0x3f0000000b0bb820 */ /* 0x000fe20000400000 */
[----:B------:R-:W-:Y:S01]  /*8e40*/  IMAD.MOV.U32 R108, RZ, RZ, R20 ;  /* 0x000000ffff6c7224 */ /* 0x000fe200078e0014 */
[----:B------:R-:W-:Y:S01]  /*8e50*/  F2FP.BF16.F32.PACK_AB R33, R93, R92 ;  /* 0x0000005c5d21723e */ /* 0x000fe200000010ff */
[----:B------:R-:W-:Y:S01]  /*8e60*/  IMAD.MOV.U32 R70, RZ, RZ, R100 ;  /* 0x000000ffff467224 */ /* 0x000fe200078e0064 */
[----:B------:R-:W-:Y:S03]  /*8e70*/  F2FP.BF16.F32.PACK_AB R26, R5, R4 ;  /* 0x00000004051a723e */ /* 0x000fe600000010ff */
[----:B------:R-:W2:Y:S01]  /*8e80*/  MUFU.EX2 R83, R11 ;  /* 0x0000000b00537308 */ /* 0x000ea20000000800 */
[----:B---3--:R-:W-:Y:S01]  /*8e90*/  @!P4 FMUL R85, R85, R85 ;  /* 0x000000555555c220 */ /* 0x008fe20000400000 */
[----:B------:R-:W-:Y:S01]  /*8ea0*/  FSETP.GEU.AND P4, PT, R15, -126, PT ;  /* 0xc2fc00000f00780b */ /* 0x000fe20003f8e000 */
[----:B------:R-:W-:Y:S01]  /*8eb0*/  @!P2 FMUL R12, R12, 0.5 ;  /* 0x3f0000000c0ca820 */ /* 0x000fe20000400000 */
[----:B------:R-:W-:Y:S01]  /*8ec0*/  @!P1 FMUL R13, R13, 0.5 ;  /* 0x3f0000000d0d9820 */ /* 0x000fe20000400000 */
[----:B------:R-:W-:Y:S01]  /*8ed0*/  IMAD.MOV.U32 R71, RZ, RZ, R59 ;  /* 0x000000ffff477224 */ /* 0x000fe200078e003b */
[----:B------:R-:W-:Y:S01]  /*8ee0*/  F2FP.BF16.F32.PACK_AB R27, R87, R86 ;  /* 0x00000056571b723e */ /* 0x000fe200000010ff */
[----:B------:R-:W-:Y:S03]  /*8ef0*/  @!P5 FMUL R14, R14, 0.5 ;  /* 0x3f0000000e0ed820 */ /* 0x000fe60000400000 */
[----:B------:R-:W3:Y:S01]  /*8f00*/  MUFU.EX2 R80, R12 ;  /* 0x0000000c00507308 */ /* 0x000ee20000000800 */
[----:B----4-:R-:W-:Y:S01]  /*8f10*/  @!P6 FMUL R82, R82, R82 ;  /* 0x000000525252e220 */ /* 0x010fe20000400000 */
[----:B------:R-:W-:Y:S01]  /*8f20*/  IMAD.MOV.U32 R72, RZ, RZ, R4 ;  /* 0x000000ffff487224 */ /* 0x000fe200078e0004 */
[----:B------:R-:W-:Y:S01]  /*8f30*/  F2FP.BF16.F32.PACK_AB R28, R85, R84 ;  /* 0x00000054551c723e */ /* 0x000fe200000010ff */
[----:B------:R-:W-:Y:S02]  /*8f40*/  IMAD.MOV.U32 R73, RZ, RZ, R5 ;  /* 0x000000ffff497224 */ /* 0x000fe400078e0005 */
[----:B------:R-:W-:Y:S04]  /*8f50*/  @!P4 FMUL R15, R15, 0.5 ;  /* 0x3f0000000f0fc820 */ /* 0x000fe80000400000 */
[----:B------:R-:W4:Y:S01]  /*8f60*/  MUFU.EX2 R81, R13 ;  /* 0x0000000d00517308 */ /* 0x000f220000000800 */
[----:B-1----:R-:W-:Y:S02]  /*8f70*/  IMAD.MOV.U32 R0, RZ, RZ, R23 ;  /* 0x000000ffff007224 */ /* 0x002fe400078e0017 */
[----:B--2---:R-:W-:Y:S01]  /*8f80*/  @!P3 FMUL R83, R83, R83 ;  /* 0x000000535353b220 */ /* 0x004fe20000400000 */
[----:B------:R-:W-:Y:S02]  /*8f90*/  IMAD.MOV.U32 R23, RZ, RZ, R78 ;  /* 0x000000ffff177224 */ /* 0x000fe400078e004e */
[----:B------:R1:W-:Y:S02]  /*8fa0*/  STL [R1+0xc], R0 ;  /* 0x00000c0001007387 */ /* 0x0003e40000100800 */
[----:B------:R-:W-:Y:S02]  /*8fb0*/  F2FP.BF16.F32.PACK_AB R29, R83, R82 ;  /* 0x00000052531d723e */ /* 0x000fe400000010ff */
[----:B------:R-:W2:Y:S01]  /*8fc0*/  MUFU.EX2 R78, R14 ;  /* 0x0000000e004e7308 */ /* 0x000ea20000000800 */
[----:B---3--:R-:W-:Y:S09]  /*8fd0*/  @!P2 FMUL R80, R80, R80 ;  /* 0x000000505050a220 */ /* 0x008ff20000400000 */
[----:B------:R-:W3:Y:S01]  /*8fe0*/  MUFU.EX2 R79, R15 ;  /* 0x0000000f004f7308 */ /* 0x000ee20000000800 */
[----:B----4-:R-:W-:Y:S05]  /*8ff0*/  @!P1 FMUL R81, R81, R81 ;  /* 0x0000005151519220 */ /* 0x010fea0000400000 */
[----:B------:R-:W-:Y:S01]  /*9000*/  F2FP.BF16.F32.PACK_AB R30, R81, R80 ;  /* 0x00000050511e723e */ /* 0x000fe200000010ff */
[----:B--2---:R-:W-:Y:S01]  /*9010*/  @!P5 FMUL R78, R78, R78 ;  /* 0x0000004e4e4ed220 */ /* 0x004fe20000400000 */
[----:B---3--:R-:W-:Y:S05]  /*9020*/  @!P4 FMUL R79, R79, R79 ;  /* 0x0000004f4f4fc220 */ /* 0x008fea0000400000 */
[----:B------:R-:W-:Y:S01]  /*9030*/  F2FP.BF16.F32.PACK_AB R31, R79, R78 ;  /* 0x0000004e4f1f723e */ /* 0x000fe200000010ff */
[----:B-1----:R-:W-:Y:S06]  /*9040*/  @!P0 BRA `(.L_x_160) ;  /* 0x0000000000408947 */ /* 0x002fec0003800000 */
[----:B------:R-:W1:Y:S01]  /*9050*/  LDCU.64 UR8, c[0x4][0x80] ;  /* 0x01001000ff0877ac */ /* 0x000e620008000a00 */
[----:B------:R-:W-:Y:S01]  /*9060*/  MOV R15, 0x0 ;  /* 0x00000000000f7802 */ /* 0x000fe20000000f00 */
[----:B------:R-:W-:Y:S02]  /*9070*/  HFMA2 R12, -RZ, RZ, 0, 5.9604644775390625e-08 ;  /* 0x00000001ff0c7431 */ /* 0x000fe400000001ff */
[----:B------:R-:W-:Y:S02]  /*9080*/  IMAD.MOV.U32 R8, RZ, RZ, 0x1be ;  /* 0x000001beff087424 */ /* 0x000fe400078e00ff */
[----:B------:R-:W-:Y:S01]  /*9090*/  IMAD.MOV.U32 R13, RZ, RZ, RZ ;  /* 0x000000ffff0d7224 */ /* 0x000fe200078e00ff */
[----:B------:R-:W2:Y:S01]  /*90a0*/  LDCU.64 UR6, c[0x4][0x88] ;  /* 0x01001100ff0677ac */ /* 0x000ea20008000a00 */
[----:B------:R-:W3:Y:S01]  /*90b0*/  LDC.64 R14, c[0x4][R15] ;  /* 0x010000000f0e7b82 */ /* 0x000ee20000000a00 */
[----:B------:R-:W4:Y:S01]  /*90c0*/  LDCU.64 UR4, c[0x4][0x10] ;  /* 0x01000200ff0477ac */ /* 0x000f220008000a00 */
[----:B-1----:R-:W-:Y:S01]  /*90d0*/  MOV R5, UR9 ;  /* 0x0000000900057c02 */ /* 0x002fe20008000f00 */
[----:B------:R-:W-:Y:S01]  /*90e0*/  IMAD.U32 R4, RZ, RZ, UR8 ;  /* 0x00000008ff047e24 */ /* 0x000fe2000f8e00ff */
[----:B--2---:R-:W-:Y:S01]  /*90f0*/  MOV R7, UR7 ;  /* 0x0000000700077c02 */ /* 0x004fe20008000f00 */
[----:B------:R-:W-:Y:S01]  /*9100*/  IMAD.U32 R6, RZ, RZ, UR6 ;  /* 0x00000006ff067e24 */ /* 0x000fe2000f8e00ff */
[----:B----4-:R-:W-:Y:S01]  /*9110*/  MOV R11, UR5 ;  /* 0x00000005000b7c02 */ /* 0x010fe20008000f00 */
[----:B------:R-:W-:Y:S02]  /*9120*/  IMAD.U32 R10, RZ, RZ, UR4 ;  /* 0x00000004ff0a7e24 */ /* 0x000fe4000f8e00ff */
[----:B------:R-:W-:Y:S07]  /*9130*/  LEPC R20, `(.L_x_160) ;  /* 0x000000001014794e */ /* 0x000fee0000000000 */
[----:B---3--:R-:W-:Y:S05]  /*9140*/  CALL.ABS.NOINC R14 ;  /* 0x000000000e007343 */ /* 0x008fea0003c00000 */
.L_x_160:
[----:B------:R-:W-:Y:S01]  /*9150*/  SHF.R.U32.HI R58, RZ, 0x4, R2 ;  /* 0x00000004ff3a7819 */ /* 0x000fe20000011602 */
[----:B------:R-:W-:Y:S05]  /*9160*/  WARPSYNC.ALL ;  /* 0x0000000000007948 */ /* 0x000fea0003800000 */
[----:B------:R-:W-:Y:S05]  /*9170*/  LOP3.LUT R58, R58, 0x8, RZ, 0xc0, !PT ;  /* 0x000000083a3a7812 */ /* 0x000fea00078ec0ff */
[----:B------:R-:W-:Y:S05]  /*9180*/  IMAD.IADD R77, R77, 0x1, -R58 ;  /* 0x000000014d4d7824 */ /* 0x000fea00078e0a3a */
[C---:B------:R-:W-:Y:S01]  /*9190*/  R2UR UR4, R77.reuse ;  /* 0x000000004d0472ca */ /* 0x040fe200000e0000 */
[----:B------:R-:W-:Y:S05]  /*91a0*/  VIADD R77, R77, 0x10 ;  /* 0x000000104d4d7836 */ /* 0x000fea0000000000 */
[----:B------:R-:W-:Y:S07]  /*91b0*/  SHF.R.U32.HI R77, RZ, 0x15, R77 ;  /* 0x00000015ff4d7819 */ /* 0x000fee000001164d */
[----:B------:R1:W-:Y:S02]  /*91c0*/  STTM.x8 tmem[UR4], R48 ;  /* 0x00000030000079ed */ /* 0x0003e400081c0004 */
[----:B-1----:R-:W-:Y:S04]  /*91d0*/  SHF.R.U32.HI R48, RZ, 0x5, R2 ;  /* 0x00000005ff307819 */ /* 0x002fe80000011602 */
[----:B------:R-:W-:Y:S04]  /*91e0*/  LOP3.LUT R48, R48, 0x3, RZ, 0xc0, !PT ;  /* 0x0000000330307812 */ /* 0x000fe800078ec0ff */
[----:B------:R-:W-:Y:S11]  /*91f0*/  ISETP.NE.AND P0, PT, R48, R77, PT ;  /* 0x0000004d3000720c */ /* 0x000ff60003f05270 */
[----:B------:R-:W-:Y:S02]  /*9200*/  @!UPT UIADD3 URZ, UPT, UPT, URZ, URZ, URZ ;  /* 0x000000fffffff290 */ /* 0x000fe4000fffe0ff */
[----:B------:R-:W-:Y:S05]  /*9210*/  @!P0 BRA `(.L_x_161) ;  /* 0x0000000000408947 */ /* 0x000fea0003800000 */
        /* <DEDUP_REMOVED lines=16> */
.L_x_161:
[----:B------:R-:W-:Y:S01]  /*9320*/  LOP3.LUT R76, R76, 0x600000, RZ, 0xc0, !PT ;  /* 0x006000004c4c7812 */ /* 0x000fe200078ec0ff */
[----:B------:R-:W-:Y:S05]  /*9330*/  WARPSYNC.ALL ;  /* 0x0000000000007948 */ /* 0x000fea0003800000 */
[----:B------:R-:W-:Y:S04]  /*9340*/  LOP3.LUT R0, R76, 0x10, R75, 0xf8, !PT ;  /* 0x000000104c007812 */ /* 0x000fe800078ef84b */
[----:B------:R-:W-:Y:S05]  /*9350*/  LOP3.LUT R0, R0, 0xc0, RZ, 0xfc, !PT ;  /* 0x000000c000007812 */ /* 0x000fea00078efcff */
[----:B------:R-:W-:Y:S04]  /*9360*/  IMAD.IADD R58, R0, 0x1, -R58 ;  /* 0x00000001003a7824 */ /* 0x000fe800078e0a3a */
[C---:B------:R-:W-:Y:S01]  /*9370*/  VIADD R0, R58.reuse, 0x20 ;  /* 0x000000203a007836 */ /* 0x040fe20000000000 */
[----:B------:R-:W-:Y:S04]  /*9380*/  R2UR UR4, R58 ;  /* 0x000000003a0472ca */ /* 0x000fe800000e0000 */
[----:B------:R-:W-:Y:S04]  /*9390*/  SHF.R.U32.HI R0, RZ, 0x15, R0 ;  /* 0x00000015ff007819 */ /* 0x000fe80000011600 */
[----:B------:R-:W-:Y:S05]  /*93a0*/  ISETP.NE.AND P0, PT, R48, R0, PT ;  /* 0x000000003000720c */ /* 0x000fea0003f05270 */
[----:B------:R1:W-:Y:S08]  /*93b0*/  STTM.x8 tmem[UR4+0x10], R40 ;  /* 0x00001028000079ed */ /* 0x0003f000081c0004 */
[----:B------:R-:W-:Y:S05]  /*93c0*/  @!P0 BRA `(.L_x_162) ;  /* 0x0000000000408947 */ /* 0x000fea0003800000 */
[----:B------:R-:W2:Y:S01]  /*93d0*/  LDCU.64 UR8, c[0x4][0x80] ;  /* 0x01001000ff0877ac */ /* 0x000ea20008000a00 */
[----:B------:R-:W-:Y:S01]  /*93e0*/  MOV R15, 0x0 ;  /* 0x00000000000f7802 */ /* 0x000fe20000000f00 */
[----:B------:R-:W-:Y:S02]  /*93f0*/  HFMA2 R12, -RZ, RZ, 0, 5.9604644775390625e-08 ;  /* 0x00000001ff0c7431 */ /* 0x000fe400000001ff */
[----:B------:R-:W-:Y:S02]  /*9400*/  IMAD.MOV.U32 R8, RZ, RZ, 0x1be ;  /* 0x000001beff087424 */ /* 0x000fe400078e00ff */
[----:B------:R-:W-:Y:S01]  /*9410*/  IMAD.MOV.U32 R13, RZ, RZ, RZ ;  /* 0x000000ffff0d7224 */ /* 0x000fe200078e00ff */
[----:B------:R-:W3:Y:S01]  /*9420*/  LDCU.64 UR6, c[0x4][0x88] ;  /* 0x01001100ff0677ac */ /* 0x000ee20008000a00 */
[----:B------:R-:W4:Y:S01]  /*9430*/  LDC.64 R14, c[0x4][R15] ;  /* 0x010000000f0e7b82 */ /* 0x000f220000000a00 */
[----:B------:R-:W5:Y:S01]  /*9440*/  LDCU.64 UR4, c[0x4][0x10] ;  /* 0x01000200ff0477ac */ /* 0x000f620008000a00 */
[----:B--2---:R-:W-:Y:S01]  /*9450*/  MOV R5, UR9 ;  /* 0x0000000900057c02 */ /* 0x004fe20008000f00 */
[----:B------:R-:W-:Y:S01]  /*9460*/  IMAD.U32 R4, RZ, RZ, UR8 ;  /* 0x00000008ff047e24 */ /* 0x000fe2000f8e00ff */
[----:B---3--:R-:W-:Y:S01]  /*9470*/  MOV R7, UR7 ;  /* 0x0000000700077c02 */ /* 0x008fe20008000f00 */
[----:B------:R-:W-:Y:S01]  /*9480*/  IMAD.U32 R6, RZ, RZ, UR6 ;  /* 0x00000006ff067e24 */ /* 0x000fe2000f8e00ff */
[----:B-----5:R-:W-:Y:S01]  /*9490*/  MOV R11, UR5 ;  /* 0x00000005000b7c02 */ /* 0x020fe20008000f00 */
[----:B------:R-:W-:Y:S02]  /*94a0*/  IMAD.U32 R10, RZ, RZ, UR4 ;  /* 0x00000004ff0a7e24 */ /* 0x000fe4000f8e00ff */
[----:B------:R-:W-:Y:S07]  /*94b0*/  LEPC R20, `(.L_x_162) ;  /* 0x000000001014794e */ /* 0x000fee0000000000 */
[----:B-1--4-:R-:W-:Y:S05]  /*94c0*/  CALL.ABS.NOINC R14 ;  /* 0x000000000e007343 */ /* 0x012fea0003c00000 */
.L_x_162:
[----:B------:R-:W-:Y:S05]  /*94d0*/  WARPSYNC.ALL ;  /* 0x0000000000007948 */ /* 0x000fea0003800000 */
[C---:B------:R-:W-:Y:S01]  /*94e0*/  R2UR UR4, R58.reuse ;  /* 0x000000003a0472ca */ /* 0x040fe200000e0000 */
[----:B------:R-:W-:Y:S05]  /*94f0*/  VIADD R0, R58, 0x30 ;  /* 0x000000303a007836 */ /* 0x000fea0000000000 */
[----:B------:R-:W-:Y:S04]  /*9500*/  SHF.R.U32.HI R0, RZ, 0x15, R0 ;  /* 0x00000015ff007819 */ /* 0x000fe80000011600 */
[----:B------:R-:W-:Y:S03]  /*9510*/  ISETP.NE.AND P0, PT, R48, R0, PT ;  /* 0x000000003000720c */ /* 0x000fe60003f05270 */
[----:B------:R2:W-:Y:S10]  /*9520*/  STTM.x8 tmem[UR4+0x20], R32 ;  /* 0x00002020000079ed */ /* 0x0005f400081c0004 */
[----:B------:R-:W-:Y:S05]  /*9530*/  @!P0 BRA `(.L_x_163) ;  /* 0x0000000000408947 */ /* 0x000fea0003800000 */
[----:B------:R-:W3:Y:S01]  /*9540*/  LDCU.64 UR8, c[0x4][0x80] ;  /* 0x01001000ff0877ac */ /* 0x000ee20008000a00 */
[----:B------:R-:W-:Y:S01]  /*9550*/  MOV R15, 0x0 ;  /* 0x00000000000f7802 */ /* 0x000fe20000000f00 */
[----:B------:R-:W-:Y:S02]  /*9560*/  HFMA2 R12, -RZ, RZ, 0, 5.9604644775390625e-08 ;  /* 0x00000001ff0c7431 */ /* 0x000fe400000001ff */
[----:B------:R-:W-:Y:S02]  /*9570*/  IMAD.MOV.U32 R8, RZ, RZ, 0x1be ;  /* 0x000001beff087424 */ /* 0x000fe400078e00ff */
[----:B------:R-:W-:Y:S01]  /*9580*/  IMAD.MOV.U32 R13, RZ, RZ, RZ ;  /* 0x000000ffff0d7224 */ /* 0x000fe200078e00ff */
[----:B------:R-:W4:Y:S01]  /*9590*/  LDCU.64 UR6, c[0x4][0x88] ;  /* 0x01001100ff0677ac */ /* 0x000f220008000a00 */
[----:B------:R-:W1:Y:S01]  /*95a0*/  LDC.64 R14, c[0x4][R15] ;  /* 0x010000000f0e7b82 */ /* 0x000e620000000a00 */
[----:B------:R-:W5:Y:S01]  /*95b0*/  LDCU.64 UR4, c[0x4][0x10] ;  /* 0x01000200ff0477ac */ /* 0x000f620008000a00 */
[----:B---3--:R-:W-:Y:S01]  /*95c0*/  MOV R5, UR9 ;  /* 0x0000000900057c02 */ /* 0x008fe20008000f00 */
[----:B------:R-:W-:Y:S01]  /*95d0*/  IMAD.U32 R4, RZ, RZ, UR8 ;  /* 0x00000008ff047e24 */ /* 0x000fe2000f8e00ff */
[----:B----4-:R-:W-:Y:S01]  /*95e0*/  MOV R7, UR7 ;  /* 0x0000000700077c02 */ /* 0x010fe20008000f00 */
[----:B------:R-:W-:Y:S01]  /*95f0*/  IMAD.U32 R6, RZ, RZ, UR6 ;  /* 0x00000006ff067e24 */ /* 0x000fe2000f8e00ff */
[----:B-----5:R-:W-:Y:S01]  /*9600*/  MOV R11, UR5 ;  /* 0x00000005000b7c02 */ /* 0x020fe20008000f00 */
[----:B------:R-:W-:Y:S02]  /*9610*/  IMAD.U32 R10, RZ, RZ, UR4 ;  /* 0x00000004ff0a7e24 */ /* 0x000fe4000f8e00ff */
[----:B------:R-:W-:Y:S07]  /*9620*/  LEPC R20, `(.L_x_163) ;  /* 0x000000001014794e */ /* 0x000fee0000000000 */
[----:B-12---:R-:W-:Y:S05]  /*9630*/  CALL.ABS.NOINC R14 ;  /* 0x000000000e007343 */ /* 0x006fea0003c00000 */
.L_x_163:
[----:B------:R-:W-:Y:S05]  /*9640*/  WARPSYNC.ALL ;  /* 0x0000000000007948 */ /* 0x000fea0003800000 */
[----:B------:R-:W-:Y:S11]  /*9650*/  R2UR UR4, R58 ;  /* 0x000000003a0472ca */ /* 0x000ff600000e0000 */
[----:B------:R-:W-:Y:S02]  /*9660*/  @!UPT UIADD3 URZ, UPT, UPT, URZ, URZ, URZ ;  /* 0x000000fffffff290 */ /* 0x000fe4000fffe0ff */
[----:B------:R3:W-:Y:S01]  /*9670*/  STTM.x8 tmem[UR4+0x30], R24 ;  /* 0x00003018000079ed */ /* 0x0007e200081c0004 */
[----:B------:R-:W-:Y:S05]  /*9680*/  BRA `(.L_x_164) ;  /* 0x0000001c00587947 */ /* 0x000fea0003800000 */
.L_x_159:
[----:B-1----:R-:W-:Y:S01]  /*9690*/  SHF.R.U32.HI R0, RZ, 0x1, R2 ;  /* 0x00000001ff007819 */ /* 0x002fe20000011602 */
[----:B------:R-:W1:Y:S01]  /*96a0*/  LDC R3, c[0x0][0x448] ;  /* 0x00011200ff037b82 */ /* 0x000e620000000800 */
[----:B------:R-:W-:Y:S05]  /*96b0*/  WARPSYNC.ALL ;  /* 0x0000000000007948 */ /* 0x000fea0003800000 */
[----:B------:R-:W-:Y:S02]  /*96c0*/  R2UR UR4, R77 ;  /* 0x000000004d0472ca */ /* 0x000fe400000e0000 */
[----:B------:R-:W-:Y:S04]  /*96d0*/  LOP3.LUT R0, R0, 0x40, RZ, 0xc0, !PT ;  /* 0x0000004000007812 */ /* 0x000fe800078ec0ff */
[----:B------:R-:W-:Y:S05]  /*96e0*/  IADD3 R0, PT, PT, R56, R0, RZ ;  /* 0x0000000038007210 */ /* 0x000fea0007ffe0ff */
[----:B------:R-:W3:Y:S02]  /*96f0*/  LDS.128 R4, [R0+0x1a000] ;  /* 0x01a0000000047984 */ /* 0x000ee40000000c00 */
[----:B------:R-:W3:Y:S06]  /*9700*/  LDTM.x16 R16, tmem[UR4] ;  /* 0x00000004001079ee */ /* 0x000eec0008240000 */
[----:B------:R-:W4:Y:S01]  /*9710*/  LDS.128 R8, [R0+0x1a010] ;  /* 0x01a0100000087984 */ /* 0x000f220000000c00 */
[----:B------:R-:W-:Y:S07]  /*9720*/  R2UR UR4, R34 ;  /* 0x00000000220472ca */ /* 0x000fee00000e0000 */
[----:B--2---:R-:W2:Y:S01]  /*9730*/  LDS.128 R12, [R0+0x1a020] ;  /* 0x01a02000000c7984 */ /* 0x004ea20000000c00 */
[----:B-1----:R-:W-:Y:S04]  /*9740*/  FMUL R3, R3, 1.4426950216293334961 ;  /* 0x3fb8aa3b03037820 */ /* 0x002fe80000400000 */
[C---:B---3--:R-:W-:Y:S02]  /*9750*/  FFMA2 R4, R3.reuse.F32, R16.F32x2.HI_LO, R4.F32x2.HI_LO ;  /* 0x0000001003047249 */ /* 0x048fe40000040004 */
[----:B------:R-:W-:Y:S03]  /*9760*/  FFMA2 R6, R3.F32, R18.F32x2.HI_LO, R6.F32x2.HI_LO ;  /* 0x0000001203067249 */ /* 0x000fe60000040006 */
[----:B------:R-:W-:Y:S02]  /*9770*/  FSETP.GEU.AND P2, PT, R4, -126, PT ;  /* 0xc2fc00000400780b */ /* 0x000fe40003f4e000 */
[----:B------:R-:W-:Y:S01]  /*9780*/  FSETP.GEU.AND P1, PT, R5, -126, PT ;  /* 0xc2fc00000500780b */ /* 0x000fe20003f2e000 */
[C---:B----4-:R-:W-:Y:S01]  /*9790*/  FFMA2 R8, R3.reuse.F32, R20.F32x2.HI_LO, R8.F32x2.HI_LO ;  /* 0x0000001403087249 */ /* 0x050fe20000040008 */
[----:B------:R-:W-:Y:S01]  /*97a0*/  FSETP.GEU.AND P6, PT, R6, -126, PT ;  /* 0xc2fc00000600780b */ /* 0x000fe20003fce000 */
[----:B------:R-:W-:Y:S01]  /*97b0*/  FFMA2 R10, R3.F32, R22.F32x2.HI_LO, R10.F32x2.HI_LO ;  /* 0x00000016030a7249 */ /* 0x000fe2000004000a */
[----:B------:R-:W-:Y:S02]  /*97c0*/  FSETP.GEU.AND P5, PT, R7, -126, PT ;  /* 0xc2fc00000700780b */ /* 0x000fe40003fae000 */
[----:B------:R-:W-:Y:S02]  /*97d0*/  FSETP.GEU.AND P4, PT, R8, -126, PT ;  /* 0xc2fc00000800780b */ /* 0x000fe40003f8e000 */
[----:B------:R-:W-:Y:S01]  /*97e0*/  FSETP.GEU.AND P3, PT, R9, -126, PT ;  /* 0xc2fc00000900780b */ /* 0x000fe20003f6e000 */
[----:B--2---:R-:W-:Y:S01]  /*97f0*/  FFMA2 R12, R3.F32, R24.F32x2.HI_LO, R12.F32x2.HI_LO ;  /* 0x00000018030c7249 */ /* 0x004fe2000004000c */
[----:B------:R-:W-:Y:S01]  /*9800*/  FSETP.GEU.AND P0, PT, R10, -126, PT ;  /* 0xc2fc00000a00780b */ /* 0x000fe20003f0e000 */
[----:B------:R-:W-:Y:S02]  /*9810*/  @!P2 FMUL R4, R4, 0.5 ;  /* 0x3f0000000404a820 */ /* 0x000fe40000400000 */
[----:B------:R-:W-:Y:S01]  /*9820*/  @!P1 FMUL R5, R5, 0.5 ;  /* 0x3f00000005059820 */ /* 0x000fe20000400000 */
[----:B------:R-:W-:Y:S01]  /*9830*/  FFMA2 R32, R3.F32, R26.F32x2.HI_LO, R14.F32x2.HI_LO ;  /* 0x0000001a03207249 */ /* 0x000fe2000004000e */
[----:B------:R-:W1:Y:S01]  /*9840*/  MUFU.EX2 R38, R4 ;  /* 0x0000000400267308 */ /* 0x000e620000000800 */
[----:B------:R-:W-:Y:S01]  /*9850*/  @!P6 FMUL R6, R6, 0.5 ;  /* 0x3f0000000606e820 */ /* 0x000fe20000400000 */
[----:B------:R-:W-:Y:S02]  /*9860*/  @!P5 FMUL R7, R7, 0.5 ;  /* 0x3f0000000707d820 */ /* 0x000fe40000400000 */
[----:B------:R-:W-:Y:S02]  /*9870*/  @!P4 FMUL R8, R8, 0.5 ;  /* 0x3f0000000808c820 */ /* 0x000fe40000400000 */
[----:B------:R-:W-:Y:S04]  /*9880*/  @!P3 FMUL R9, R9, 0.5 ;  /* 0x3f0000000909b820 */ /* 0x000fe80000400000 */
[----:B------:R-:W2:Y:S01]  /*9890*/  MUFU.EX2 R37, R5 ;  /* 0x0000000500257308 */ /* 0x000ea20000000800 */
[----:B------:R-:W-:Y:S09]  /*98a0*/  @!P0 FMUL R10, R10, 0.5 ;  /* 0x3f0000000a0a8820 */ /* 0x000ff20000400000 */
[----:B------:R-:W3:Y:S01]  /*98b0*/  MUFU.EX2 R40, R6 ;  /* 0x0000000600287308 */ /* 0x000ee20000000800 */
[----:B-1----:R-:W-:Y:S01]  /*98c0*/  @!P2 FMUL R38, R38, R38 ;  /* 0x000000262626a220 */ /* 0x002fe20000400000 */
[----:B------:R-:W-:Y:S04]  /*98d0*/  FSETP.GEU.AND P2, PT, R11, -126, PT ;  /* 0xc2fc00000b00780b */ /* 0x000fe80003f4e000 */
[----:B------:R-:W-:Y:S04]  /*98e0*/  STL [R1+0x10], R38 ;  /* 0x0000102601007387 */ /* 0x000fe80000100800 */
[----:B------:R-:W1:Y:S01]  /*98f0*/  MUFU.EX2 R39, R7 ;  /* 0x0000000700277308 */ /* 0x000e620000000800 */
[----:B--2---:R-:W-:Y:S01]  /*9900*/  @!P1 FMUL R37, R37, R37 ;  /* 0x0000002525259220 */ /* 0x004fe20000400000 */
[----:B------:R-:W-:Y:S04]  /*9910*/  FSETP.GEU.AND P1, PT, R12, -126, PT ;  /* 0xc2fc00000c00780b */ /* 0x000fe80003f2e000 */
[----:B------:R-:W-:Y:S01]  /*9920*/  STL [R1+0x14], R37 ;  /* 0x0000142501007387 */ /* 0x000fe20000100800 */
[----:B------:R-:W-:Y:S03]  /*9930*/  @!P2 FMUL R11, R11, 0.5 ;  /* 0x3f0000000b0ba820 */ /* 0x000fe60000400000 */
[----:B------:R-:W2:Y:S01]  /*9940*/  MUFU.EX2 R124, R8 ;  /* 0x00000008007c7308 */ /* 0x000ea20000000800 */
[----:B---3--:R-:W-:Y:S01]  /*9950*/  @!P6 FMUL R40, R40, R40 ;  /* 0x000000282828e220 */ /* 0x008fe20000400000 */
[----:B------:R-:W-:Y:S02]  /*9960*/  FSETP.GEU.AND P6, PT, R13, -126, PT ;  /* 0xc2fc00000d00780b */ /* 0x000fe40003fce000 */
[----:B------:R-:W-:Y:S02]  /*9970*/  F2FP.BF16.F32.PACK_AB R48, R37, R38 ;  /* 0x000000262530723e */ /* 0x000fe400000010ff */
[----:B------:R-:W-:Y:S01]  /*9980*/  STL [R1+0x8], R40 ;  /* 0x0000082801007387 */ /* 0x000fe20000100800 */
[----:B------:R-:W-:Y:S03]  /*9990*/  @!P1 FMUL R12, R12, 0.5 ;  /* 0x3f0000000c0c9820 */ /* 0x000fe60000400000 */
[----:B------:R-:W3:Y:S01]  /*99a0*/  MUFU.EX2 R125, R9 ;  /* 0x00000009007d7308 */ /* 0x000ee20000000800 */
[----:B-1----:R-:W-:Y:S01]  /*99b0*/  @!P5 FMUL R39, R39, R39 ;  /* 0x000000272727d220 */ /* 0x002fe20000400000 */
[----:B------:R-:W1:Y:S01]  /*99c0*/  LDS.128 R4, [R0+0x1a030] ;  /* 0x01a0300000047984 */ /* 0x000e620000000c00 */
[----:B------:R-:W-:Y:S03]  /*99d0*/  FSETP.GEU.AND P5, PT, R32, -126, PT ;  /* 0xc2fc00002000780b */ /* 0x000fe60003fae000 */
[----:B------:R-:W-:Y:S01]  /*99e0*/  F2FP.BF16.F32.PACK_AB R49, R39, R40 ;  /* 0x000000282731723e */ /* 0x000fe200000010ff */
[----:B------:R-:W-:Y:S03]  /*99f0*/  @!P6 FMUL R13, R13, 0.5 ;  /* 0x3f0000000d0de820 */ /* 0x000fe60000400000 */
[----:B------:R-:W4:Y:S01]  /*9a00*/  MUFU.EX2 R42, R10 ;  /* 0x0000000a002a7308 */ /* 0x000f220000000800 */
[----:B--2---:R-:W-:Y:S01]  /*9a10*/  @!P4 FMUL R124, R124, R124 ;  /* 0x0000007c7c7cc220 */ /* 0x004fe20000400000 */
[----:B------:R-:W-:Y:S01]  /*9a20*/  STL [R1+0xc], R39 ;  /* 0x00000c2701007387 */ /* 0x000fe20000100800 */
[----:B------:R-:W-:Y:S07]  /*9a30*/  FSETP.GEU.AND P4, PT, R33, -126, PT ;  /* 0xc2fc00002100780b */ /* 0x000fee0003f8e000 */
[----:B------:R2:W5:Y:S01]  /*9a40*/  MUFU.EX2 R41, R11 ;  /* 0x0000000b00297308 */ /* 0x0005620000000800 */
[----:B------:R-:W-:Y:S01]  /*9a50*/  @!P5 FMUL R32, R32, 0.5 ;  /* 0x3f0000002020d820 */ /* 0x000fe20000400000 */
[----:B---3--:R-:W-:Y:S05]  /*9a60*/  @!P3 FMUL R125, R125, R125 ;  /* 0x0000007d7d7db220 */ /* 0x008fea0000400000 */
[----:B------:R-:W-:Y:S03]  /*9a70*/  F2FP.BF16.F32.PACK_AB R50, R125, R124 ;  /* 0x0000007c7d32723e */ /* 0x000fe600000010ff */
[----:B------:R-:W3:Y:S01]  /*9a80*/  MUFU.EX2 R122, R12 ;  /* 0x0000000c007a7308 */ /* 0x000ee20000000800 */
[----:B------:R-:W-:Y:S01]  /*9a90*/  @!P4 FMUL R33, R33, 0.5 ;  /* 0x3f0000002121c820 */ /* 0x000fe20000400000 */
[----:B----4-:R-:W-:Y:S08]  /*9aa0*/  @!P0 FMUL R42, R42, R42 ;  /* 0x0000002a2a2a8220 */ /* 0x010ff00000400000 */
[----:B------:R-:W4:Y:S01]  /*9ab0*/  MUFU.EX2 R123, R13 ;  /* 0x0000000d007b7308 */ /* 0x000f220000000800 */
[----:B--2---:R-:W2:Y:S01]  /*9ac0*/  LDS.128 R8, [R0+0x1a080] ;  /* 0x01a0800000087984 */ /* 0x004ea20000000c00 */
[----:B-----5:R-:W-:Y:S05]  /*9ad0*/  @!P2 FMUL R41, R41, R41 ;  /* 0x000000292929a220 */ /* 0x020fea0000400000 */
[----:B------:R-:W-:Y:S03]  /*9ae0*/  F2FP.BF16.F32.PACK_AB R51, R41, R42 ;  /* 0x0000002a2933723e */ /* 0x000fe600000010ff */
[----:B------:R-:W5:Y:S01]  /*9af0*/  MUFU.EX2 R120, R32 ;  /* 0x0000002000787308 */ /* 0x000f620000000800 */
[----:B---3--:R-:W-:Y:S01]  /*9b00*/  @!P1 FMUL R122, R122, R122 ;  /* 0x0000007a7a7a9220 */ /* 0x008fe20000400000 */
[C---:B-1----:R-:W-:Y:S02]  /*9b10*/  FFMA2 R4, R3.reuse.F32, R28.F32x2.HI_LO, R4.F32x2.HI_LO ;  /* 0x0000001c03047249 */ /* 0x042fe40000040004 */
[----:B------:R-:W-:Y:S02]  /*9b20*/  FFMA2 R6, R3.F32, R30.F32x2.HI_LO, R6.F32x2.HI_LO ;  /* 0x0000001e03067249 */ /* 0x000fe40000040006 */
[----:B------:R-:W1:Y:S01]  /*9b30*/  LDS.128 R28, [R0+0x1a090] ;  /* 0x01a09000001c7984 */ /* 0x000e620000000c00 */
[----:B------:R-:W-:Y:S03]  /*9b40*/  FSETP.GEU.AND P3, PT, R4, -126, PT ;  /* 0xc2fc00000400780b */ /* 0x000fe60003f6e000 */
[----:B------:R3:W3:Y:S01]  /*9b50*/  MUFU.EX2 R121, R33 ;  /* 0x0000002100797308 */ /* 0x0006e20000000800 */
[----:B------:R-:W-:Y:S01]  /*9b60*/  FSETP.GEU.AND P0, PT, R5, -126, PT ;  /* 0xc2fc00000500780b */ /* 0x000fe20003f0e000 */
[----:B----4-:R-:W-:Y:S01]  /*9b70*/  @!P6 FMUL R123, R123, R123 ;  /* 0x0000007b7b7be220 */ /* 0x010fe20000400000 */
[----:B------:R-:W-:Y:S02]  /*9b80*/  FSETP.GEU.AND P2, PT, R6, -126, PT ;  /* 0xc2fc00000600780b */ /* 0x000fe40003f4e000 */
[----:B------:R-:W-:Y:S01]  /*9b90*/  FSETP.GEU.AND P1, PT, R7, -126, PT ;  /* 0xc2fc00000700780b */ /* 0x000fe20003f2e000 */
[----:B------:R-:W2:Y:S01]  /*9ba0*/  LDTM.x16 R12, tmem[UR4] ;  /* 0x00000004000c79ee */ /* 0x000ea20008240000 */
[----:B------:R-:W-:Y:S01]  /*9bb0*/  R2UR UR4, R36 ;  /* 0x00000000240472ca */ /* 0x000fe200000e0000 */
[----:B-----5:R-:W-:Y:S01]  /*9bc0*/  @!P5 FMUL R120, R120, R120 ;  /* 0x000000787878d220 */ /* 0x020fe20000400000 */
[----:B------:R-:W-:Y:S01]  /*9bd0*/  F2FP.BF16.F32.PACK_AB R52, R123, R122 ;  /* 0x0000007a7b34723e */ /* 0x000fe200000010ff */
[----:B------:R-:W-:Y:S04]  /*9be0*/  @!P3 FMUL R4, R4, 0.5 ;  /* 0x3f0000000404b820 */ /* 0x000fe80000400000 */
[----:B------:R-:W-:Y:S01]  /*9bf0*/  @!P0 FMUL R5, R5, 0.5 ;  /* 0x3f00000005058820 */ /* 0x000fe20000400000 */
[----:B------:R-:W4:Y:S01]  /*9c00*/  MUFU.EX2 R118, R4 ;  /* 0x0000000400767308 */ /* 0x000f220000000800 */
[----:B---3--:R-:W-:Y:S01]  /*9c10*/  LDS.128 R32, [R0+0x1a0b0] ;  /* 0x01a0b00000207984 */ /* 0x008fe20000000c00 */
[----:B------:R-:W-:Y:S01]  /*9c20*/  @!P2 FMUL R6, R6, 0.5 ;  /* 0x3f0000000606a820 */ /* 0x000fe20000400000 */
[----:B------:R-:W-:Y:S01]  /*9c30*/  @!P1 FMUL R7, R7, 0.5 ;  /* 0x3f00000007079820 */ /* 0x000fe20000400000 */
[----:B------:R-:W-:Y:S06]  /*9c40*/  @!P4 FMUL R121, R121, R121 ;  /* 0x000000797979c220 */ /* 0x000fec0000400000 */
[----:B------:R-:W3:Y:S01]  /*9c50*/  MUFU.EX2 R119, R5 ;  /* 0x0000000500777308 */ /* 0x000ee20000000800 */
[----:B------:R-:W-:Y:S01]  /*9c60*/  F2FP.BF16.F32.PACK_AB R53, R121, R120 ;  /* 0x000000787935723e */ /* 0x000fe200000010ff */
[C---:B--2---:R-:W-:Y:S08]  /*9c70*/  FFMA2 R8, R3.reuse.F32, R12.F32x2.HI_LO, R8.F32x2.HI_LO ;  /* 0x0000000c03087249 */ /* 0x044ff00000040008 */
[----:B------:R-:W2:Y:S01]  /*9c80*/  MUFU.EX2 R116, R6 ;  /* 0x0000000600747308 */ /* 0x000ea20000000800 */
[----:B------:R-:W-:Y:S01]  /*9c90*/  FFMA2 R10, R3.F32, R14.F32x2.HI_LO, R10.F32x2.HI_LO ;  /* 0x0000000e030a7249 */ /* 0x000fe2000004000a */
[----:B------:R-:W-:Y:S01]  /*9ca0*/  FSETP.GEU.AND P6, PT, R8, -126, PT ;  /* 0xc2fc00000800780b */ /* 0x000fe20003fce000 */
[----:B----4-:R-:W-:Y:S01]  /*9cb0*/  @!P3 FMUL R118, R118, R118 ;  /* 0x000000767676b220 */ /* 0x010fe20000400000 */
[----:B------:R-:W-:Y:S01]  /*9cc0*/  FSETP.GEU.AND P5, PT, R9, -126, PT ;  /* 0xc2fc00000900780b */ /* 0x000fe20003fae000 */
[C---:B-1----:R-:W-:Y:S01]  /*9cd0*/  FFMA2 R28, R3.reuse.F32, R16.F32x2.HI_LO, R28.F32x2.HI_LO ;  /* 0x00000010031c7249 */ /* 0x042fe2000004001c */
[----:B------:R-:W-:Y:S04]  /*9ce0*/  FSETP.GEU.AND P4, PT, R10, -126, PT ;  /* 0xc2fc00000a00780b */ /* 0x000fe80003f8e000 */
[----:B------:R1:W4:Y:S01]  /*9cf0*/  MUFU.EX2 R117, R7 ;  /* 0x0000000700757308 */ /* 0x0003220000000800 */
[----:B------:R-:W-:Y:S01]  /*9d00*/  FFMA2 R30, R3.F32, R18.F32x2.HI_LO, R30.F32x2.HI_LO ;  /* 0x00000012031e7249 */ /* 0x000fe2000004001e */
[----:B------:R-:W-:Y:S01]  /*9d10*/  FSETP.GEU.AND P3, PT, R11, -126, PT ;  /* 0xc2fc00000b00780b */ /* 0x000fe20003f6e000 */
[----:B---3--:R-:W-:Y:S01]  /*9d20*/  @!P0 FMUL R119, R119, R119 ;  /* 0x0000007777778220 */ /* 0x008fe20000400000 */
[----:B------:R-:W-:Y:S01]  /*9d30*/  FSETP.GEU.AND P0, PT, R28, -126, PT ;  /* 0xc2fc00001c00780b */ /* 0x000fe20003f0e000 */
[----:B------:R-:W-:Y:S01]  /*9d40*/  @!P6 FMUL R8, R8, 0.5 ;  /* 0x3f0000000808e820 */ /* 0x000fe20000400000 */
[----:B--2---:R-:W-:Y:S01]  /*9d50*/  @!P2 FMUL R116, R116, R116 ;  /* 0x000000747474a220 */ /* 0x004fe20000400000 */
[----:B------:R-:W-:Y:S01]  /*9d60*/  @!P5 FMUL R9, R9, 0.5 ;  /* 0x3f0000000909d820 */ /* 0x000fe20000400000 */
[----:B------:R-:W-:Y:S02]  /*9d70*/  FSETP.GEU.AND P2, PT, R29, -126, PT ;  /* 0xc2fc00001d00780b */ /* 0x000fe40003f4e000 */
[----:B------:R-:W2:Y:S01]  /*9d80*/  MUFU.EX2 R114, R8 ;  /* 0x0000000800727308 */ /* 0x000ea20000000800 */
[----:B------:R-:W-:Y:S01]  /*9d90*/  @!P4 FMUL R10, R10, 0.5 ;  /* 0x3f0000000a0ac820 */ /* 0x000fe20000400000 */
[----:B------:R-:W-:Y:S03]  /*9da0*/  F2FP.BF16.F32.PACK_AB R54, R119, R118 ;  /* 0x000000767736723e */ /* 0x000fe600000010ff */
[----:B------:R-:W-:Y:S01]  /*9db0*/  @!P3 FMUL R11, R11, 0.5 ;  /* 0x3f0000000b0bb820 */ /* 0x000fe20000400000 */
[----:B-1----:R-:W1:Y:S01]  /*9dc0*/  LDS.128 R4, [R0+0x1a0a0] ;  /* 0x01a0a00000047984 */ /* 0x002e620000000c00 */
[----:B------:R-:W-:Y:S01]  /*9dd0*/  @!P0 FMUL R28, R28, 0.5 ;  /* 0x3f0000001c1c8820 */ /* 0x000fe20000400000 */
[----:B----4-:R-:W-:Y:S02]  /*9de0*/  @!P1 FMUL R117, R117, R117 ;  /* 0x0000007575759220 */ /* 0x010fe40000400000 */
[----:B------:R-:W3:Y:S01]  /*9df0*/  MUFU.EX2 R115, R9 ;  /* 0x0000000900737308 */ /* 0x000ee20000000800 */
[----:B------:R-:W-:Y:S01]  /*9e00*/  FSETP.GEU.AND P1, PT, R30, -126, PT ;  /* 0xc2fc00001e00780b */ /* 0x000fe20003f2e000 */
[----:B------:R-:W-:Y:S01]  /*9e10*/  @!P2 FMUL R29, R29, 0.5 ;  /* 0x3f0000001d1da820 */ /* 0x000fe20000400000 */
[----:B------:R-:W-:Y:S07]  /*9e20*/  F2FP.BF16.F32.PACK_AB R55, R117, R116 ;  /* 0x000000747537723e */ /* 0x000fee00000010ff */
[----:B------:R-:W4:Y:S01]  /*9e30*/  MUFU.EX2 R112, R10 ;  /* 0x0000000a00707308 */ /* 0x000f220000000800 */
[----:B--2---:R-:W-:Y:S01]  /*9e40*/  @!P6 FMUL R114, R114, R114 ;  /* 0x000000727272e220 */ /* 0x004fe20000400000 */
[----:B------:R-:W-:Y:S02]  /*9e50*/  FSETP.GEU.AND P6, PT, R31, -126, PT ;  /* 0xc2fc00001f00780b */ /* 0x000fe40003fce000 */
[----:B------:R-:W-:Y:S06]  /*9e60*/  @!P1 FMUL R30, R30, 0.5 ;  /* 0x3f0000001e1e9820 */ /* 0x000fec0000400000 */
[----:B------:R-:W2:Y:S01]  /*9e70*/  MUFU.EX2 R113, R11 ;  /* 0x0000000b00717308 */ /* 0x000ea20000000800 */
[----:B---3--:R-:W-:Y:S05]  /*9e80*/  @!P5 FMUL R115, R115, R115 ;  /* 0x000000737373d220 */ /* 0x008fea0000400000 */
[----:B------:R-:W-:Y:S01]  /*9e90*/  F2FP.BF16.F32.PACK_AB R40, R115, R114 ;  /* 0x000000727328723e */ /* 0x000fe200000010ff */
[----:B------:R-:W-:Y:S03]  /*9ea0*/  @!P6 FMUL R31, R31, 0.5 ;  /* 0x3f0000001f1fe820 */ /* 0x000fe60000400000 */
[----:B------:R-:W3:Y:S01]  /*9eb0*/  MUFU.EX2 R44, R28 ;  /* 0x0000001c002c7308 */ /* 0x000ee20000000800 */
[----:B----4-:R-:W-:Y:S09]  /*9ec0*/  @!P4 FMUL R112, R112, R112 ;  /* 0x000000707070c220 */ /* 0x010ff20000400000 */
[----:B------:R-:W4:Y:S01]  /*9ed0*/  MUFU.EX2 R43, R29 ;  /* 0x0000001d002b7308 */ /* 0x000f220000000800 */
[----:B--2---:R-:W-:Y:S01]  /*9ee0*/  @!P3 FMUL R113, R113, R113 ;  /* 0x000000717171b220 */ /* 0x004fe20000400000 */
[C---:B-1----:R-:W-:Y:S02]  /*9ef0*/  FFMA2 R4, R3.reuse.F32, R20.F32x2.HI_LO, R4.F32x2.HI_LO ;  /* 0x0000001403047249 */ /* 0x042fe40000040004 */
[C---:B------:R-:W-:Y:S06]  /*9f00*/  FFMA2 R6, R3.reuse.F32, R22.F32x2.HI_LO, R6.F32x2.HI_LO ;  /* 0x0000001603067249 */ /* 0x040fec0000040006 */
[----:B------:R-:W1:Y:S01]  /*9f10*/  MUFU.EX2 R46, R30 ;  /* 0x0000001e002e7308 */ /* 0x000e620000000800 */
[----:B------:R-:W2:Y:S01]  /*9f20*/  LDTM.x16 R8, tmem[UR4] ;  /* 0x00000004000879ee */ /* 0x000ea20008240000 */
[C---:B------:R-:W-:Y:S01]  /*9f30*/  FFMA2 R32, R3.reuse.F32, R24.F32x2.HI_LO, R32.F32x2.HI_LO ;  /* 0x0000001803207249 */ /* 0x040fe20000040020 */
[----:B------:R-:W-:Y:S01]  /*9f40*/  FSETP.GEU.AND P5, PT, R4, -126, PT ;  /* 0xc2fc00000400780b */ /* 0x000fe20003fae000 */
[----:B------:R-:W-:Y:S01]  /*9f50*/  FFMA2 R34, R3.F32, R26.F32x2.HI_LO, R34.F32x2.HI_LO ;  /* 0x0000001a03227249 */ /* 0x000fe20000040022 */
[----:B------:R-:W-:Y:S01]  /*9f60*/  FSETP.GEU.AND P4, PT, R5, -126, PT ;  /* 0xc2fc00000500780b */ /* 0x000fe20003f8e000 */
[----:B------:R-:W-:Y:S01]  /*9f70*/  LDS.128 R24, [R0+0x1a130] ;  /* 0x01a1300000187984 */ /* 0x000fe20000000c00 */
[----:B------:R-:W-:Y:S03]  /*9f80*/  FSETP.GEU.AND P3, PT, R6, -126, PT ;  /* 0xc2fc00000600780b */ /* 0x000fe60003f6e000 */
[----:B------:R5:W2:Y:S01]  /*9f90*/  MUFU.EX2 R45, R31 ;  /* 0x0000001f002d7308 */ /* 0x000aa20000000800 */
[----:B---3--:R-:W-:Y:S01]  /*9fa0*/  @!P0 FMUL R44, R44, R44 ;  /* 0x0000002c2c2c8220 */ /* 0x008fe20000400000 */
[----:B------:R-:W-:Y:S01]  /*9fb0*/  FSETP.GEU.AND P0, PT, R7, -126, PT ;  /* 0xc2fc00000700780b */ /* 0x000fe20003f0e000 */
[----:B----4-:R-:W-:Y:S01]  /*9fc0*/  @!P2 FMUL R43, R43, R43 ;  /* 0x0000002b2b2ba220 */ /* 0x010fe20000400000 */
[----:B------:R-:W-:Y:S02]  /*9fd0*/  FSETP.GEU.AND P2, PT, R32, -126, PT ;  /* 0xc2fc00002000780b */ /* 0x000fe40003f4e000 */
[----:B------:R-:W-:Y:S01]  /*9fe0*/  @!P5 FMUL R4, R4, 0.5 ;  /* 0x3f0000000404d820 */ /* 0x000fe20000400000 */
[----:B-1----:R-:W-:Y:S01]  /*9ff0*/  @!P1 FMUL R46, R46, R46 ;  /* 0x0000002e2e2e9220 */ /* 0x002fe20000400000 */
[----:B------:R-:W-:Y:S01]  /*a000*/  @!P4 FMUL R5, R5, 0.5 ;  /* 0x3f0000000505c820 */ /* 0x000fe20000400000 */
[----:B------:R-:W-:Y:S01]  /*a010*/  FSETP.GEU.AND P1, PT, R33, -126, PT ;  /* 0xc2fc00002100780b */ /* 0x000fe20003f2e000 */
[----:B------:R-:W1:Y:S01]  /*a020*/  MUFU.EX2 R110, R4 ;  /* 0x00000004006e7308 */ /* 0x000e620000000800 */
[----:B------:R-:W-:Y:S04]  /*a030*/  @!P3 FMUL R6, R6, 0.5 ;  /* 0x3f0000000606b820 */ /* 0x000fe80000400000 */
[----:B------:R-:W-:Y:S01]  /*a040*/  @!P0 FMUL R7, R7, 0.5 ;  /* 0x3f00000007078820 */ /* 0x000fe20000400000 */
[----:B-----5:R-:W3:Y:S01]  /*a050*/  LDS.128 R28, [R0+0x1a100] ;  /* 0x01a10000001c7984 */ /* 0x020ee20000000c00 */
[----:B------:R-:W-:Y:S01]  /*a060*/  @!P2 FMUL R32, R32, 0.5 ;  /* 0x3f0000002020a820 */ /* 0x000fe20000400000 */
[----:B--2---:R-:W-:Y:S02]  /*a070*/  @!P6 FMUL R45, R45, R45 ;  /* 0x0000002d2d2de220 */ /* 0x004fe40000400000 */
[----:B------:R-:W2:Y:S01]  /*a080*/  MUFU.EX2 R111, R5 ;  /* 0x00000005006f7308 */ /* 0x000ea20000000800 */
[----:B------:R-:W-:Y:S01]  /*a090*/  FSETP.GEU.AND P6, PT, R34, -126, PT ;  /* 0xc2fc00002200780b */ /* 0x000fe20003fce000 */
[----:B------:R-:W-:Y:S08]  /*a0a0*/  @!P1 FMUL R33, R33, 0.5 ;  /* 0x3f00000021219820 */ /* 0x000ff00000400000 */
[----:B------:R-:W4:Y:S01]  /*a0b0*/  MUFU.EX2 R36, R6 ;  /* 0x0000000600247308 */ /* 0x000f220000000800 */
[----:B-1----:R-:W-:Y:S01]  /*a0c0*/  @!P5 FMUL R110, R110, R110 ;  /* 0x0000006e6e6ed220 */ /* 0x002fe20000400000 */
[----:B------:R-:W-:Y:S02]  /*a0d0*/  FSETP.GEU.AND P5, PT, R35, -126, PT ;  /* 0xc2fc00002300780b */ /* 0x000fe40003fae000 */
[----:B------:R-:W-:Y:S06]  /*a0e0*/  @!P6 FMUL R34, R34, 0.5 ;  /* 0x3f0000002222e820 */ /* 0x000fec0000400000 */
[----:B------:R1:W5:Y:S01]  /*a0f0*/  MUFU.EX2 R109, R7 ;  /* 0x00000007006d7308 */ /* 0x0003620000000800 */
[----:B--2---:R-:W-:Y:S04]  /*a100*/  @!P4 FMUL R111, R111, R111 ;  /* 0x0000006f6f6fc220 */ /* 0x004fe80000400000 */
[----:B------:R-:W-:Y:S05]  /*a110*/  @!P5 FMUL R35, R35, 0.5 ;  /* 0x3f0000002323d820 */ /* 0x000fea0000400000 */
[----:B------:R-:W2:Y:S01]  /*a120*/  MUFU.EX2 R99, R33 ;  /* 0x0000002100637308 */ /* 0x000ea20000000800 */
[----:B----4-:R-:W-:Y:S09]  /*a130*/  @!P3 FMUL R36, R36, R36 ;  /* 0x000000242424b220 */ /* 0x010ff20000400000 */
[----:B------:R-:W4:Y:S01]  /*a140*/  MUFU.EX2 R98, R32 ;  /* 0x0000002000627308 */ /* 0x000f220000000800 */
[----:B-1----:R-:W1:Y:S01]  /*a150*/  LDS.128 R4, [R0+0x1a110] ;  /* 0x01a1100000047984 */ /* 0x002e620000000c00 */
[----:B-----5:R-:W-:Y:S01]  /*a160*/  @!P0 FMUL R109, R109, R109 ;  /* 0x0000006d6d6d8220 */ /* 0x020fe20000400000 */
[C---:B---3--:R-:W-:Y:S02]  /*a170*/  FFMA2 R28, R3.reuse.F32, R8.F32x2.HI_LO, R28.F32x2.HI_LO ;  /* 0x00000008031c7249 */ /* 0x048fe4000004001c */
[----:B------:R-:W-:Y:S05]  /*a180*/  FFMA2 R30, R3.F32, R10.F32x2.HI_LO, R30.F32x2.HI_LO ;  /* 0x0000000a031e7249 */ /* 0x000fea000004001e */
[----:B------:R-:W3:Y:S01]  /*a190*/  MUFU.EX2 R96, R34 ;  /* 0x0000002200607308 */ /* 0x000ee20000000800 */
[----:B------:R-:W5:Y:S01]  /*a1a0*/  LDS.128 R8, [R0+0x1a120] ;  /* 0x01a1200000087984 */ /* 0x000f620000000c00 */
[----:B------:R-:W-:Y:S01]  /*a1b0*/  FSETP.GEU.AND P4, PT, R28, -126, PT ;  /* 0xc2fc00001c00780b */ /* 0x000fe20003f8e000 */
[----:B--2---:R-:W-:Y:S01]  /*a1c0*/  @!P1 FMUL R99, R99, R99 ;  /* 0x0000006363639220 */ /* 0x004fe20000400000 */
[----:B------:R-:W-:Y:S02]  /*a1d0*/  FSETP.GEU.AND P3, PT, R29, -126, PT ;  /* 0xc2fc00001d00780b */ /* 0x000fe40003f6e000 */
[----:B------:R-:W-:Y:S04]  /*a1e0*/  FSETP.GEU.AND P0, PT, R30, -126, PT ;  /* 0xc2fc00001e00780b */ /* 0x000fe80003f0e000 */
[----:B------:R-:W2:Y:S01]  /*a1f0*/  MUFU.EX2 R97, R35 ;  /* 0x0000002300617308 */ /* 0x000ea20000000800 */
[----:B----4-:R-:W-:Y:S01]  /*a200*/  @!P2 FMUL R98, R98, R98 ;  /* 0x000000626262a220 */ /* 0x010fe20000400000 */
[----:B------:R-:W-:Y:S03]  /*a210*/  FSETP.GEU.AND P2, PT, R31, -126, PT ;  /* 0xc2fc00001f00780b */ /* 0x000fe60003f4e000 */
[----:B------:R-:W-:Y:S02]  /*a220*/  @!P4 FMUL R28, R28, 0.5 ;  /* 0x3f0000001c1cc820 */ /* 0x000fe40000400000 */
[----:B------:R-:W-:Y:S01]  /*a230*/  @!P3 FMUL R29, R29, 0.5 ;  /* 0x3f0000001d1db820 */ /* 0x000fe20000400000 */
[----:B---3--:R-:W-:Y:S02]  /*a240*/  @!P6 FMUL R96, R96, R96 ;  /* 0x000000606060e220 */ /* 0x008fe40000400000 */
[----:B------:R-:W3:Y:S01]  /*a250*/  MUFU.EX2 R94, R28 ;  /* 0x0000001c005e7308 */ /* 0x000ee20000000800 */
[----:B------:R-:W-:Y:S04]  /*a260*/  @!P0 FMUL R30, R30, 0.5 ;  /* 0x3f0000001e1e8820 */ /* 0x000fe80000400000 */
[----:B------:R-:W-:Y:S01]  /*a270*/  @!P2 FMUL R31, R31, 0.5 ;  /* 0x3f0000001f1fa820 */ /* 0x000fe20000400000 */
[----:B--2---:R-:W-:Y:S04]  /*a280*/  @!P5 FMUL R97, R97, R97 ;  /* 0x000000616161d220 */ /* 0x004fe80000400000 */
[----:B------:R-:W2:Y:S01]  /*a290*/  MUFU.EX2 R95, R29 ;  /* 0x0000001d005f7308 */ /* 0x000ea20000000800 */
[----:B------:R-:W-:Y:S01]  /*a2a0*/  F2FP.BF16.F32.PACK_AB R47, R97, R96 ;  /* 0x00000060612f723e */ /* 0x000fe200000010ff */
[C---:B-1----:R-:W-:Y:S08]  /*a2b0*/  FFMA2 R4, R3.reuse.F32, R12.F32x2.HI_LO, R4.F32x2.HI_LO ;  /* 0x0000000c03047249 */ /* 0x042ff00000040004 */
[----:B------:R-:W1:Y:S01]  /*a2c0*/  MUFU.EX2 R92, R30 ;  /* 0x0000001e005c7308 */ /* 0x000e620000000800 */
[----:B------:R-:W-:Y:S01]  /*a2d0*/  FFMA2 R6, R3.F32, R14.F32x2.HI_LO, R6.F32x2.HI_LO ;  /* 0x0000000e03067249 */ /* 0x000fe20000040006 */
[----:B------:R-:W-:Y:S01]  /*a2e0*/  FSETP.GEU.AND P6, PT, R5, -126, PT ;  /* 0xc2fc00000500780b */ /* 0x000fe20003fce000 */
[----:B---3--:R-:W-:Y:S01]  /*a2f0*/  @!P4 FMUL R94, R94, R94 ;  /* 0x0000005e5e5ec220 */ /* 0x008fe20000400000 */
[----:B------:R-:W-:Y:S01]  /*a300*/  FSETP.GEU.AND P1, PT, R4, -126, PT ;  /* 0xc2fc00000400780b */ /* 0x000fe20003f2e000 */
[C---:B-----5:R-:W-:Y:S01]  /*a310*/  FFMA2 R8, R3.reuse.F32, R16.F32x2.HI_LO, R8.F32x2.HI_LO ;  /* 0x0000001003087249 */ /* 0x060fe20000040008 */
[----:B------:R-:W-:Y:S04]  /*a320*/  FSETP.GEU.AND P5, PT, R6, -126, PT ;  /* 0xc2fc00000600780b */ /* 0x000fe80003fae000 */
[----:B------:R3:W4:Y:S01]  /*a330*/  MUFU.EX2 R93, R31 ;  /* 0x0000001f005d7308 */ /* 0x0007220000000800 */
[----:B------:R-:W-:Y:S01]  /*a340*/  FFMA2 R32, R3.F32, R18.F32x2.HI_LO, R10.F32x2.HI_LO ;  /* 0x0000001203207249 */ /* 0x000fe2000004000a */
[----:B------:R-:W-:Y:S01]  /*a350*/  FSETP.GEU.AND P4, PT, R7, -126, PT ;  /* 0xc2fc00000700780b */ /* 0x000fe20003f8e000 */
[C---:B------:R-:W-:Y:S02]  /*a360*/  FFMA2 R24, R3.reuse.F32, R20.F32x2.HI_LO, R24.F32x2.HI_LO ;  /* 0x0000001403187249 */ /* 0x040fe40000040018 */
[----:B------:R-:W-:Y:S02]  /*a370*/  FFMA2 R26, R3.F32, R22.F32x2.HI_LO, R26.F32x2.HI_LO ;  /* 0x00000016031a7249 */ /* 0x000fe4000004001a */
[----:B------:R-:W-:Y:S01]  /*a380*/  LDS.128 R20, [R0+0x1a190] ;  /* 0x01a1900000147984 */ /* 0x000fe20000000c00 */
[----:B------:R-:W-:Y:S01]  /*a390*/  @!P6 FMUL R5, R5, 0.5 ;  /* 0x3f0000000505e820 */ /* 0x000fe20000400000 */
[----:B--2---:R-:W-:Y:S01]  /*a3a0*/  @!P3 FMUL R95, R95, R95 ;  /* 0x0000005f5f5fb220 */ /* 0x004fe20000400000 */
[----:B------:R-:W-:Y:S01]  /*a3b0*/  @!P1 FMUL R4, R4, 0.5 ;  /* 0x3f00000004049820 */ /* 0x000fe20000400000 */
[----:B------:R-:W-:Y:S01]  /*a3c0*/  FSETP.GEU.AND P3, PT, R8, -126, PT ;  /* 0xc2fc00000800780b */ /* 0x000fe20003f6e000 */
[----:B------:R-:W2:Y:S01]  /*a3d0*/  MUFU.EX2 R91, R5 ;  /* 0x00000005005b7308 */ /* 0x000ea20000000800 */
[----:B------:R-:W-:Y:S01]  /*a3e0*/  @!P5 FMUL R6, R6, 0.5 ;  /* 0x3f0000000606d820 */ /* 0x000fe20000400000 */
[----:B-1----:R-:W-:Y:S01]  /*a3f0*/  @!P0 FMUL R92, R92, R92 ;  /* 0x0000005c5c5c8220 */ /* 0x002fe20000400000 */
[----:B------:R-:W-:Y:S01]  /*a400*/  @!P4 FMUL R7, R7, 0.5 ;  /* 0x3f0000000707c820 */ /* 0x000fe20000400000 */
[----:B------:R-:W-:Y:S01]  /*a410*/  FSETP.GEU.AND P0, PT, R9, -126, PT ;  /* 0xc2fc00000900780b */ /* 0x000fe20003f0e000 */
[----:B---3--:R-:W1:Y:S01]  /*a420*/  LDS.128 R28, [R0+0x1a180] ;  /* 0x01a18000001c7984 */ /* 0x008e620000000c00 */
[----:B----4-:R-:W-:Y:S01]  /*a430*/  @!P2 FMUL R93, R93, R93 ;  /* 0x0000005d5d5da220 */ /* 0x010fe20000400000 */
[----:B------:R-:W-:Y:S03]  /*a440*/  FSETP.GEU.AND P2, PT, R32, -126, PT ;  /* 0xc2fc00002000780b */ /* 0x000fe60003f4e000 */
[----:B------:R3:W4:Y:S02]  /*a450*/  MUFU.EX2 R90, R4 ;  /* 0x00000004005a7308 */ /* 0x0007240000000800 */
[----:B------:R-:W-:Y:S08]  /*a460*/  @!P3 FMUL R8, R8, 0.5 ;  /* 0x3f0000000808b820 */ /* 0x000ff00000400000 */
[----:B------:R-:W5:Y:S01]  /*a470*/  MUFU.EX2 R88, R6 ;  /* 0x0000000600587308 */ /* 0x000f620000000800 */
[----:B------:R-:W-:Y:S01]  /*a480*/  @!P0 FMUL R9, R9, 0.5 ;  /* 0x3f00000009098820 */ /* 0x000fe20000400000 */
[----:B--2---:R-:W-:Y:S01]  /*a490*/  @!P6 FMUL R91, R91, R91 ;  /* 0x0000005b5b5be220 */ /* 0x004fe20000400000 */
[----:B------:R-:W-:Y:S01]  /*a4a0*/  FSETP.GEU.AND P6, PT, R24, -126, PT ;  /* 0xc2fc00001800780b */ /* 0x000fe20003fce000 */
[----:B------:R-:W-:Y:S06]  /*a4b0*/  @!P2 FMUL R32, R32, 0.5 ;  /* 0x3f0000002020a820 */ /* 0x000fec0000400000 */
[----:B------:R-:W2:Y:S01]  /*a4c0*/  MUFU.EX2 R89, R7 ;  /* 0x0000000700597308 */ /* 0x000ea20000000800 */
[----:B---3--:R-:W-:Y:S01]  /*a4d0*/  LOP3.LUT R4, R58, 0x120, RZ, 0xfc, !PT ;  /* 0x000001203a047812 */ /* 0x008fe200078efcff */
[----:B----4-:R-:W-:Y:S01]  /*a4e0*/  @!P1 FMUL R90, R90, R90 ;  /* 0x0000005a5a5a9220 */ /* 0x010fe20000400000 */
[----:B------:R-:W-:Y:S02]  /*a4f0*/  FSETP.GEU.AND P1, PT, R33, -126, PT ;  /* 0xc2fc00002100780b */ /* 0x000fe40003f2e000 */
[----:B------:R-:W-:Y:S02]  /*a500*/  R2UR UR4, R4 ;  /* 0x00000000040472ca */ /* 0x000fe400000e0000 */
[----:B------:R-:W-:Y:S03]  /*a510*/  F2FP.BF16.F32.PACK_AB R34, R91, R90 ;  /* 0x0000005a5b22723e */ /* 0x000fe600000010ff */
[----:B------:R-:W3:Y:S01]  /*a520*/  MUFU.EX2 R66, R8 ;  /* 0x0000000800427308 */ /* 0x000ee20000000800 */
[----:B-----5:R-:W-:Y:S01]  /*a530*/  @!P5 FMUL R88, R88, R88 ;  /* 0x000000585858d220 */ /* 0x020fe20000400000 */
[----:B------:R-:W-:Y:S01]  /*a540*/  FSETP.GEU.AND P5, PT, R25, -126, PT ;  /* 0xc2fc00001900780b */ /* 0x000fe20003fae000 */
[----:B------:R-:W-:Y:S07]  /*a550*/  @!P6 FMUL R24, R24, 0.5 ;  /* 0x3f0000001818e820 */ /* 0x000fee0000400000 */
[----:B------:R4:W5:Y:S01]  /*a560*/  MUFU.EX2 R67, R9 ;  /* 0x0000000900437308 */ /* 0x0009620000000800 */
[----:B------:R-:W-:Y:S01]  /*a570*/  @!P1 FMUL R33, R33, 0.5 ;  /* 0x3f00000021219820 */ /* 0x000fe20000400000 */
[----:B--2---:R-:W-:Y:S01]  /*a580*/  @!P4 FMUL R89, R89, R89 ;  /* 0x000000595959c220 */ /* 0x004fe20000400000 */
[----:B------:R-:W-:Y:S02]  /*a590*/  FSETP.GEU.AND P4, PT, R26, -126, PT ;  /* 0xc2fc00001a00780b */ /* 0x000fe40003f8e000 */
[----:B------:R-:W-:Y:S05]  /*a5a0*/  @!P5 FMUL R25, R25, 0.5 ;  /* 0x3f0000001919d820 */ /* 0x000fea0000400000 */
[----:B------:R-:W2:Y:S01]  /*a5b0*/  MUFU.EX2 R64, R32 ;  /* 0x0000002000407308 */ /* 0x000ea20000000800 */
[----:B---3--:R-:W-:Y:S01]  /*a5c0*/  @!P3 FMUL R66, R66, R66 ;  /* 0x000000424242b220 */ /* 0x008fe20000400000 */
[----:B------:R-:W-:Y:S02]  /*a5d0*/  FSETP.GEU.AND P3, PT, R27, -126, PT ;  /* 0xc2fc00001b00780b */ /* 0x000fe40003f6e000 */
[----:B------:R-:W-:Y:S06]  /*a5e0*/  F2FP.BF16.F32.PACK_AB R35, R89, R88 ;  /* 0x000000585923723e */ /* 0x000fec00000010ff */
[----:B------:R-:W3:Y:S01]  /*a5f0*/  MUFU.EX2 R65, R33 ;  /* 0x0000002100417308 */ /* 0x000ee20000000800 */
[----:B----4-:R-:W1:Y:S01]  /*a600*/  LDTM.x16 R4, tmem[UR4] ;  /* 0x00000004000479ee */ /* 0x010e620008240000 */
[----:B------:R-:W-:Y:S01]  /*a610*/  @!P4 FMUL R26, R26, 0.5 ;  /* 0x3f0000001a1ac820 */ /* 0x000fe20000400000 */
[----:B-----5:R-:W-:Y:S02]  /*a620*/  @!P0 FMUL R67, R67, R67 ;  /* 0x0000004343438220 */ /* 0x020fe40000400000 */
[----:B------:R-:W-:Y:S05]  /*a630*/  @!P3 FMUL R27, R27, 0.5 ;  /* 0x3f0000001b1bb820 */ /* 0x000fea0000400000 */
[----:B------:R-:W4:Y:S01]  /*a640*/  MUFU.EX2 R62, R24 ;  /* 0x00000018003e7308 */ /* 0x000f220000000800 */
[----:B--2---:R-:W-:Y:S01]  /*a650*/  @!P2 FMUL R64, R64, R64 ;  /* 0x000000404040a220 */ /* 0x004fe20000400000 */
[----:B------:R-:W-:Y:S08]  /*a660*/  F2FP.BF16.F32.PACK_AB R32, R95, R94 ;  /* 0x0000005e5f20723e */ /* 0x000ff000000010ff */
[----:B------:R-:W2:Y:S01]  /*a670*/  MUFU.EX2 R63, R25 ;  /* 0x00000019003f7308 */ /* 0x000ea20000000800 */
[----:B---3--:R-:W-:Y:S01]  /*a680*/  @!P1 FMUL R65, R65, R65 ;  /* 0x0000004141419220 */ /* 0x008fe20000400000 */
[----:B------:R-:W-:Y:S04]  /*a690*/  F2FP.BF16.F32.PACK_AB R33, R93, R92 ;  /* 0x0000005c5d21723e */ /* 0x000fe800000010ff */
[----:B------:R-:W-:Y:S04]  /*a6a0*/  F2FP.BF16.F32.PACK_AB R37, R65, R64 ;  /* 0x000000404125723e */ /* 0x000fe800000010ff */
[----:B------:R-:W3:Y:S01]  /*a6b0*/  MUFU.EX2 R60, R26 ;  /* 0x0000001a003c7308 */ /* 0x000ee20000000800 */
[C---:B-1----:R-:W-:Y:S02]  /*a6c0*/  FFMA2 R28, R3.reuse.F32, R4.F32x2.HI_LO, R28.F32x2.HI_LO ;  /* 0x00000004031c7249 */ /* 0x042fe4000004001c */
[C---:B------:R-:W-:Y:S02]  /*a6d0*/  FFMA2 R30, R3.reuse.F32, R6.F32x2.HI_LO, R30.F32x2.HI_LO ;  /* 0x00000006031e7249 */ /* 0x040fe4000004001e */
[----:B------:R-:W1:Y:S01]  /*a6e0*/  LDS.128 R4, [R0+0x1a1a0] ;  /* 0x01a1a00000047984 */ /* 0x000e620000000c00 */
[----:B------:R-:W-:Y:S01]  /*a6f0*/  FFMA2 R20, R3.F32, R8.F32x2.HI_LO, R20.F32x2.HI_LO ;  /* 0x0000000803147249 */ /* 0x000fe20000040014 */
[----:B------:R-:W-:Y:S03]  /*a700*/  FSETP.GEU.AND P2, PT, R29, -126, PT ;  /* 0xc2fc00001d00780b */ /* 0x000fe60003f4e000 */
[----:B------:R-:W5:Y:S01]  /*a710*/  MUFU.EX2 R61, R27 ;  /* 0x0000001b003d7308 */ /* 0x000f620000000800 */
[----:B------:R-:W-:Y:S01]  /*a720*/  FFMA2 R22, R3.F32, R10.F32x2.HI_LO, R22.F32x2.HI_LO ;  /* 0x0000000a03167249 */ /* 0x000fe20000040016 */
[----:B------:R-:W-:Y:S01]  /*a730*/  FSETP.GEU.AND P1, PT, R30, -126, PT ;  /* 0xc2fc00001e00780b */ /* 0x000fe20003f2e000 */
[----:B----4-:R-:W-:Y:S01]  /*a740*/  @!P6 FMUL R62, R62, R62 ;  /* 0x0000003e3e3ee220 */ /* 0x010fe20000400000 */
[----:B------:R-:W-:Y:S01]  /*a750*/  FSETP.GEU.AND P0, PT, R28, -126, PT ;  /* 0xc2fc00001c00780b */ /* 0x000fe20003f0e000 */
[----:B------:R4:W1:Y:S01]  /*a760*/  LDS.128 R8, [R0+0x1a1b0] ;  /* 0x01a1b00000087984 */ /* 0x0008620000000c00 */
[----:B------:R-:W-:Y:S01]  /*a770*/  NOP ;  /* 0x0000000000007918 */ /* 0x000fe20000000000 */
[----:B--2---:R-:W-:Y:S01]  /*a780*/  @!P5 FMUL R63, R63, R63 ;  /* 0x0000003f3f3fd220 */ /* 0x004fe20000400000 */
[----:B------:R-:W-:Y:S01]  /*a790*/  FSETP.GEU.AND P6, PT, R31, -126, PT ;  /* 0xc2fc00001f00780b */ /* 0x000fe20003fce000 */
[----:B---3--:R-:W-:Y:S01]  /*a7a0*/  @!P4 FMUL R60, R60, R60 ;  /* 0x0000003c3c3cc220 */ /* 0x008fe20000400000 */
[----:B------:R-:W-:Y:S01]  /*a7b0*/  FSETP.GEU.AND P5, PT, R20, -126, PT ;  /* 0xc2fc00001400780b */ /* 0x000fe20003fae000 */
[----:B------:R-:W-:Y:S01]  /*a7c0*/  @!P2 FMUL R29, R29, 0.5 ;  /* 0x3f0000001d1da820 */ /* 0x000fe20000400000 */
[----:B------:R-:W-:Y:S01]  /*a7d0*/  BAR.SYNC.DEFER_BLOCKING 0x3, 0x100 ;  /* 0x00c4000000007b1d */ /* 0x000fe20000010000 */
[----:B------:R-:W-:Y:S02]  /*a7e0*/  FSETP.GEU.AND P4, PT, R21, -126, PT ;  /* 0xc2fc00001500780b */ /* 0x000fe40003f8e000 */
[----:B------:R-:W-:Y:S01]  /*a7f0*/  @!P1 FMUL R30, R30, 0.5 ;  /* 0x3f0000001e1e9820 */ /* 0x000fe20000400000 */
[----:B------:R-:W-:Y:S01]  /*a800*/  F2FP.BF16.F32.PACK_AB R38, R63, R62 ;  /* 0x0000003e3f26723e */ /* 0x000fe200000010ff */
[----:B-----5:R-:W-:Y:S01]  /*a810*/  @!P3 FMUL R61, R61, R61 ;  /* 0x0000003d3d3db220 */ /* 0x020fe20000400000 */
[----:B------:R-:W-:Y:S01]  /*a820*/  FSETP.GEU.AND P3, PT, R22, -126, PT ;  /* 0xc2fc00001600780b */ /* 0x000fe20003f6e000 */
[----:B------:R-:W2:Y:S01]  /*a830*/  MUFU.EX2 R69, R29 ;  /* 0x0000001d00457308 */ /* 0x000ea20000000800 */
[----:B------:R-:W-:Y:S01]  /*a840*/  @!P0 FMUL R28, R28, 0.5 ;  /* 0x3f0000001c1c8820 */ /* 0x000fe20000400000 */
[----:B------:R-:W-:Y:S01]  /*a850*/  @!P6 FMUL R31, R31, 0.5 ;  /* 0x3f0000001f1fe820 */ /* 0x000fe20000400000 */
[----:B------:R-:W-:Y:S01]  /*a860*/  F2FP.BF16.F32.PACK_AB R39, R61, R60 ;  /* 0x0000003c3d27723e */ /* 0x000fe200000010ff */
[----:B------:R-:W-:Y:S06]  /*a870*/  @!P5 FMUL R20, R20, 0.5 ;  /* 0x3f0000001414d820 */ /* 0x000fec0000400000 */
[----:B------:R-:W3:Y:S01]  /*a880*/  MUFU.EX2 R70, R30 ;  /* 0x0000001e00467308 */ /* 0x000ee20000000800 */
[----:B------:R-:W-:Y:S01]  /*a890*/  @!P4 FMUL R21, R21, 0.5 ;  /* 0x3f0000001515c820 */ /* 0x000fe20000400000 */
[----:B----4-:R-:W-:Y:S01]  /*a8a0*/  SHF.R.U32.HI R0, RZ, 0x4, R2 ;  /* 0x00000004ff007819 */ /* 0x010fe20000011602 */
[----:B------:R-:W-:Y:S03]  /*a8b0*/  @!P3 FMUL R22, R22, 0.5 ;  /* 0x3f0000001616b820 */ /* 0x000fe60000400000 */
[----:B------:R-:W-:Y:S04]  /*a8c0*/  LOP3.LUT R0, R0, 0x8, RZ, 0xc0, !PT ;  /* 0x0000000800007812 */ /* 0x000fe800078ec0ff */
[----:B------:R-:W4:Y:S01]  /*a8d0*/  MUFU.EX2 R68, R28 ;  /* 0x0000001c00447308 */ /* 0x000f220000000800 */
[----:B--2---:R-:W-:Y:S01]  /*a8e0*/  @!P2 FMUL R69, R69, R69 ;  /* 0x000000454545a220 */ /* 0x004fe20000400000 */
[----:B-1----:R-:W-:Y:S01]  /*a8f0*/  FFMA2 R4, R3.F32, R12.F32x2.HI_LO, R4.F32x2.HI_LO ;  /* 0x0000000c03047249 */ /* 0x002fe20000040004 */
[----:B------:R-:W-:Y:S01]  /*a900*/  IADD3 R77, PT, PT, R77, -R0, RZ ;  /* 0x800000004d4d7210 */ /* 0x000fe20007ffe0ff */
[----:B------:R-:W-:Y:S03]  /*a910*/  FFMA2 R6, R3.F32, R14.F32x2.HI_LO, R6.F32x2.HI_LO ;  /* 0x0000000e03067249 */ /* 0x000fe60000040006 */
[----:B------:R-:W-:Y:S03]  /*a920*/  FSETP.GEU.AND P2, PT, R4, -126, PT ;  /* 0xc2fc00000400780b */ /* 0x000fe60003f4e000 */
[----:B------:R-:W1:Y:S01]  /*a930*/  MUFU.EX2 R71, R31 ;  /* 0x0000001f00477308 */ /* 0x000e620000000800 */
[----:B---3--:R-:W-:Y:S01]  /*a940*/  @!P1 FMUL R70, R70, R70 ;  /* 0x0000004646469220 */ /* 0x008fe20000400000 */
[----:B------:R-:W-:Y:S01]  /*a950*/  FSETP.GEU.AND P1, PT, R5, -126, PT ;  /* 0xc2fc00000500780b */ /* 0x000fe20003f2e000 */
[C---:B------:R-:W-:Y:S01]  /*a960*/  FFMA2 R8, R3.reuse.F32, R16.F32x2.HI_LO, R8.F32x2.HI_LO ;  /* 0x0000001003087249 */ /* 0x040fe20000040008 */
[----:B------:R-:W-:Y:S01]  /*a970*/  SHF.R.U32.HI R77, RZ, 0x15, R77 ;  /* 0x00000015ff4d7819 */ /* 0x000fe2000001164d */
[----:B------:R-:W-:Y:S01]  /*a980*/  FFMA2 R10, R3.F32, R18.F32x2.HI_LO, R10.F32x2.HI_LO ;  /* 0x00000012030a7249 */ /* 0x000fe2000004000a */
[----:B------:R-:W-:Y:S04]  /*a990*/  MOV R19, R43 ;  /* 0x0000002b00137202 */ /* 0x000fe80000000f00 */
[----:B------:R-:W2:Y:S01]  /*a9a0*/  MUFU.EX2 R72, R20 ;  /* 0x0000001400487308 */ /* 0x000ea20000000800 */
[----:B----4-:R-:W-:Y:S01]  /*a9b0*/  @!P0 FMUL R68, R68, R68 ;  /* 0x0000004444448220 */ /* 0x010fe20000400000 */
[----:B------:R-:W-:Y:S01]  /*a9c0*/  FSETP.GEU.AND P0, PT, R23, -126, PT ;  /* 0xc2fc00001700780b */ /* 0x000fe20003f0e000 */
[----:B------:R-:W-:Y:S01]  /*a9d0*/  @!P2 FMUL R4, R4, 0.5 ;  /* 0x3f0000000404a820 */ /* 0x000fe20000400000 */
[----:B------:R-:W-:Y:S01]  /*a9e0*/  MOV R17, R45 ;  /* 0x0000002d00117202 */ /* 0x000fe20000000f00 */
[----:B------:R-:W-:Y:S05]  /*a9f0*/  @!P1 FMUL R5, R5, 0.5 ;  /* 0x3f00000005059820 */ /* 0x000fea0000400000 */
[----:B------:R-:W3:Y:S01]  /*aa00*/  MUFU.EX2 R73, R21 ;  /* 0x0000001500497308 */ /* 0x000ee20000000800 */
[----:B-1----:R-:W-:Y:S01]  /*aa10*/  @!P6 FMUL R71, R71, R71 ;  /* 0x000000474747e220 */ /* 0x002fe20000400000 */
[----:B------:R-:W-:Y:S02]  /*aa20*/  FSETP.GEU.AND P6, PT, R6, -126, PT ;  /* 0xc2fc00000600780b */ /* 0x000fe40003fce000 */
[----:B------:R-:W-:Y:S02]  /*aa30*/  MOV R18, R44 ;  /* 0x0000002c00127202 */ /* 0x000fe40000000f00 */
[----:B------:R-:W-:Y:S01]  /*aa40*/  MOV R16, R46 ;  /* 0x0000002e00107202 */ /* 0x000fe20000000f00 */
[----:B------:R-:W-:Y:S03]  /*aa50*/  @!P0 FMUL R23, R23, 0.5 ;  /* 0x3f00000017178820 */ /* 0x000fe60000400000 */
[----:B------:R-:W1:Y:S01]  /*aa60*/  MUFU.EX2 R86, R22 ;  /* 0x0000001600567308 */ /* 0x000e620000000800 */
[----:B--2---:R-:W-:Y:S01]  /*aa70*/  @!P5 FMUL R72, R72, R72 ;  /* 0x000000484848d220 */ /* 0x004fe20000400000 */
[----:B------:R-:W-:Y:S02]  /*aa80*/  FSETP.GEU.AND P5, PT, R7, -126, PT ;  /* 0xc2fc00000700780b */ /* 0x000fe40003fae000 */
[----:B------:R-:W-:Y:S02]  /*aa90*/  F2FP.BF16.F32.PACK_AB R24, R69, R68 ;  /* 0x000000444518723e */ /* 0x000fe400000010ff */
[----:B------:R-:W-:Y:S01]  /*aaa0*/  F2FP.BF16.F32.PACK_AB R25, R71, R70 ;  /* 0x000000464719723e */ /* 0x000fe200000010ff */
[----:B------:R-:W-:Y:S03]  /*aab0*/  @!P6 FMUL R6, R6, 0.5 ;  /* 0x3f0000000606e820 */ /* 0x000fe60000400000 */
[----:B------:R-:W2:Y:S01]  /*aac0*/  MUFU.EX2 R84, R4 ;  /* 0x0000000400547308 */ /* 0x000ea20000000800 */
[----:B---3--:R-:W-:Y:S01]  /*aad0*/  @!P4 FMUL R73, R73, R73 ;  /* 0x000000494949c220 */ /* 0x008fe20000400000 */
[----:B------:R-:W-:Y:S04]  /*aae0*/  FSETP.GEU.AND P4, PT, R8, -126, PT ;  /* 0xc2fc00000800780b */ /* 0x000fe80003f8e000 */
[----:B------:R-:W-:Y:S01]  /*aaf0*/  F2FP.BF16.F32.PACK_AB R26, R73, R72 ;  /* 0x00000048491a723e */ /* 0x000fe200000010ff */
[----:B------:R-:W-:Y:S03]  /*ab00*/  @!P5 FMUL R7, R7, 0.5 ;  /* 0x3f0000000707d820 */ /* 0x000fe60000400000 */
[----:B------:R-:W3:Y:S01]  /*ab10*/  MUFU.EX2 R85, R5 ;  /* 0x0000000500557308 */ /* 0x000ee20000000800 */
[----:B-1----:R-:W-:Y:S01]  /*ab20*/  @!P3 FMUL R86, R86, R86 ;  /* 0x000000565656b220 */ /* 0x002fe20000400000 */
[----:B------:R-:W-:Y:S02]  /*ab30*/  FSETP.GEU.AND P3, PT, R9, -126, PT ;  /* 0xc2fc00000900780b */ /* 0x000fe40003f6e000 */
[----:B------:R-:W-:Y:S02]  /*ab40*/  MOV R22, R42 ;  /* 0x0000002a00167202 */ /* 0x000fe40000000f00 */
[----:B------:R-:W-:Y:S01]  /*ab50*/  F2FP.BF16.F32.PACK_AB R42, R43, R44 ;  /* 0x0000002c2b2a723e */ /* 0x000fe200000010ff */
[----:B------:R-:W-:Y:S03]  /*ab60*/  @!P4 FMUL R8, R8, 0.5 ;  /* 0x3f0000000808c820 */ /* 0x000fe60000400000 */
[----:B------:R-:W1:Y:S01]  /*ab70*/  MUFU.EX2 R87, R23 ;  /* 0x0000001700577308 */ /* 0x000e620000000800 */
[----:B--2---:R-:W-:Y:S01]  /*ab80*/  @!P2 FMUL R84, R84, R84 ;  /* 0x000000545454a220 */ /* 0x004fe20000400000 */
[C---:B------:R-:W-:Y:S02]  /*ab90*/  FSETP.GEU.AND P2, PT, R10.reuse, -126, PT ;  /* 0xc2fc00000a00780b */ /* 0x040fe40003f4e000 */
[----:B------:R-:W-:Y:S02]  /*aba0*/  F2FP.BF16.F32.PACK_AB R43, R45, R46 ;  /* 0x0000002e2d2b723e */ /* 0x000fe400000010ff */
[----:B------:R-:W-:Y:S01]  /*abb0*/  F2FP.BF16.F32.PACK_AB R45, R109, R36 ;  /* 0x000000246d2d723e */ /* 0x000fe200000010ff */
[----:B------:R-:W-:Y:S03]  /*abc0*/  @!P3 FMUL R9, R9, 0.5 ;  /* 0x3f0000000909b820 */ /* 0x000fe60000400000 */
[----:B------:R-:W2:Y:S01]  /*abd0*/  MUFU.EX2 R82, R6 ;  /* 0x0000000600527308 */ /* 0x000ea20000000800 */
[----:B---3--:R-:W-:Y:S01]  /*abe0*/  @!P1 FMUL R85, R85, R85 ;  /* 0x0000005555559220 */ /* 0x008fe20000400000 */
[----:B------:R-:W-:Y:S02]  /*abf0*/  FSETP.GEU.AND P1, PT, R11, -126, PT ;  /* 0xc2fc00000b00780b */ /* 0x000fe40003f2e000 */
[----:B------:R-:W-:Y:S02]  /*ac00*/  F2FP.BF16.F32.PACK_AB R44, R111, R110 ;  /* 0x0000006e6f2c723e */ /* 0x000fe400000010ff */
[----:B------:R-:W-:Y:S01]  /*ac10*/  F2FP.BF16.F32.PACK_AB R46, R99, R98 ;  /* 0x00000062632e723e */ /* 0x000fe200000010ff */
[----:B------:R-:W-:Y:S03]  /*ac20*/  @!P2 FMUL R10, R10, 0.5 ;  /* 0x3f0000000a0aa820 */ /* 0x000fe60000400000 */
[----:B------:R-:W3:Y:S01]  /*ac30*/  MUFU.EX2 R83, R7 ;  /* 0x0000000700537308 */ /* 0x000ee20000000800 */
[----:B-1----:R-:W-:Y:S01]  /*ac40*/  @!P0 FMUL R87, R87, R87 ;  /* 0x0000005757578220 */ /* 0x002fe20000400000 */
[----:B------:R-:W-:Y:S02]  /*ac50*/  ISETP.NE.AND P0, PT, R108, R77, PT ;  /* 0x0000004d6c00720c */ /* 0x000fe40003f05270 */
[----:B------:R-:W-:Y:S02]  /*ac60*/  MOV R23, R41 ;  /* 0x0000002900177202 */ /* 0x000fe40000000f00 */
[----:B------:R-:W-:Y:S01]  /*ac70*/  MOV R108, R36 ;  /* 0x00000024006c7202 */ /* 0x000fe20000000f00 */
[----:B------:R-:W-:Y:S03]  /*ac80*/  @!P1 FMUL R11, R11, 0.5 ;  /* 0x3f0000000b0b9820 */ /* 0x000fe60000400000 */
[----:B------:R-:W1:Y:S01]  /*ac90*/  MUFU.EX2 R80, R8 ;  /* 0x0000000800507308 */ /* 0x000e620000000800 */
[----:B--2---:R-:W-:Y:S01]  /*aca0*/  @!P6 FMUL R82, R82, R82 ;  /* 0x000000525252e220 */ /* 0x004fe20000400000 */
[----:B------:R-:W-:Y:S02]  /*acb0*/  F2FP.BF16.F32.PACK_AB R41, R113, R112 ;  /* 0x000000707129723e */ /* 0x000fe400000010ff */
[----:B------:R-:W-:Y:S02]  /*acc0*/  F2FP.BF16.F32.PACK_AB R36, R67, R66 ;  /* 0x000000424324723e */ /* 0x000fe400000010ff */
[----:B------:R-:W-:Y:S04]  /*acd0*/  F2FP.BF16.F32.PACK_AB R27, R87, R86 ;  /* 0x00000056571b723e */ /* 0x000fe800000010ff */
[----:B------:R-:W2:Y:S01]  /*ace0*/  MUFU.EX2 R81, R9 ;  /* 0x0000000900517308 */ /* 0x000ea20000000800 */
[----:B---3--:R-:W-:Y:S01]  /*acf0*/  @!P5 FMUL R83, R83, R83 ;  /* 0x000000535353d220 */ /* 0x008fe20000400000 */
[----:B------:R-:W-:Y:S04]  /*ad00*/  F2FP.BF16.F32.PACK_AB R28, R85, R84 ;  /* 0x00000054551c723e */ /* 0x000fe800000010ff */
[----:B------:R-:W-:Y:S04]  /*ad10*/  F2FP.BF16.F32.PACK_AB R29, R83, R82 ;  /* 0x00000052531d723e */ /* 0x000fe800000010ff */
[----:B------:R-:W3:Y:S01]  /*ad20*/  MUFU.EX2 R78, R10 ;  /* 0x0000000a004e7308 */ /* 0x000ee20000000800 */
[----:B-1----:R-:W-:Y:S09]  /*ad30*/  @!P4 FMUL R80, R80, R80 ;  /* 0x000000505050c220 */ /* 0x002ff20000400000 */
[----:B------:R-:W1:Y:S01]  /*ad40*/  MUFU.EX2 R79, R11 ;  /* 0x0000000b004f7308 */ /* 0x000e620000000800 */
[----:B--2---:R-:W-:Y:S05]  /*ad50*/  @!P3 FMUL R81, R81, R81 ;  /* 0x000000515151b220 */ /* 0x004fea0000400000 */
[----:B------:R-:W-:Y:S01]  /*ad60*/  F2FP.BF16.F32.PACK_AB R30, R81, R80 ;  /* 0x00000050511e723e */ /* 0x000fe200000010ff */
[----:B---3--:R-:W-:Y:S01]  /*ad70*/  @!P2 FMUL R78, R78, R78 ;  /* 0x0000004e4e4ea220 */ /* 0x008fe20000400000 */
[----:B-1----:R-:W-:Y:S05]  /*ad80*/  @!P1 FMUL R79, R79, R79 ;  /* 0x0000004f4f4f9220 */ /* 0x002fea0000400000 */
[----:B------:R-:W-:Y:S01]  /*ad90*/  F2FP.BF16.F32.PACK_AB R31, R79, R78 ;  /* 0x0000004e4f1f723e */ /* 0x000fe200000010ff */
[----:B------:R-:W-:Y:S06]  /*ada0*/  @!P0 BRA `(.L_x_165) ;  /* 0x0000000000408947 */ /* 0x000fec0003800000 */
        /* <DEDUP_REMOVED lines=16> */
.L_x_165:
[----:B------:R-:W-:Y:S01]  /*aeb0*/  SHF.R.U32.HI R0, RZ, 0x4, R2 ;  /* 0x00000004ff007819 */ /* 0x000fe20000011602 */
[----:B------:R-:W-:Y:S05]  /*aec0*/  WARPSYNC.ALL ;  /* 0x0000000000007948 */ /* 0x000fea0003800000 */
[----:B------:R-:W-:Y:S02]  /*aed0*/  LOP3.LUT R3, R58, 0xc0, RZ, 0xfc, !PT ;  /* 0x000000c03a037812 */ /* 0x000fe400078efcff */
        /* <DEDUP_REMOVED lines=27> */
.L_x_166:
        /* <DEDUP_REMOVED lines=27> */
.L_x_167:
        /* <DEDUP_REMOVED lines=23> */
.L_x_168:
[----:B------:R-:W-:Y:S05]  /*b3b0*/  WARPSYNC.ALL ;  /* 0x0000000000007948 */ /* 0x000fea0003800000 */
[----:B------:R-:W-:Y:S11]  /*b3c0*/  R2UR UR4, R58 ;  /* 0x000000003a0472ca */ /* 0x000ff600000e0000 */
[----:B------:R-:W-:Y:S02]  /*b3d0*/  @!UPT UIADD3 URZ, UPT, UPT, URZ, URZ, URZ ;  /* 0x000000fffffff290 */ /* 0x000fe4000fffe0ff */
[----:B------:R4:W-:Y:S02]  /*b3e0*/  STTM.x8 tmem[UR4+0x30], R24 ;  /* 0x00003018000079ed */ /* 0x0009e400081c0004 */
.L_x_164:
[----:B------:R-:W-:Y:S01]  /*b3f0*/  ISETP.NE.AND P0, PT, R107, 0x3, PT ;  /* 0x000000036b00780c */ /* 0x000fe20003f05270 */
[----:B------:R-:W1:Y:S01]  /*b400*/  FENCE.VIEW.ASYNC.T ;  /* 0x00000000000073c6 */ /* 0x000e620000000200 */
[----:B------:R-:W-:Y:S11]  /*b410*/  BSSY.RECONVERGENT B0, `(.L_x_169) ;  /* 0x0000003000007945 */ /* 0x000ff60003800200 */
[----:B------:R-:W-:Y:S05]  /*b420*/  @!P0 BRA `(.L_x_170) ;  /* 0x0000000000048947 */ /* 0x000fea0003800000 */
[----:B------:R-:W-:Y:S05]  /*b430*/  BPT.TRAP 0x1 ;  /* 0x000000040000795c */ /* 0x000fea0000300000 */
.L_x_170:
[----:B------:R-:W-:Y:S05]  /*b440*/  BSYNC.RECONVERGENT B0 ;  /* 0x0000000000007941 */ /* 0x000fea0003800200 */
.L_x_169:
[----:B-1----:R1:W-:Y:S01]  /*b450*/  SYNCS.ARRIVE.TRANS64.A1T0 RZ, [R56+URZ+0x1a880], RZ ;  /* 0x01a880ff38ff79a7 */ /* 0x0023e200081000ff */
[----:B------:R-:W-:Y:S04]  /*b460*/  BSSY.RECONVERGENT B0, `(.L_x_171) ;  /* 0x0000004000007945 */ /* 0x000fe80003800200 */
[----:B------:R-:W-:Y:S05]  /*b470*/  @!P0 BRA `(.L_x_172) ;  /* 0x0000000000088947 */ /* 0x000fea0003800000 */
[----:B------:R-:W-:Y:S05]  /*b480*/  BPT.TRAP 0x1 ;  /* 0x000000040000795c */ /* 0x000fea0000300000 */
[----:B------:R-:W-:Y:S05]  /*b490*/  BPT.TRAP 0x1 ;  /* 0x000000040000795c */ /* 0x000fea0000300000 */
.L_x_172:
[----:B------:R-:W-:Y:S05]  /*b4a0*/  BSYNC.RECONVERGENT B0 ;  /* 0x0000000000007941 */ /* 0x000fea0003800200 */
.L_x_171:
[----:B------:R-:W-:Y:S01]  /*b4b0*/  IADD3 R0, PT, PT, R56, 0x1a858, RZ ;  /* 0x0001a85838007810 */ /* 0x000fe20007ffe0ff */
[----:B------:R-:W-:Y:S03]  /*b4c0*/  BSSY.RECONVERGENT B0, `(.L_x_173) ;  /* 0x0000005000007945 */ /* 0x000fe60003800200 */
[----:B------:R-:W-:Y:S04]  /*b4d0*/  PRMT R0, R57, 0x654, R0 ;  /* 0x0000065439007816 */ /* 0x000fe80000000000 */
[----:B------:R1:W-:Y:S01]  /*b4e0*/  SYNCS.ARRIVE.TRANS64.RED.A1T0 RZ, [R0+URZ], RZ ;  /* 0x000000ff00ff79a7 */ /* 0x0003e200081004ff */
[----:B------:R-:W-:Y:S05]  /*b4f0*/  @!P0 BRA `(.L_x_174) ;  /* 0x0000000000048947 */ /* 0x000fea0003800000 */
[----:B------:R-:W-:Y:S05]  /*b500*/  BPT.TRAP 0x1 ;  /* 0x000000040000795c */ /* 0x000fea0000300000 */
.L_x_174:
[----:B------:R-:W-:Y:S05]  /*b510*/  BSYNC.RECONVERGENT B0 ;  /* 0x0000000000007941 */ /* 0x000fea0003800200 */
.L_x_173:
[----:B-1----:R-:W-:Y:S01]  /*b520*/  IADD3 R0, PT, PT, R56, 0x1a838, RZ ;  /* 0x0001a83838007810 */ /* 0x002fe20007ffe0ff */
[----:B------:R-:W-:Y:S03]  /*b530*/  BSSY.RECONVERGENT B0, `(.L_x_175) ;  /* 0x0000005000007945 */ /* 0x000fe60003800200 */
[----:B------:R-:W-:Y:S04]  /*b540*/  PRMT R0, R57, 0x654, R0 ;  /* 0x0000065439007816 */ /* 0x000fe80000000000 */
[----:B------:R1:W-:Y:S01]  /*b550*/  SYNCS.ARRIVE.TRANS64.RED.A1T0 RZ, [R0+URZ], RZ ;  /* 0x000000ff00ff79a7 */ /* 0x0003e200081004ff */
[----:B------:R-:W-:Y:S05]  /*b560*/  @!P0 BRA `(.L_x_176) ;  /* 0x0000000000048947 */ /* 0x000fea0003800000 */
[----:B------:R-:W-:Y:S05]  /*b570*/  BPT.TRAP 0x1 ;  /* 0x000000040000795c */ /* 0x000fea0000300000 */
.L_x_176:
[----:B------:R-:W-:Y:S05]  /*b580*/  BSYNC.RECONVERGENT B0 ;  /* 0x0000000000007941 */ /* 0x000fea0003800200 */
.L_x_175:
[----:B-1----:R-:W-:Y:S01]  /*b590*/  SHF.L.U32 R0, R102, 0x1f, RZ ;  /* 0x0000001f66007819 */ /* 0x002fe200000006ff */
[----:B------:R-:W-:Y:S03]  /*b5a0*/  BSSY B0, `(.L_x_177) ;  /* 0x0000003000007945 */ /* 0x000fe60003800000 */
[----:B------:R-:W1:Y:S02]  /*b5b0*/  SYNCS.PHASECHK.TRANS64.TRYWAIT P1, [R56+URZ+0x1a840], R0 ;  /* 0x01a84000380075a7 */ /* 0x000e6400080211ff */
[----:B-1----:R-:W-:Y:S05]  /*b5c0*/  @!P1 BRA `(.L_x_178) ;  /* 0x0000004c00889947 */ /* 0x002fea0003800000 */
.L_x_293:
[----:B------:R-:W-:Y:S05]  /*b5d0*/  BSYNC B0 ;  /* 0x0000000000007941 */ /* 0x000fea0003800000 */
.L_x_177:
[----:B------:R-:W-:Y:S04]  /*b5e0*/  BSSY.RECONVERGENT B0, `(.L_x_179) ;  /* 0x0000003000007945 */ /* 0x000fe80003800200 */
[----:B------:R-:W-:Y:S05]  /*b5f0*/  @!P0 BRA `(.L_x_180) ;  /* 0x0000000000048947 */ /* 0x000fea0003800000 */
[----:B------:R-:W-:Y:S05]  /*b600*/  BPT.TRAP 0x1 ;  /* 0x000000040000795c */ /* 0x000fea0000300000 */
.L_x_180:
[----:B------:R-:W-:Y:S05]  /*b610*/  BSYNC.RECONVERGENT B0 ;  /* 0x0000000000007941 */ /* 0x000fea0003800200 */
.L_x_179:
[----:B------:R-:W-:Y:S01]  /*b620*/  SHF.L.U32 R0, R106, 0x1f, RZ ;  /* 0x0000001f6a007819 */ /* 0x000fe200000006ff */
[----:B------:R-:W-:Y:S03]  /*b630*/  BSSY B0, `(.L_x_181) ;  /* 0x0000003000007945 */ /* 0x000fe60003800000 */
[----:B------:R-:W1:Y:S02]  /*b640*/  SYNCS.PHASECHK.TRANS64.TRYWAIT P1, [R56+URZ+0x1a860], R0 ;  /* 0x01a86000380075a7 */ /* 0x000e6400080211ff */
[----:B-1----:R-:W-:Y:S05]  /*b650*/  @!P1 BRA `(.L_x_182) ;  /* 0x0000004c00789947 */ /* 0x002fea0003800000 */
.L_x_294:
[----:B------:R-:W-:Y:S05]  /*b660*/  BSYNC B0 ;  /* 0x0000000000007941 */ /* 0x000fea0003800000 */
.L_x_181:
[----:B------:R-:W-:Y:S04]  /*b670*/  BSSY.RECONVERGENT B0, `(.L_x_183) ;  /* 0x0000003000007945 */ /* 0x000fe80003800200 */
[----:B------:R-:W-:Y:S05]  /*b680*/  @!P0 BRA `(.L_x_184) ;  /* 0x0000000000048947 */ /* 0x000fea0003800000 */
[----:B------:R-:W-:Y:S05]  /*b690*/  BPT.TRAP 0x1 ;  /* 0x000000040000795c */ /* 0x000fea0000300000 */
.L_x_184:
[----:B------:R-:W-:Y:S05]  /*b6a0*/  BSYNC.RECONVERGENT B0 ;  /* 0x0000000000007941 */ /* 0x000fea0003800200 */
.L_x_183:
[----:B------:R-:W1:Y:S01]  /*b6b0*/  S2R R3, SR_CgaCtaId ;  /* 0x0000000000037919 */ /* 0x000e620000008800 */
[----:B------:R-:W-:Y:S02]  /*b6c0*/  MOV R0, 0x400 ;  /* 0x0000040000007802 */ /* 0x000fe40000000f00 */
[----:B------:R-:W-:Y:S02]  /*b6d0*/  SHF.L.U32 R4, R105, 0x1f, RZ ;  /* 0x0000001f69047819 */ /* 0x000fe400000006ff */
[----:B------:R-:W-:Y:S02]  /*b6e0*/  SHF.R.U32.HI R44, RZ, 0x3, R2 ;  /* 0x00000003ff2c7819 */ /* 0x000fe40000011602 */
[----:B-1----:R-:W-:Y:S01]  /*b6f0*/  LEA R3, R3, R0, 0x18 ;  /* 0x0000000003037211 */ /* 0x002fe200078ec0ff */
[----:B------:R-:W-:Y:S03]  /*b700*/  IMAD.U32 R0, R2, 0x10000, RZ ;  /* 0x0001000002007824 */ /* 0x000fe600078e00ff */
[----:B------:R-:W1:Y:S02]  /*b710*/  SYNCS.PHASECHK.TRANS64.TRYWAIT P0, [R3+URZ+0x1a898], R4 ;  /* 0x01a89804030075a7 */ /* 0x000e6400080011ff */
[----:B------:R-:W-:Y:S04]  /*b720*/  LOP3.LUT R44, R0, 0x600010, R44, 0xc8, !PT ;  /* 0x00600010002c7812 */ /* 0x000fe800078ec82c */
[----:B------:R-:W-:Y:S01]  /*b730*/  LOP3.LUT R0, R44, 0xc0, RZ, 0xfc, !PT ;  /* 0x000000c02c007812 */ /* 0x000fe200078efcff */
[----:B-1----:R-:W-:Y:S06]  /*b740*/  @!P0 BRA `(.L_x_185) ;  /* 0x0000004c00508947 */ /* 0x002fec0003800000 */
.L_x_295:
[----:B------:R-:W-:Y:S01]  /*b750*/  SHF.R.U32.HI R2, RZ, 0x5, R2 ;  /* 0x00000005ff027819 */ /* 0x000fe20000011602 */
[----:B------:R-:W-:Y:S05]  /*b760*/  WARPSYNC.ALL ;  /* 0x0000000000007948 */ /* 0x000fea0003800000 */
[C---:B------:R-:W-:Y:S01]  /*b770*/  R2UR UR4, R0.reuse ;  /* 0x00000000000472ca */ /* 0x040fe200000e0000 */
[----:B------:R-:W-:Y:S01]  /*b780*/  VIADD R0, R0, 0xffffffa0 ;  /* 0xffffffa000007836 */ /* 0x000fe20000000000 */
[----:B------:R-:W-:Y:S04]  /*b790*/  LOP3.LUT R2, R2, 0x3, RZ, 0xc0, !PT ;  /* 0x0000000302027812 */ /* 0x000fe800078ec0ff */
[----:B------:R-:W-:Y:S04]  /*b7a0*/  SHF.R.U32.HI R0, RZ, 0x15, R0 ;  /* 0x00000015ff007819 */ /* 0x000fe80000011600 */
[----:B------:R-:W-:Y:S03]  /*b7b0*/  ISETP.NE.AND P0, PT, R2, R0, PT ;  /* 0x000000000200720c */ /* 0x000fe60003f05270 */
[----:B--234-:R-:W1:Y:S10]  /*b7c0*/  LDTM.x16 R28, tmem[UR4+-0x80] ;  /* 0xffff8004001c79ee */ /* 0x01ce74000824ff00 */
[----:B-1----:R-:W-:Y:S05]  /*b7d0*/  @!P0 BRA `(.L_x_186) ;  /* 0x0000000000408947 */ /* 0x002fea0003800000 */
        /* <DEDUP_REMOVED lines=16> */
.L_x_186:
[----:B------:R-:W-:Y:S01]  /*b8e0*/  LOP3.LUT R0, R44, 0x60, RZ, 0xfc, !PT ;  /* 0x000000602c007812 */ /* 0x000fe200078efcff */
[----:B------:R-:W-:Y:S05]  /*b8f0*/  WARPSYNC.ALL ;  /* 0x0000000000007948 */ /* 0x000fea0003800000 */
[----:B------:R-:W-:Y:S01]  /*b900*/  R2UR UR6, R0 ;  /* 0x00000000000672ca */ /* 0x000fe200000e0000 */
[----:B------:R-:W2:Y:S01]  /*b910*/  LDL.LU.64 R50, [R1+0x10] ;  /* 0x0000100001327983 */ /* 0x000ea20000300a00 */
[----:B------:R-:W-:Y:S01]  /*b920*/  LOP3.LUT R44, R44, 0x80, RZ, 0xfc, !PT ;  /* 0x000000802c2c7812 */ /* 0x000fe200078efcff */
[----:B------:R-:W1:Y:S01]  /*b930*/  S2UR UR40, SR_CgaCtaId ;  /* 0x00000000002879c3 */ /* 0x000e620000008800 */
[----:B------:R-:W-:Y:S02]  /*b940*/  UMOV UR37, 0x400 ;  /* 0x0000040000257882 */ /* 0x000fe40000000000 */
[----:B------:R-:W-:Y:S01]  /*b950*/  R2UR UR5, R44 ;  /* 0x000000002c0572ca */ /* 0x000fe200000e0000 */
[----:B------:R-:W3:Y:S01]  /*b960*/  LDL.LU.64 R48, [R1+0x8] ;  /* 0x0000080001307983 */ /* 0x000ee20000300a00 */
[----:B------:R-:W4:Y:S02]  /*b970*/  S2R R46, SR_TID.X ;  /* 0x00000000002e7919 */ /* 0x000f240000002100 */
[--C-:B----4-:R-:W-:Y:S01]  /*b980*/  SHF.R.U32.HI R53, RZ, 0x1, R46.reuse ;  /* 0x00000001ff357819 */ /* 0x110fe2000001162e */
[----:B-1----:R-:W-:Y:S01]  /*b990*/  ULEA UR37, UR40, UR37, 0x18 ;  /* 0x0000002528257291 */ /* 0x002fe2000f8ec0ff */
[----:B------:R-:W-:Y:S01]  /*b9a0*/  SHF.R.U32.HI R47, RZ, 0x3, R46 ;  /* 0x00000003ff2f7819 */ /* 0x000fe2000001162e */
[----:B------:R-:W-:Y:S01]  /*b9b0*/  IMAD.U32 R52, R46, 0x10000, RZ ;  /* 0x000100002e347824 */ /* 0x000fe200078e00ff */
[----:B------:R-:W-:Y:S04]  /*b9c0*/  LOP3.LUT R53, R53, 0x40, RZ, 0xc0, !PT ;  /* 0x0000004035357812 */ /* 0x000fe800078ec0ff */
[----:B------:R-:W-:Y:S02]  /*b9d0*/  LOP3.LUT R0, R52, 0x600010, R47, 0xc8, !PT ;  /* 0x0060001034007812 */ /* 0x000fe400078ec82f */
[----:B------:R-:W1:Y:S02]  /*b9e0*/  LDS.128 R12, [R53+UR37+0x1a200] ;  /* 0x01a20025350c7984 */ /* 0x000e640008000c00 */
[----:B------:R-:W-:Y:S04]  /*b9f0*/  LOP3.LUT R0, R0, 0xa0, RZ, 0xfc, !PT ;  /* 0x000000a000007812 */ /* 0x000fe800078efcff */
[----:B------:R-:W-:Y:S02]  /*ba00*/  R2UR UR4, R0 ;  /* 0x00000000000472ca */ /* 0x000fe400000e0000 */
[----:B------:R-:W4:Y:S08]  /*ba10*/  LDS.128 R8, [R53+UR37+0x1a220] ;  /* 0x01a2202535087984 */ /* 0x000f300008000c00 */
[----:B------:R-:W5:Y:S08]  /*ba20*/  LDS.128 R24, [R53+UR37+0x1a210] ;  /* 0x01a2102535187984 */ /* 0x000f700008000c00 */
[----:B------:R-:W5:Y:S08]  /*ba30*/  LDS.128 R4, [R53+UR37+0x1a230] ;  /* 0x01a2302535047984 */ /* 0x000f700008000c00 */
[----:B------:R-:W-:Y:S01]  /*ba40*/  LDS.128 R56, [R53+UR37+0x1a310] ;  /* 0x01a3102535387984 */ /* 0x000fe20008000c00 */
[----:B-1----:R-:W-:Y:S02]  /*ba50*/  FADD2 R2, R28.F32x2.HI_LO, R12.F32x2.HI_LO ;  /* 0x0000000c1c02724b */ /* 0x002fe40000000000 */
[----:B------:R-:W-:Y:S05]  /*ba60*/  FADD2 R20, R30.F32x2.HI_LO, R14.F32x2.HI_LO ;  /* 0x0000000e1e14724b */ /* 0x000fea0000000000 */
[----:B------:R-:W1:Y:S01]  /*ba70*/  LDS.128 R12, [R53+UR37+0x1a280] ;  /* 0x01a28025350c7984 */ /* 0x000e620008000c00 */
[----:B----4-:R-:W-:Y:S02]  /*ba80*/  FADD2 R36, R36.F32x2.HI_LO, R8.F32x2.HI_LO ;  /* 0x000000082424724b */ /* 0x010fe40000000000 */
[----:B------:R-:W-:Y:S05]  /*ba90*/  FADD2 R38, R38.F32x2.HI_LO, R10.F32x2.HI_LO ;  /* 0x0000000a2626724b */ /* 0x000fea0000000000 */
[----:B------:R-:W4:Y:S01]  /*baa0*/  LDS.128 R8, [R53+UR37+0x1a2a0] ;  /* 0x01a2a02535087984 */ /* 0x000f220008000c00 */
[----:B------:R-:W-:Y:S02]  /*bab0*/  FMUL2 R36, R36.F32x2.HI_LO, R122.F32x2.HI_LO ;  /* 0x0000007a2424724a */ /* 0x000fe40000000000 */
[----:B------:R-:W-:Y:S02]  /*bac0*/  FMUL2 R38, R38.F32x2.HI_LO, R120.F32x2.HI_LO ;  /* 0x000000782626724a */ /* 0x000fe40000000000 */
[----:B-----5:R-:W-:Y:S02]  /*bad0*/  FADD2 R32, R32.F32x2.HI_LO, R24.F32x2.HI_LO ;  /* 0x000000182020724b */ /* 0x020fe40000000000 */
[----:B------:R-:W-:Y:S01]  /*bae0*/  FADD2 R34, R34.F32x2.HI_LO, R26.F32x2.HI_LO ;  /* 0x0000001a2222724b */ /* 0x000fe20000000000 */
[----:B------:R-:W-:Y:S03]  /*baf0*/  F2FP.BF16.F32.PACK_AB R38, R39, R38 ;  /* 0x000000262726723e */ /* 0x000fe600000010ff */
[----:B------:R-:W-:Y:S01]  /*bb00*/  FMUL2 R44, R34.F32x2.HI_LO, R22.F32x2.HI_LO ;  /* 0x00000016222c724a */ /* 0x000fe20000000000 */
[----:B------:R-:W-:Y:S01]  /*bb10*/  PRMT R107, R38, 0x7632, R107 ;  /* 0x00007632266b7816 */ /* 0x000fe2000000006b */
[----:B------:R-:W-:Y:S02]  /*bb20*/  FADD2 R40, R40.F32x2.HI_LO, R4.F32x2.HI_LO ;  /* 0x000000042828724b */ /* 0x000fe40000000000 */
[----:B------:R-:W-:Y:S01]  /*bb30*/  FADD2 R42, R42.F32x2.HI_LO, R6.F32x2.HI_LO ;  /* 0x000000062a2a724b */ /* 0x000fe20000000000 */
[----:B------:R-:W-:Y:S01]  /*bb40*/  F2FP.BF16.F32.PACK_AB R44, R45, R44 ;  /* 0x0000002c2d2c723e */ /* 0x000fe200000010ff */
[----:B------:R-:W-:Y:S01]  /*bb50*/  LDS.128 R4, [R53+UR37+0x1a2b0] ;  /* 0x01a2b02535047984 */ /* 0x000fe20008000c00 */
[----:B------:R-:W-:Y:S02]  /*bb60*/  FMUL2 R40, R40.F32x2.HI_LO, R118.F32x2.HI_LO ;  /* 0x000000762828724a */ /* 0x000fe40000000000 */
[----:B------:R-:W-:Y:S01]  /*bb70*/  PRMT R77, R44, 0x7632, R77 ;  /* 0x000076322c4d7816 */ /* 0x000fe2000000004d */
[----:B------:R-:W-:Y:S02]  /*bb80*/  FMUL2 R42, R42.F32x2.HI_LO, R116.F32x2.HI_LO ;  /* 0x000000742a2a724a */ /* 0x000fe40000000000 */
[----:B--2---:R-:W-:Y:S02]  /*bb90*/  FMUL2 R2, R2.F32x2.HI_LO, R50.F32x2.HI_LO ;  /* 0x000000320202724a */ /* 0x004fe40000000000 */
[----:B---3--:R-:W-:Y:S03]  /*bba0*/  FMUL2 R28, R20.F32x2.HI_LO, R48.F32x2.HI_LO ;  /* 0x00000030141c724a */ /* 0x008fe60000000000 */
[----:B------:R-:W-:Y:S01]  /*bbb0*/  F2FP.BF16.F32.PACK_AB R20, R3, R2 ;  /* 0x000000020314723e */ /* 0x000fe200000010ff */
[----:B------:R-:W2:Y:S01]  /*bbc0*/  LDS.128 R48, [R53+UR37+0x1a290] ;  /* 0x01a2902535307984 */ /* 0x000ea20008000c00 */
[----:B------:R-:W-:Y:S01]  /*bbd0*/  FMUL2 R2, R32.F32x2.HI_LO, R124.F32x2.HI_LO ;  /* 0x0000007c2002724a */ /* 0x000fe20000000000 */
[----:B------:R-:W-:Y:S02]  /*bbe0*/  F2FP.BF16.F32.PACK_AB R0, R29, R28 ;  /* 0x0000001c1d00723e */ /* 0x000fe400000010ff */
[C---:B------:R-:W-:Y:S02]  /*bbf0*/  PRMT R54, R20.reuse, 0x7632, R54 ;  /* 0x0000763214367816 */ /* 0x040fe40000000036 */
[----:B------:R-:W-:Y:S02]  /*bc00*/  PRMT R55, R20, 0x7610, R55 ;  /* 0x0000761014377816 */ /* 0x000fe40000000037 */
[C---:B------:R-:W-:Y:S01]  /*bc10*/  PRMT R75, R0.reuse, 0x7632, R75 ;  /* 0x00007632004b7816 */ /* 0x040fe2000000004b */
[----:B------:R-:W1:Y:S01]  /*bc20*/  LDTM.x16 R20, tmem[UR6] ;  /* 0x00000006001479ee */ /* 0x000e620008240000 */
[----:B------:R-:W-:Y:S02]  /*bc30*/  PRMT R76, R0, 0x7610, R76 ;  /* 0x00007610004c7816 */ /* 0x000fe4000000004c */
[----:B------:R-:W-:Y:S02]  /*bc40*/  F2FP.BF16.F32.PACK_AB R0, R37, R36 ;  /* 0x000000242500723e */ /* 0x000fe400000010ff */
[----:B------:R-:W-:Y:S02]  /*bc50*/  F2FP.BF16.F32.PACK_AB R2, R3, R2 ;  /* 0x000000020302723e */ /* 0x000fe400000010ff */
[C---:B------:R-:W-:Y:S02]  /*bc60*/  PRMT R39, R0.reuse, 0x7632, R39 ;  /* 0x0000763200277816 */ /* 0x040fe40000000027 */
[----:B------:R-:W-:Y:S02]  /*bc70*/  PRMT R100, R0, 0x7610, R100 ;  /* 0x0000761000647816 */ /* 0x000fe40000000064 */
[----:B------:R-:W-:Y:S02]  /*bc80*/  F2FP.BF16.F32.PACK_AB R0, R41, R40 ;  /* 0x000000282900723e */ /* 0x000fe400000010ff */
[----:B------:R-:W-:Y:S02]  /*bc90*/  F2FP.BF16.F32.PACK_AB R3, R43, R42 ;  /* 0x0000002a2b03723e */ /* 0x000fe400000010ff */
[----:B------:R-:W-:Y:S01]  /*bca0*/  PRMT R45, R2, 0x7632, R45 ;  /* 0x00007632022d7816 */ /* 0x000fe2000000002d */
[----:B------:R-:W3:Y:S01]  /*bcb0*/  LDS.128 R40, [R53+UR37+0x1a300] ;  /* 0x01a3002535287984 */ /* 0x000ee20008000c00 */
[----:B-1----:R-:W-:Y:S02]  /*bcc0*/  FADD2 R20, R20.F32x2.HI_LO, R12.F32x2.HI_LO ;  /* 0x0000000c1414724b */ /* 0x002fe40000000000 */
[----:B------:R-:W-:Y:S02]  /*bcd0*/  FADD2 R22, R22.F32x2.HI_LO, R14.F32x2.HI_LO ;  /* 0x0000000e1616724b */ /* 0x000fe40000000000 */
[----:B------:R-:W-:Y:S01]  /*bce0*/  FMUL2 R20, R20.F32x2.HI_LO, R114.F32x2.HI_LO ;  /* 0x000000721414724a */ /* 0x000fe20000000000 */
[----:B------:R-:W-:Y:S01]  /*bcf0*/  PRMT R114, R0, 0x7632, R114 ;  /* 0x0000763200727816 */ /* 0x000fe20000000072 */
[----:B------:R-:W-:Y:S01]  /*bd00*/  FMUL2 R22, R22.F32x2.HI_LO, R112.F32x2.HI_LO ;  /* 0x000000701616724a */ /* 0x000fe20000000000 */
[----:B------:R-:W-:Y:S01]  /*bd10*/  PRMT R115, R0, 0x7610, R115 ;  /* 0x0000761000737816 */ /* 0x000fe20000000073 */
[----:B----4-:R-:W-:Y:S01]  /*bd20*/  FADD2 R28, R28.F32x2.HI_LO, R8.F32x2.HI_LO ;  /* 0x000000081c1c724b */ /* 0x010fe20000000000 */
[----:B------:R-:W-:Y:S01]  /*bd30*/  F2FP.BF16.F32.PACK_AB R20, R21, R20 ;  /* 0x000000141514723e */ /* 0x000fe200000010ff */
[----:B--2---:R-:W-:Y:S01]  /*bd40*/  FADD2 R24, R24.F32x2.HI_LO, R48.F32x2.HI_LO ;  /* 0x000000301818724b */ /* 0x004fe20000000000 */
[----:B------:R-:W-:Y:S01]  /*bd50*/  F2FP.BF16.F32.PACK_AB R0, R23, R22 ;  /* 0x000000161700723e */ /* 0x000fe200000010ff */
[----:B------:R-:W-:Y:S01]  /*bd60*/  FADD2 R26, R26.F32x2.HI_LO, R50.F32x2.HI_LO ;  /* 0x000000321a1a724b */ /* 0x000fe20000000000 */
[----:B------:R-:W-:Y:S01]  /*bd70*/  PRMT R116, R20, 0x7632, R116 ;  /* 0x0000763214747816 */ /* 0x000fe20000000074 */
[----:B------:R-:W-:Y:S01]  /*bd80*/  FADD2 R10, R30.F32x2.HI_LO, R10.F32x2.HI_LO ;  /* 0x0000000a1e0a724b */ /* 0x000fe20000000000 */
[----:B------:R-:W-:Y:S01]  /*bd90*/  PRMT R117, R20, 0x7610, R117 ;  /* 0x0000761014757816 */ /* 0x000fe20000000075 */
[----:B------:R-:W-:Y:S01]  /*bda0*/  FMUL2 R110, R28.F32x2.HI_LO, R110.F32x2.HI_LO ;  /* 0x0000006e1c6e724a */ /* 0x000fe20000000000 */
[C---:B------:R-:W-:Y:S01]  /*bdb0*/  PRMT R118, R0.reuse, 0x7632, R118 ;  /* 0x0000763200767816 */ /* 0x040fe20000000076 */
[----:B------:R-:W1:Y:S01]  /*bdc0*/  LDS.128 R28, [R53+UR37+0x1a320] ;  /* 0x01a32025351c7984 */ /* 0x000e620008000c00 */
[----:B------:R-:W-:Y:S01]  /*bdd0*/  PRMT R119, R0, 0x7610, R119 ;  /* 0x0000761000777816 */ /* 0x000fe20000000077 */
[----:B------:R-:W-:Y:S01]  /*bde0*/  FMUL2 R36, R24.F32x2.HI_LO, R18.F32x2.HI_LO ;  /* 0x000000121824724a */ /* 0x000fe20000000000 */
[----:B------:R-:W-:Y:S01]  /*bdf0*/  PRMT R112, R3, 0x7632, R112 ;  /* 0x0000763203707816 */ /* 0x000fe20000000070 */
[----:B------:R-:W-:Y:S01]  /*be00*/  FMUL2 R48, R26.F32x2.HI_LO, R16.F32x2.HI_LO ;  /* 0x000000101a30724a */ /* 0x000fe20000000000 */
[----:B------:R-:W-:Y:S01]  /*be10*/  PRMT R113, R3, 0x7610, R113 ;  /* 0x0000761003717816 */ /* 0x000fe20000000071 */
[----:B------:R-:W-:Y:S01]  /*be20*/  FADD2 R32, R32.F32x2.HI_LO, R4.F32x2.HI_LO ;  /* 0x000000042020724b */ /* 0x000fe20000000000 */
[----:B------:R-:W-:Y:S01]  /*be30*/  F2FP.BF16.F32.PACK_AB R0, R37, R36 ;  /* 0x000000242500723e */ /* 0x000fe200000010ff */
[----:B------:R-:W2:Y:S01]  /*be40*/  LDTM.x16 R12, tmem[UR5] ;  /* 0x00000005000c79ee */ /* 0x000ea20008240000 */
[----:B------:R-:W-:Y:S01]  /*be50*/  F2FP.BF16.F32.PACK_AB R48, R49, R48 ;  /* 0x000000303130723e */ /* 0x000fe200000010ff */
[----:B------:R-:W-:Y:S01]  /*be60*/  FADD2 R6, R34.F32x2.HI_LO, R6.F32x2.HI_LO ;  /* 0x000000062206724b */ /* 0x000fe20000000000 */
[----:B------:R-:W-:Y:S01]  /*be70*/  PRMT R49, R0, 0x7632, R49 ;  /* 0x0000763200317816 */ /* 0x000fe20000000031 */
[----:B------:R-:W-:Y:S01]  /*be80*/  FMUL2 R98, R32.F32x2.HI_LO, R98.F32x2.HI_LO ;  /* 0x000000622062724a */ /* 0x000fe20000000000 */
[----:B------:R-:W-:Y:S01]  /*be90*/  PRMT R120, R0, 0x7610, R120 ;  /* 0x0000761000787816 */ /* 0x000fe20000000078 */
[----:B------:R-:W4:Y:S01]  /*bea0*/  LDS.128 R32, [R53+UR37+0x1a330] ;  /* 0x01a3302535207984 */ /* 0x000f220008000c00 */
[----:B------:R-:W-:Y:S01]  /*beb0*/  F2FP.BF16.F32.PACK_AB R0, R111, R110 ;  /* 0x0000006e6f00723e */ /* 0x000fe200000010ff */
[----:B------:R-:W-:Y:S01]  /*bec0*/  FMUL2 R6, R6.F32x2.HI_LO, R96.F32x2.HI_LO ;  /* 0x000000600606724a */ /* 0x000fe20000000000 */
[----:B------:R-:W-:Y:S01]  /*bed0*/  F2FP.BF16.F32.PACK_AB R98, R99, R98 ;  /* 0x000000626362723e */ /* 0x000fe200000010ff */
[----:B------:R-:W-:Y:S01]  /*bee0*/  FMUL2 R10, R10.F32x2.HI_LO, R108.F32x2.HI_LO ;  /* 0x0000006c0a0a724a */ /* 0x000fe20000000000 */
[C---:B------:R-:W-:Y:S01]  /*bef0*/  PRMT R109, R0.reuse, 0x7632, R109 ;  /* 0x00007632006d7816 */ /* 0x040fe2000000006d */
[----:B------:R-:W-:Y:S01]  /*bf00*/  UMOV UR5, 0x33334444 ;  /* 0x3333444400057882 */ /* 0x000fe20000000000 */
[----:B------:R-:W-:Y:S02]  /*bf10*/  F2FP.BF16.F32.PACK_AB R6, R7, R6 ;  /* 0x000000060706723e */ /* 0x000fe400000010ff */
[----:B------:R-:W-:Y:S02]  /*bf20*/  PRMT R110, R0, 0x7610, R110 ;  /* 0x00007610006e7816 */ /* 0x000fe4000000006e */
[----:B------:R-:W-:Y:S02]  /*bf30*/  F2FP.BF16.F32.PACK_AB R10, R11, R10 ;  /* 0x0000000a0b0a723e */ /* 0x000fe400000010ff */
[----:B------:R-:W-:Y:S02]  /*bf40*/  PRMT R108, R48, 0x7632, R108 ;  /* 0x00007632306c7816 */ /* 0x000fe4000000006c */
[C---:B------:R-:W-:Y:S02]  /*bf50*/  PRMT R96, R10.reuse, 0x7632, R96 ;  /* 0x000076320a607816 */ /* 0x040fe40000000060 */
[----:B------:R-:W-:Y:S01]  /*bf60*/  PRMT R97, R10, 0x7610, R97 ;  /* 0x000076100a617816 */ /* 0x000fe20000000061 */
[----:B--2---:R-:W-:Y:S02]  /*bf70*/  FADD2 R16, R16.F32x2.HI_LO, R56.F32x2.HI_LO ;  /* 0x000000381010724b */ /* 0x004fe40000000000 */
[----:B------:R-:W-:Y:S02]  /*bf80*/  FADD2 R18, R18.F32x2.HI_LO, R58.F32x2.HI_LO ;  /* 0x0000003a1212724b */ /* 0x000fe40000000000 */
[----:B------:R-:W2:Y:S01]  /*bf90*/  LDS.128 R56, [R53+UR37+0x1a390] ;  /* 0x01a3902535387984 */ /* 0x000ea20008000c00 */
[----:B---3--:R-:W-:Y:S02]  /*bfa0*/  FADD2 R12, R12.F32x2.HI_LO, R40.F32x2.HI_LO ;  /* 0x000000280c0c724b */ /* 0x008fe40000000000 */
[----:B------:R-:W-:Y:S02]  /*bfb0*/  FADD2 R14, R14.F32x2.HI_LO, R42.F32x2.HI_LO ;  /* 0x0000002a0e0e724b */ /* 0x000fe40000000000 */
[----:B------:R-:W-:Y:S01]  /*bfc0*/  FMUL2 R12, R12.F32x2.HI_LO, R94.F32x2.HI_LO ;  /* 0x0000005e0c0c724a */ /* 0x000fe20000000000 */
[----:B------:R-:W-:Y:S01]  /*bfd0*/  PRMT R94, R98, 0x7632, R94 ;  /* 0x00007632625e7816 */ /* 0x000fe2000000005e */
[----:B------:R-:W-:Y:S01]  /*bfe0*/  FMUL2 R14, R14.F32x2.HI_LO, R92.F32x2.HI_LO ;  /* 0x0000005c0e0e724a */ /* 0x000fe20000000000 */
[----:B------:R-:W-:Y:S01]  /*bff0*/  PRMT R92, R6, 0x7632, R92 ;  /* 0x00007632065c7816 */ /* 0x000fe2000000005c */
[----:B------:R-:W3:Y:S01]  /*c000*/  LDS.128 R40, [R53+UR37+0x1a380] ;  /* 0x01a3802535287984 */ /* 0x000ee20008000c00 */
[----:B------:R-:W-:Y:S01]  /*c010*/  F2FP.BF16.F32.PACK_AB R3, R13, R12 ;  /* 0x0000000c0d03723e */ /* 0x000fe200000010ff */
[----:B------:R-:W-:Y:S01]  /*c020*/  FMUL2 R36, R16.F32x2.HI_LO, R90.F32x2.HI_LO ;  /* 0x0000005a1024724a */ /* 0x000fe20000000000 */
[----:B------:R-:W-:Y:S01]  /*c030*/  PRMT R93, R6, 0x7610, R93 ;  /* 0x00007610065d7816 */ /* 0x000fe2000000005d */
[----:B------:R-:W-:Y:S01]  /*c040*/  FMUL2 R50, R18.F32x2.HI_LO, R88.F32x2.HI_LO ;  /* 0x000000581232724a */ /* 0x000fe20000000000 */
[----:B------:R-:W-:Y:S01]  /*c050*/  F2FP.BF16.F32.PACK_AB R0, R15, R14 ;  /* 0x0000000e0f00723e */ /* 0x000fe200000010ff */
[----:B-1----:R-:W-:Y:S01]  /*c060*/  FADD2 R20, R20.F32x2.HI_LO, R28.F32x2.HI_LO ;  /* 0x0000001c1414724b */ /* 0x002fe20000000000 */
[C---:B------:R-:W-:Y:S01]  /*c070*/  PRMT R90, R3.reuse, 0x7632, R90 ;  /* 0x00007632035a7816 */ /* 0x040fe2000000005a */
[----:B------:R-:W2:Y:S01]  /*c080*/  LDTM.x16 R4, tmem[UR4] ;  /* 0x00000004000479ee */ /* 0x000ea20008240000 */
[----:B------:R-:W-:Y:S01]  /*c090*/  PRMT R91, R3, 0x7610, R91 ;  /* 0x00007610035b7816 */ /* 0x000fe2000000005b */
[----:B------:R-:W-:Y:S01]  /*c0a0*/  FADD2 R22, R22.F32x2.HI_LO, R30.F32x2.HI_LO ;  /* 0x0000001e1616724b */ /* 0x000fe20000000000 */
[C---:B------:R-:W-:Y:S01]  /*c0b0*/  PRMT R88, R0.reuse, 0x7632, R88 ;  /* 0x0000763200587816 */ /* 0x040fe20000000058 */
[----:B------:R-:W1:Y:S01]  /*c0c0*/  LDS.128 R28, [R53+UR37+0x1a3a0] ;  /* 0x01a3a025351c7984 */ /* 0x000e620008000c00 */
[----:B------:R-:W-:Y:S01]  /*c0d0*/  PRMT R89, R0, 0x7610, R89 ;  /* 0x0000761000597816 */ /* 0x000fe20000000059 */
[----:B----4-:R-:W-:Y:S01]  /*c0e0*/  FADD2 R24, R24.F32x2.HI_LO, R32.F32x2.HI_LO ;  /* 0x000000201818724b */ /* 0x010fe20000000000 */
[----:B------:R-:W-:Y:S01]  /*c0f0*/  F2FP.BF16.F32.PACK_AB R0, R37, R36 ;  /* 0x000000242500723e */ /* 0x000fe200000010ff */
[----:B------:R-:W-:Y:S01]  /*c100*/  FMUL2 R20, R20.F32x2.HI_LO, R66.F32x2.HI_LO ;  /* 0x000000421414724a */ /* 0x000fe20000000000 */
[----:B------:R-:W-:Y:S01]  /*c110*/  F2FP.BF16.F32.PACK_AB R3, R51, R50 ;  /* 0x000000323303723e */ /* 0x000fe200000010ff */
[----:B------:R-:W-:Y:S01]  /*c120*/  FMUL2 R22, R22.F32x2.HI_LO, R64.F32x2.HI_LO ;  /* 0x000000401616724a */ /* 0x000fe20000000000 */
[C---:B------:R-:W-:Y:S01]  /*c130*/  PRMT R36, R0.reuse, 0x7632, R36 ;  /* 0x0000763200247816 */ /* 0x040fe20000000024 */
[----:B------:R-:W-:Y:S01]  /*c140*/  USHF.L.U32 UR4, UR41, 0x2, URZ ;  /* 0x0000000229047899 */ /* 0x000fe200080006ff */
[----:B------:R-:W-:Y:S02]  /*c150*/  PRMT R37, R0, 0x7610, R37 ;  /* 0x0000761000257816 */ /* 0x000fe40000000025 */
[C---:B------:R-:W-:Y:S02]  /*c160*/  PRMT R50, R3.reuse, 0x7632, R50 ;  /* 0x0000763203327816 */ /* 0x040fe40000000032 */
[----:B------:R-:W-:Y:S02]  /*c170*/  PRMT R51, R3, 0x7610, R51 ;  /* 0x0000761003337816 */ /* 0x000fe40000000033 */
[----:B------:R-:W-:Y:S01]  /*c180*/  F2FP.BF16.F32.PACK_AB R0, R21, R20 ;  /* 0x000000141500723e */ /* 0x000fe200000010ff */
[----:B------:R-:W-:Y:S01]  /*c190*/  FADD2 R20, R26.F32x2.HI_LO, R34.F32x2.HI_LO ;  /* 0x000000221a14724b */ /* 0x000fe20000000000 */
[----:B------:R-:W-:Y:S01]  /*c1a0*/  F2FP.BF16.F32.PACK_AB R3, R23, R22 ;  /* 0x000000161703723e */ /* 0x000fe200000010ff */
[----:B------:R-:W-:Y:S01]  /*c1b0*/  FMUL2 R22, R24.F32x2.HI_LO, R62.F32x2.HI_LO ;  /* 0x0000003e1816724a */ /* 0x000fe20000000000 */
[C---:B------:R-:W-:Y:S01]  /*c1c0*/  PRMT R32, R0.reuse, 0x7632, R32 ;  /* 0x0000763200207816 */ /* 0x040fe20000000020 */
[----:B------:R4:W5:Y:S01]  /*c1d0*/  LDS.128 R24, [R53+UR37+0x1a3b0] ;  /* 0x01a3b02535187984 */ /* 0x0009620008000c00 */
[----:B------:R-:W-:Y:S01]  /*c1e0*/  PRMT R33, R0, 0x7610, R33 ;  /* 0x0000761000217816 */ /* 0x000fe20000000021 */
[----:B------:R-:W-:Y:S01]  /*c1f0*/  NOP ;  /* 0x0000000000007918 */ /* 0x000fe20000000000 */
[----:B------:R-:W-:Y:S01]  /*c200*/  F2FP.BF16.F32.PACK_AB R22, R23, R22 ;  /* 0x000000161716723e */ /* 0x000fe200000010ff */
[----:B--2---:R-:W-:Y:S01]  /*c210*/  FADD2 R8, R8.F32x2.HI_LO, R56.F32x2.HI_LO ;  /* 0x000000380808724b */ /* 0x004fe20000000000 */
[C---:B------:R-:W-:Y:S01]  /*c220*/  PRMT R34, R3.reuse, 0x7632, R34 ;  /* 0x0000763203227816 */ /* 0x040fe20000000022 */
[----:B------:R-:W-:Y:S01]  /*c230*/  IMAD.U32 R57, RZ, RZ, UR4 ;  /* 0x00000004ff397e24 */ /* 0x000fe2000f8e00ff */
[----:B------:R-:W-:Y:S01]  /*c240*/  PRMT R35, R3, 0x7610, R35 ;  /* 0x0000761003237816 */ /* 0x000fe20000000023 */
[----:B---3--:R-:W-:Y:S01]  /*c250*/  FADD2 R4, R4.F32x2.HI_LO, R40.F32x2.HI_LO ;  /* 0x000000280404724b */ /* 0x008fe20000000000 */
[----:B------:R-:W-:Y:S01]  /*c260*/  PRMT R23, R22, 0x7632, R23 ;  /* 0x0000763216177816 */ /* 0x000fe20000000017 */
[----:B------:R-:W-:Y:S01]  /*c270*/  FADD2 R6, R6.F32x2.HI_LO, R42.F32x2.HI_LO ;  /* 0x0000002a0606724b */ /* 0x000fe20000000000 */
[----:B------:R-:W-:Y:S01]  /*c280*/  R2UR UR4, R57 ;  /* 0x00000000390472ca */ /* 0x000fe200000e0000 */
[----:B------:R-:W-:Y:S02]  /*c290*/  FADD2 R10, R10.F32x2.HI_LO, R58.F32x2.HI_LO ;  /* 0x0000003a0a0a724b */ /* 0x000fe40000000000 */
[----:B------:R-:W-:Y:S02]  /*c2a0*/  FMUL2 R20, R20.F32x2.HI_LO, R60.F32x2.HI_LO ;  /* 0x0000003c1414724a */ /* 0x000fe40000000000 */
[----:B------:R-:W-:Y:S02]  /*c2b0*/  FMUL2 R4, R4.F32x2.HI_LO, R68.F32x2.HI_LO ;  /* 0x000000440404724a */ /* 0x000fe40000000000 */
[----:B------:R-:W-:Y:S01]  /*c2c0*/  FMUL2 R6, R6.F32x2.HI_LO, R70.F32x2.HI_LO ;  /* 0x000000460606724a */ /* 0x000fe20000000000 */
[----:B------:R-:W-:Y:S01]  /*c2d0*/  F2FP.BF16.F32.PACK_AB R20, R21, R20 ;  /* 0x000000141514723e */ /* 0x000fe200000010ff */
[----:B-1----:R-:W-:Y:S01]  /*c2e0*/  FADD2 R12, R12.F32x2.HI_LO, R28.F32x2.HI_LO ;  /* 0x0000001c0c0c724b */ /* 0x002fe20000000000 */
[----:B------:R-:W-:Y:S01]  /*c2f0*/  F2FP.BF16.F32.PACK_AB R4, R5, R4 ;  /* 0x000000040504723e */ /* 0x000fe200000010ff */
[----:B------:R-:W-:Y:S01]  /*c300*/  FADD2 R14, R14.F32x2.HI_LO, R30.F32x2.HI_LO ;  /* 0x0000001e0e0e724b */ /* 0x000fe20000000000 */
[----:B------:R-:W-:Y:S01]  /*c310*/  F2FP.BF16.F32.PACK_AB R6, R7, R6 ;  /* 0x000000060706723e */ /* 0x000fe200000010ff */
[----:B------:R-:W-:Y:S01]  /*c320*/  USHF.R.U64 UR4, UR5, UR4, 0x123333 ;  /* 0x0012333305047499 */ /* 0x000fe20008001204 */
[----:B------:R-:W-:Y:S01]  /*c330*/  PRMT R40, R20, 0x7632, R40 ;  /* 0x0000763214287816 */ /* 0x000fe20000000028 */
[----:B------:R-:W-:Y:S01]  /*c340*/  FMUL2 R8, R8.F32x2.HI_LO, R72.F32x2.HI_LO ;  /* 0x000000480808724a */ /* 0x000fe20000000000 */
[----:B------:R-:W-:Y:S01]  /*c350*/  PRMT R41, R20, 0x7610, R41 ;  /* 0x0000761014297816 */ /* 0x000fe20000000029 */
[----:B------:R-:W-:Y:S01]  /*c360*/  ULOP3.LUT UR38, UR4, 0x7, URZ, 0xc0, !UPT ;  /* 0x0000000704267892 */ /* 0x000fe2000f8ec0ff */
[----:B------:R-:W-:Y:S01]  /*c370*/  PRMT R42, R4, 0x7632, R42 ;  /* 0x00007632042a7816 */ /* 0x000fe2000000002a */
[----:B------:R-:W-:Y:S01]  /*c380*/  FMUL2 R10, R10.F32x2.HI_LO, R86.F32x2.HI_LO ;  /* 0x000000560a0a724a */ /* 0x000fe20000000000 */
[----:B------:R-:W-:Y:S01]  /*c390*/  F2FP.BF16.F32.PACK_AB R8, R9, R8 ;  /* 0x000000080908723e */ /* 0x000fe200000010ff */
[----:B------:R-:W-:Y:S01]  /*c3a0*/  UISETP.NE.AND UP0, UPT, UR38, 0x3, UPT ;  /* 0x000000032600788c */ /* 0x000fe2000bf05270 */
[----:B------:R-:W-:Y:S01]  /*c3b0*/  PRMT R43, R4, 0x7610, R43 ;  /* 0x00007610042b7816 */ /* 0x000fe2000000002b */
[----:B------:R-:W-:Y:S01]  /*c3c0*/  FMUL2 R12, R12.F32x2.HI_LO, R84.F32x2.HI_LO ;  /* 0x000000540c0c724a */ /* 0x000fe20000000000 */
[----:B------:R-:W-:Y:S01]  /*c3d0*/  F2FP.BF16.F32.PACK_AB R10, R11, R10 ;  /* 0x0000000a0b0a723e */ /* 0x000fe200000010ff */
[----:B------:R-:W-:Y:S01]  /*c3e0*/  FMUL2 R14, R14.F32x2.HI_LO, R82.F32x2.HI_LO ;  /* 0x000000520e0e724a */ /* 0x000fe20000000000 */
[----:B----4-:R-:W-:Y:S02]  /*c3f0*/  PRMT R53, R6, 0x7632, R53 ;  /* 0x0000763206357816 */ /* 0x010fe40000000035 */
[----:B------:R-:W-:Y:S01]  /*c400*/  F2FP.BF16.F32.PACK_AB R12, R13, R12 ;  /* 0x0000000c0d0c723e */ /* 0x000fe200000010ff */
[----:B-----5:R-:W-:Y:S01]  /*c410*/  FADD2 R16, R16.F32x2.HI_LO, R24.F32x2.HI_LO ;  /* 0x000000181010724b */ /* 0x020fe20000000000 */
[----:B------:R-:W-:Y:S01]  /*c420*/  F2FP.BF16.F32.PACK_AB R14, R15, R14 ;  /* 0x0000000e0f0e723e */ /* 0x000fe200000010ff */
[----:B------:R-:W-:Y:S01]  /*c430*/  FADD2 R18, R18.F32x2.HI_LO, R26.F32x2.HI_LO ;  /* 0x0000001a1212724b */ /* 0x000fe20000000000 */
[----:B------:R-:W-:Y:S01]  /*c440*/  PRMT R56, R6, 0x7610, R56 ;  /* 0x0000761006387816 */ /* 0x000fe20000000038 */
[----:B------:R-:W-:Y:S01]  /*c450*/  FMUL2 R16, R16.F32x2.HI_LO, R80.F32x2.HI_LO ;  /* 0x000000501010724a */ /* 0x000fe20000000000 */
[----:B------:R-:W-:Y:S01]  /*c460*/  PRMT R28, R8, 0x7632, R28 ;  /* 0x00007632081c7816 */ /* 0x000fe2000000001c */
[----:B------:R-:W-:Y:S01]  /*c470*/  FMUL2 R18, R18.F32x2.HI_LO, R78.F32x2.HI_LO ;  /* 0x0000004e1212724a */ /* 0x000fe20000000000 */
[----:B------:R-:W-:Y:S02]  /*c480*/  PRMT R29, R8, 0x7610, R29 ;  /* 0x00007610081d7816 */ /* 0x000fe4000000001d */
[----:B------:R-:W-:Y:S02]  /*c490*/  F2FP.BF16.F32.PACK_AB R16, R17, R16 ;  /* 0x000000101110723e */ /* 0x000fe400000010ff */
[----:B------:R-:W-:Y:S02]  /*c4a0*/  F2FP.BF16.F32.PACK_AB R18, R19, R18 ;  /* 0x000000121312723e */ /* 0x000fe400000010ff */
[C---:B------:R-:W-:Y:S02]  /*c4b0*/  PRMT R30, R10.reuse, 0x7632, R30 ;  /* 0x000076320a1e7816 */ /* 0x040fe4000000001e */
[----:B------:R-:W-:Y:S02]  /*c4c0*/  PRMT R31, R10, 0x7610, R31 ;  /* 0x000076100a1f7816 */ /* 0x000fe4000000001f */
[C---:B------:R-:W-:Y:S02]  /*c4d0*/  PRMT R24, R12.reuse, 0x7632, R24 ;  /* 0x000076320c187816 */ /* 0x040fe40000000018 */
[----:B------:R-:W-:Y:S02]  /*c4e0*/  PRMT R25, R12, 0x7610, R25 ;  /* 0x000076100c197816 */ /* 0x000fe40000000019 */
[C---:B------:R-:W-:Y:S02]  /*c4f0*/  PRMT R17, R14.reuse, 0x7632, R17 ;  /* 0x000076320e117816 */ /* 0x040fe40000000011 */
[----:B------:R-:W-:Y:S02]  /*c500*/  PRMT R26, R14, 0x7610, R26 ;  /* 0x000076100e1a7816 */ /* 0x000fe4000000001a */
[----:B------:R-:W-:Y:S02]  /*c510*/  PRMT R19, R16, 0x7632, R19 ;  /* 0x0000763210137816 */ /* 0x000fe40000000013 */
[----:B------:R-:W-:Y:S01]  /*c520*/  PRMT R27, R18, 0x7632, R27 ;  /* 0x00007632121b7816 */ /* 0x000fe2000000001b */
[----:B------:R-:W-:Y:S06]  /*c530*/  BRA.U !UP0, `(.L_x_187) ;  /* 0x0000000108087547 */ /* 0x000fec000b800000 */
[----:B------:R-:W-:Y:S05]  /*c540*/  BPT.TRAP 0x1 ;  /* 0x000000040000795c */ /* 0x000fea0000300000 */
[----:B------:R-:W-:Y:S05]  /*c550*/  BPT.TRAP 0x1 ;  /* 0x000000040000795c */ /* 0x000fea0000300000 */
.L_x_187:
[----:B------:R-:W-:Y:S04]  /*c560*/  UIADD3 UR4, UPT, UPT, UR37, 0x1a868, URZ ;  /* 0x0001a86825047890 */ /* 0x000fe8000fffe0ff */
[----:B------:R-:W-:Y:S09]  /*c570*/  UPRMT UR4, UR40, 0x654, UR4 ;  /* 0x0000065428047896 */ /* 0x000ff20008000004 */
[----:B------:R-:W-:Y:S01]  /*c580*/  SYNCS.ARRIVE.TRANS64.RED.A1T0 RZ, [UR4], RZ ;  /* 0x000000ffffff79a7 */ /* 0x000fe20008100404 */
[----:B------:R-:W-:Y:S04]  /*c590*/  UIADD3 UR4, UPT, UPT, UR37, 0xa000, URZ ;  /* 0x0000a00025047890 */ /* 0x000fe8000fffe0ff */
[----:B------:R-:W-:Y:S09]  /*c5a0*/  ULOP3.LUT UP0, URZ, UR4, 0x3f0, URZ, 0xc0, !UPT ;  /* 0x000003f004ff7892 */ /* 0x000ff2000f80c0ff */
[----:B------:R-:W-:Y:S05]  /*c5b0*/  BRA.U !UP0, `(.L_x_188) ;  /* 0x0000000108407547 */ /* 0x000fea000b800000 */
        /* <DEDUP_REMOVED lines=16> */
.L_x_188:
[C---:B------:R-:W-:Y:S01]  /*c6c0*/  LOP3.LUT P0, RZ, R46.reuse, 0x2, RZ, 0xc0, !PT ;  /* 0x000000022eff7812 */ /* 0x040fe2000780c0ff */
[C---:B------:R-:W-:Y:S01]  /*c6d0*/  IMAD.SHL.U32 R3, R46.reuse, 0x40, RZ ;  /* 0x000000402e037824 */ /* 0x040fe200078e00ff */
[----:B------:R-:W-:Y:S01]  /*c6e0*/  SHF.R.U32.HI R5, RZ, 0x7, R46 ;  /* 0x00000007ff057819 */ /* 0x000fe2000001162e */
[----:B------:R-:W-:Y:S01]  /*c6f0*/  IMAD.SHL.U32 R0, R46, 0x8, RZ ;  /* 0x000000082e007824 */ /* 0x000fe200078e00ff */
[----:B------:R-:W-:Y:S01]  /*c700*/  LOP3.LUT R54, R54, 0xffff, RZ, 0xc0, !PT ;  /* 0x0000ffff36367812 */ /* 0x000fe200078ec0ff */
[----:B------:R-:W-:Y:S01]  /*c710*/  IMAD.U32 R30, R30, 0x10000, RZ ;  /* 0x000100001e1e7824 */ /* 0x000fe200078e00ff */
[----:B------:R-:W-:Y:S01]  /*c720*/  LOP3.LUT R4, R3, 0x1c0, RZ, 0xc0, !PT ;  /* 0x000001c003047812 */ /* 0x000fe200078ec0ff */
[----:B------:R-:W-:Y:S01]  /*c730*/  IMAD.U32 R92, R92, 0x10000, RZ ;  /* 0x000100005c5c7824 */ /* 0x000fe200078e00ff */
[----:B------:R-:W-:Y:S01]  /*c740*/  LOP3.LUT R45, R45, 0xffff, RZ, 0xc0, !PT ;  /* 0x0000ffff2d2d7812 */ /* 0x000fe200078ec0ff */
[----:B------:R-:W-:Y:S01]  /*c750*/  IMAD.U32 R53, R53, 0x10000, RZ ;  /* 0x0001000035357824 */ /* 0x000fe200078e00ff */
[----:B------:R-:W-:Y:S01]  /*c760*/  LOP3.LUT R0, R4, 0x38, R0, 0xf8, !PT ;  /* 0x0000003804007812 */ /* 0x000fe200078ef800 */
[----:B------:R-:W-:Y:S01]  /*c770*/  IMAD.U32 R75, R75, 0x10000, RZ ;  /* 0x000100004b4b7824 */ /* 0x000fe200078e00ff */
[----:B------:R-:W-:Y:S01]  /*c780*/  LOP3.LUT R4, R46, 0x1, RZ, 0xc0, !PT ;  /* 0x000000012e047812 */ /* 0x000fe200078ec0ff */
[----:B------:R-:W-:Y:S01]  /*c790*/  IMAD.U32 R107, R107, 0x10000, RZ ;  /* 0x000100006b6b7824 */ /* 0x000fe200078e00ff */
[----:B------:R-:W-:Y:S01]  /*c7a0*/  LOP3.LUT R0, R0, 0x1e00, R3, 0xf8, !PT ;  /* 0x00001e0000007812 */ /* 0x000fe200078ef803 */
[----:B------:R-:W-:Y:S01]  /*c7b0*/  IMAD.MOV.U32 R3, RZ, RZ, 0x10 ;  /* 0x00000010ff037424 */ /* 0x000fe200078e00ff */
[----:B------:R-:W-:Y:S01]  /*c7c0*/  LOP3.LUT R5, R5, 0x1, RZ, 0xc0, !PT ;  /* 0x0000000105057812 */ /* 0x000fe200078ec0ff */
[----:B------:R-:W-:Y:S01]  /*c7d0*/  IMAD.U32 R112, R112, 0x10000, RZ ;  /* 0x0001000070707824 */ /* 0x000fe200078e00ff */
[----:B------:R-:W-:Y:S01]  /*c7e0*/  LEA R8, P1, R54, RZ, 0x10 ;  /* 0x000000ff36087211 */ /* 0x000fe200078280ff */
[----:B------:R-:W-:Y:S01]  /*c7f0*/  IMAD.U32 R108, R108, 0x10000, RZ ;  /* 0x000100006c6c7824 */ /* 0x000fe200078e00ff */
[----:B------:R-:W-:Y:S01]  /*c800*/  SEL R6, R3, 0xfffffff0, !P0 ;  /* 0xfffffff003067807 */ /* 0x000fe20004000000 */
[----:B------:R-:W-:Y:S01]  /*c810*/  IMAD.U32 R88, R88, 0x10000, RZ ;  /* 0x0001000058587824 */ /* 0x000fe200078e00ff */
[----:B------:R-:W-:Y:S01]  /*c820*/  ISETP.NE.U32.AND P2, PT, R4, 0x1, PT ;  /* 0x000000010400780c */ /* 0x000fe20003f45070 */
[----:B------:R-:W-:Y:S01]  /*c830*/  IMAD.U32 R50, R50, 0x10000, RZ ;  /* 0x0001000032327824 */ /* 0x000fe200078e00ff */
[----:B------:R-:W-:Y:S01]  /*c840*/  LOP3.LUT R39, R39, 0xffff, RZ, 0xc0, !PT ;  /* 0x0000ffff27277812 */ /* 0x000fe200078ec0ff */
[----:B------:R-:W-:Y:S01]  /*c850*/  IMAD R0, R6, R5, R0 ;  /* 0x0000000506007224 */ /* 0x000fe200078e0200 */
[----:B------:R-:W-:Y:S01]  /*c860*/  LEA R4, P0, R45, RZ, 0x10 ;  /* 0x000000ff2d047211 */ /* 0x000fe200078080ff */
[----:B------:R-:W-:Y:S01]  /*c870*/  IMAD.U32 R34, R34, 0x10000, RZ ;  /* 0x0001000022227824 */ /* 0x000fe200078e00ff */
[----:B------:R-:W-:Y:S02]  /*c880*/  LOP3.LUT R114, R114, 0xffff, RZ, 0xc0, !PT ;  /* 0x0000ffff72727812 */ /* 0x000fe400078ec0ff */
[----:B------:R-:W-:Y:S02]  /*c890*/  LEA.HI.X R9, R54, RZ, RZ, 0x10, P1 ;  /* 0x000000ff36097211 */ /* 0x000fe400008f84ff */
[----:B------:R-:W-:Y:S02]  /*c8a0*/  LEA R6, P1, R39, RZ, 0x10 ;  /* 0x000000ff27067211 */ /* 0x000fe400078280ff */
[----:B------:R-:W-:Y:S02]  /*c8b0*/  LEA.HI.X R5, R45, RZ, RZ, 0x10, P0 ;  /* 0x000000ff2d057211 */ /* 0x000fe400000f84ff */
[----:B------:R-:W-:Y:S02]  /*c8c0*/  LOP3.LUT R55, R8, 0xffff, R55, 0xf8, !PT ;  /* 0x0000ffff08377812 */ /* 0x000fe400078ef837 */
[----:B------:R-:W-:Y:S02]  /*c8d0*/  LOP3.LUT R116, R116, 0xffff, RZ, 0xc0, !PT ;  /* 0x0000ffff74747812 */ /* 0x000fe400078ec0ff */
[----:B------:R-:W-:Y:S02]  /*c8e0*/  LEA R8, P0, R114, RZ, 0x10 ;  /* 0x000000ff72087211 */ /* 0x000fe400078080ff */
[----:B------:R-:W-:Y:S02]  /*c8f0*/  LOP3.LUT R49, R49, 0xffff, RZ, 0xc0, !PT ;  /* 0x0000ffff31317812 */ /* 0x000fe400078ec0ff */
[----:B------:R-:W-:Y:S02]  /*c900*/  LEA.HI.X R7, R39, RZ, RZ, 0x10, P1 ;  /* 0x000000ff27077211 */ /* 0x000fe400008f84ff */
[----:B------:R-:W-:Y:S02]  /*c910*/  LOP3.LUT R2, R4, 0xffff, R2, 0xf8, !PT ;  /* 0x0000ffff04027812 */ /* 0x000fe400078ef802 */
[----:B------:R-:W-:Y:S02]  /*c920*/  LOP3.LUT R76, R9, 0xffff, R76, 0xf8, !PT ;  /* 0x0000ffff094c7812 */ /* 0x000fe400078ef84c */
[----:B------:R-:W-:Y:S02]  /*c930*/  LEA R4, P1, R116, RZ, 0x10 ;  /* 0x000000ff74047211 */ /* 0x000fe400078280ff */
[----:B------:R-:W-:Y:S02]  /*c940*/  LEA.HI.X R9, R114, RZ, RZ, 0x10, P0 ;  /* 0x000000ff72097211 */ /* 0x000fe400000f84ff */
[----:B------:R-:W-:Y:S02]  /*c950*/  LOP3.LUT R109, R109, 0xffff, RZ, 0xc0, !PT ;  /* 0x0000ffff6d6d7812 */ /* 0x000fe400078ec0ff */
[----:B------:R-:W-:Y:S02]  /*c960*/  LEA R10, P0, R49, RZ, 0x10 ;  /* 0x000000ff310a7211 */ /* 0x000fe400078080ff */
[----:B------:R-:W-:Y:S02]  /*c970*/  LOP3.LUT R44, R5, 0xffff, R44, 0xf8, !PT ;  /* 0x0000ffff052c7812 */ /* 0x000fe400078ef82c */
[----:B------:R-:W-:Y:S02]  /*c980*/  LOP3.LUT R38, R7, 0xffff, R38, 0xf8, !PT ;  /* 0x0000ffff07267812 */ /* 0x000fe400078ef826 */
[----:B------:R-:W-:Y:S02]  /*c990*/  LOP3.LUT R94, R94, 0xffff, RZ, 0xc0, !PT ;  /* 0x0000ffff5e5e7812 */ /* 0x000fe400078ec0ff */
[----:B------:R-:W-:Y:S02]  /*c9a0*/  LEA.HI.X R5, R116, RZ, RZ, 0x10, P1 ;  /* 0x000000ff74057211 */ /* 0x000fe400008f84ff */
[----:B------:R-:W-:Y:S02]  /*c9b0*/  LOP3.LUT R7, R8, 0xffff, R115, 0xf8, !PT ;  /* 0x0000ffff08077812 */ /* 0x000fe400078ef873 */
[----:B------:R-:W-:Y:S02]  /*c9c0*/  LEA R8, P1, R109, RZ, 0x10 ;  /* 0x000000ff6d087211 */ /* 0x000fe400078280ff */
[----:B------:R-:W-:Y:S02]  /*c9d0*/  LEA.HI.X R11, R49, RZ, RZ, 0x10, P0 ;  /* 0x000000ff310b7211 */ /* 0x000fe400000f84ff */
[----:B------:R-:W-:Y:S02]  /*c9e0*/  LOP3.LUT R90, R90, 0xffff, RZ, 0xc0, !PT ;  /* 0x0000ffff5a5a7812 */ /* 0x000fe400078ec0ff */
[----:B------:R-:W-:Y:S02]  /*c9f0*/  LEA R12, P0, R94, RZ, 0x10 ;  /* 0x000000ff5e0c7211 */ /* 0x000fe400078080ff */
[----:B------:R-:W-:Y:S02]  /*ca00*/  LOP3.LUT R113, R9, 0xffff, R113, 0xf8, !PT ;  /* 0x0000ffff09717812 */ /* 0x000fe400078ef871 */
[----:B------:R-:W-:Y:S02]  /*ca10*/  LOP3.LUT R36, R36, 0xffff, RZ, 0xc0, !PT ;  /* 0x0000ffff24247812 */ /* 0x000fe400078ec0ff */
[----:B------:R-:W-:Y:S02]  /*ca20*/  LEA.HI.X R9, R109, RZ, RZ, 0x10, P1 ;  /* 0x000000ff6d097211 */ /* 0x000fe400008f84ff */
[----:B------:R-:W-:Y:S02]  /*ca30*/  LEA R14, P1, R90, RZ, 0x10 ;  /* 0x000000ff5a0e7211 */ /* 0x000fe400078280ff */
[----:B------:R-:W-:Y:S02]  /*ca40*/  LEA.HI.X R13, R94, RZ, RZ, 0x10, P0 ;  /* 0x000000ff5e0d7211 */ /* 0x000fe400000f84ff */
[----:B------:R-:W-:Y:S02]  /*ca50*/  LOP3.LUT R32, R32, 0xffff, RZ, 0xc0, !PT ;  /* 0x0000ffff20207812 */ /* 0x000fe400078ec0ff */
[----:B------:R-:W-:Y:S02]  /*ca60*/  LEA R20, P0, R36, RZ, 0x10 ;  /* 0x000000ff24147211 */ /* 0x000fe400078080ff */
[----:B------:R-:W-:Y:S02]  /*ca70*/  LOP3.LUT R23, R23, 0xffff, RZ, 0xc0, !PT ;  /* 0x0000ffff17177812 */ /* 0x000fe400078ec0ff */
[----:B------:R-:W-:Y:S02]  /*ca80*/  LEA.HI.X R15, R90, RZ, RZ, 0x10, P1 ;  /* 0x000000ff5a0f7211 */ /* 0x000fe400008f84ff */
[----:B------:R-:W-:Y:S02]  /*ca90*/  LEA R58, P1, R32, RZ, 0x10 ;  /* 0x000000ff203a7211 */ /* 0x000fe400078280ff */
[----:B------:R-:W-:Y:S02]  /*caa0*/  LEA.HI.X R21, R36, RZ, RZ, 0x10, P0 ;  /* 0x000000ff24157211 */ /* 0x000fe400000f84ff */
[----:B------:R-:W-:Y:S02]  /*cab0*/  LOP3.LUT R42, R42, 0xffff, RZ, 0xc0, !PT ;  /* 0x0000ffff2a2a7812 */ /* 0x000fe400078ec0ff */
[----:B------:R-:W-:Y:S02]  /*cac0*/  LOP3.LUT R48, R11, 0xffff, R48, 0xf8, !PT ;  /* 0x0000ffff0b307812 */ /* 0x000fe400078ef830 */
[----:B------:R-:W-:Y:S02]  /*cad0*/  LEA R36, P0, R23, RZ, 0x10 ;  /* 0x000000ff17247211 */ /* 0x000fe400078080ff */
        /* <DEDUP_REMOVED lines=10> */
[----:B------:R-:W-:Y:S02]  /*cb80*/  LOP3.LUT R89, R15, 0xffff, R89, 0xf8, !PT ;  /* 0x0000ffff0f597812 */ /* 0x000fe400078ef859 */
[----:B------:R-:W-:Y:S02]  /*cb90*/  LEA.HI.X R21, R42, RZ, RZ, 0x10, P1 ;  /* 0x000000ff2a157211 */ /* 0x000fe400008f84ff */
[----:B------:R-:W-:Y:S02]  /*cba0*/  LOP3.LUT R22, R36, 0xffff, R22, 0xf8, !PT ;  /* 0x0000ffff24167812 */ /* 0x000fe400078ef816 */
[----:B------:R-:W-:Y:S02]  /*cbb0*/  LOP3.LUT R15, R58, 0xffff, R33, 0xf8, !PT ;  /* 0x0000ffff3a0f7812 */ /* 0x000fe400078ef821 */
[----:B------:R-:W-:Y:S02]  /*cbc0*/  LEA R36, P1, R24, RZ, 0x10 ;  /* 0x000000ff18247211 */ /* 0x000fe400078280ff */
[----:B------:R-:W-:Y:S02]  /*cbd0*/  LEA.HI.X R33, R28, RZ, RZ, 0x10, P0 ;  /* 0x000000ff1c217211 */ /* 0x000fe400000f84ff */
[----:B------:R-:W-:Y:S02]  /*cbe0*/  LEA R28, P0, R19, RZ, 0x10 ;  /* 0x000000ff131c7211 */ /* 0x000fe400078080ff */
[----:B------:R-:W-:Y:S02]  /*cbf0*/  LOP3.LUT R41, R37, 0xffff, R41, 0xf8, !PT ;  /* 0x0000ffff25297812 */ /* 0x000fe400078ef829 */
[----:B------:R-:W-:Y:S02]  /*cc00*/  LEA.HI.X R37, R24, RZ, RZ, 0x10, P1 ;  /* 0x000000ff18257211 */ /* 0x000fe400008f84ff */
[----:B------:R-:W-:Y:S02]  /*cc10*/  LOP3.LUT R24, R32, 0xffff, R29, 0xf8, !PT ;  /* 0x0000ffff20187812 */ /* 0x000fe400078ef81d */
[----:B------:R-:W-:Y:S01]  /*cc20*/  LEA.HI.X R29, R19, RZ, RZ, 0x10, P0 ;  /* 0x000000ff131d7211 */ /* 0x000fe200000f84ff */
[----:B------:R-:W-:Y:S01]  /*cc30*/  IMAD.U32 R19, R77, 0x10000, RZ ;  /* 0x000100004d137824 */ /* 0x000fe200078e00ff */
[----:B------:R-:W-:Y:S02]  /*cc40*/  LOP3.LUT R23, R33, 0xffff, R31, 0xf8, !PT ;  /* 0x0000ffff21177812 */ /* 0x000fe400078ef81f */
[----:B------:R-:W-:Y:S01]  /*cc50*/  LOP3.LUT R18, R29, 0xffff, R18, 0xf8, !PT ;  /* 0x0000ffff1d127812 */ /* 0x000fe200078ef812 */
[----:B------:R-:W-:Y:S01]  /*cc60*/  IMAD.U32 R29, R17, 0x10000, RZ ;  /* 0x00010000111d7824 */ /* 0x000fe200078e00ff */
[----:B------:R-:W-:Y:S01]  /*cc70*/  LOP3.LUT R31, R37, 0xffff, R26, 0xf8, !PT ;  /* 0x0000ffff251f7812 */ /* 0x000fe200078ef81a */
[----:B------:R-:W-:Y:S01]  /*cc80*/  IMAD.U32 R17, R27, 0x10000, RZ ;  /* 0x000100001b117824 */ /* 0x000fe200078e00ff */
[----:B------:R-:W-:Y:S01]  /*cc90*/  LOP3.LUT R26, R28, 0xffff, R16, 0xf8, !PT ;  /* 0x0000ffff1c1a7812 */ /* 0x000fe200078ef810 */
[----:B------:R-:W-:Y:S01]  /*cca0*/  IMAD.U32 R28, R40, 0x10000, RZ ;  /* 0x00010000281c7824 */ /* 0x000fe200078e00ff */
[----:B------:R-:W-:Y:S02]  /*ccb0*/  LOP3.LUT R16, R76, R75, RZ, 0xfc, !PT ;  /* 0x0000004b4c107212 */ /* 0x000fe400078efcff */
[----:B------:R-:W-:Y:S02]  /*ccc0*/  LOP3.LUT R27, R31, R29, RZ, 0xfc, !PT ;  /* 0x0000001d1f1b7212 */ /* 0x000fe400078efcff */
[----:B------:R-:W-:Y:S02]  /*ccd0*/  LEA R29, R0, UR37, 0x1 ;  /* 0x00000025001d7c11 */ /* 0x000fe4000f8e08ff */
[----:B------:R-:W-:Y:S01]  /*cce0*/  LOP3.LUT R0, R18, R17, RZ, 0xfc, !PT ;  /* 0x0000001112007212 */ /* 0x000fe200078efcff */
[----:B------:R-:W-:Y:S01]  /*ccf0*/  IMAD.MOV.U32 R17, RZ, RZ, R16 ;  /* 0x000000ffff117224 */ /* 0x000fe200078e0010 */
[----:B------:R-:W-:Y:S01]  /*cd00*/  LOP3.LUT R19, R44, R19, RZ, 0xfc, !PT ;  /* 0x000000132c137212 */ /* 0x000fe200078efcff */
[----:B------:R-:W-:Y:S01]  /*cd10*/  IMAD.MOV.U32 R16, RZ, RZ, R55 ;  /* 0x000000ffff107224 */ /* 0x000fe200078e0037 */
[----:B------:R-:W-:Y:S01]  /*cd20*/  LOP3.LUT R23, R23, R30, RZ, 0xfc, !PT ;  /* 0x0000001e17177212 */ /* 0x000fe200078efcff */
[----:B------:R-:W-:Y:S01]  /*cd30*/  IMAD.MOV.U32 R18, RZ, RZ, R2 ;  /* 0x000000ffff127224 */ /* 0x000fe200078e0002 */
[----:B------:R-:W-:Y:S01]  /*cd40*/  LOP3.LUT R4, R4, 0xffff, R117, 0xf8, !PT ;  /* 0x0000ffff04047812 */ /* 0x000fe200078ef875 */
[----:B------:R-:W-:Y:S01]  /*cd50*/  VIADD R31, R29, 0xa000 ;  /* 0x0000a0001d1f7836 */ /* 0x000fe20000000000 */
[----:B------:R-:W-:Y:S02]  /*cd60*/  LOP3.LUT R8, R8, 0xffff, R110, 0xf8, !PT ;  /* 0x0000ffff08087812 */ /* 0x000fe400078ef86e */
[----:B------:R1:W-:Y:S01]  /*cd70*/  STS.128 [R29+0xa000], R16 ;  /* 0x00a000101d007388 */ /* 0x0003e20000000c00 */
[----:B------:R-:W-:Y:S02]  /*cd80*/  LOP3.LUT R6, R6, 0xffff, R100, 0xf8, !PT ;  /* 0x0000ffff06067812 */ /* 0x000fe400078ef864 */
[----:B------:R-:W-:Y:S02]  /*cd90*/  LOP3.LUT R38, R38, R107, RZ, 0xfc, !PT ;  /* 0x0000006b26267212 */ /* 0x000fe400078efcff */
[----:B------:R-:W-:Y:S02]  /*cda0*/  LOP3.LUT R113, R113, R112, RZ, 0xfc, !PT ;  /* 0x0000007071717212 */ /* 0x000fe400078efcff */
[----:B------:R-:W-:Y:S02]  /*cdb0*/  LOP3.LUT P0, RZ, R46, 0x4, RZ, 0xc0, !PT ;  /* 0x000000042eff7812 */ /* 0x000fe4000780c0ff */
[----:B------:R-:W-:Y:S01]  /*cdc0*/  SEL R30, R3, 0xfffffff0, P2 ;  /* 0xfffffff0031e7807 */ /* 0x000fe20001000000 */
[----:B------:R-:W-:Y:S01]  /*cdd0*/  VIADD R3, R29, 0xa040 ;  /* 0x0000a0401d037836 */ /* 0x000fe20000000000 */
[----:B------:R-:W-:Y:S01]  /*cde0*/  LOP3.LUT R119, R5, 0xffff, R119, 0xf8, !PT ;  /* 0x0000ffff05777812 */ /* 0x000fe200078ef877 */
[----:B------:R-:W-:Y:S01]  /*cdf0*/  IMAD.U32 R5, R118, 0x10000, RZ ;  /* 0x0001000076057824 */ /* 0x000fe200078e00ff */
[----:B------:R-:W-:Y:S01]  /*ce00*/  LOP3.LUT R10, R10, 0xffff, R120, 0xf8, !PT ;  /* 0x0000ffff0a0a7812 */ /* 0x000fe200078ef878 */
[----:B------:R-:W-:Y:S01]  /*ce10*/  IMAD.IADD R2, R29, 0x1, R30 ;  /* 0x000000011d027824 */ /* 0x000fe200078e021e */
[----:B------:R-:W-:Y:S02]  /*ce20*/  LOP3.LUT R48, R48, R108, RZ, 0xfc, !PT ;  /* 0x0000006c30307212 */ /* 0x000fe400078efcff */
[----:B------:R-:W-:Y:S02]  /*ce30*/  LOP3.LUT R5, R119, R5, RZ, 0xfc, !PT ;  /* 0x0000000577057212 */ /* 0x000fe400078efcff */
[----:B------:R-:W-:Y:S01]  /*ce40*/  LOP3.LUT R97, R9, 0xffff, R97, 0xf8, !PT ;  /* 0x0000ffff09617812 */ /* 0x000fe200078ef861 */
[----:B------:R-:W-:Y:S01]  /*ce50*/  @P0 VIADD R3, R31, 0xffffffc0 ;  /* 0xffffffc01f030836 */ /* 0x000fe20000000000 */
[----:B------:R-:W-:Y:S01]  /*ce60*/  LOP3.LUT R12, R12, 0xffff, R98, 0xf8, !PT ;  /* 0x0000ffff0c0c7812 */ /* 0x000fe200078ef862 */
[----:B------:R-:W-:Y:S01]  /*ce70*/  IMAD.U32 R9, R96, 0x10000, RZ ;  /* 0x0001000060097824 */ /* 0x000fe200078e00ff */
[----:B------:R-:W-:Y:S02]  /*ce80*/  LOP3.LUT R11, R11, R92, RZ, 0xfc, !PT ;  /* 0x0000005c0b0b7212 */ /* 0x000fe400078efcff */
[----:B------:R-:W-:Y:S02]  /*ce90*/  LOP3.LUT R14, R14, 0xffff, R91, 0xf8, !PT ;  /* 0x0000ffff0e0e7812 */ /* 0x000fe400078ef85b */
[----:B------:R-:W-:Y:S02]  /*cea0*/  LOP3.LUT R9, R97, R9, RZ, 0xfc, !PT ;  /* 0x0000000961097212 */ /* 0x000fe400078efcff */
[----:B------:R-:W-:Y:S01]  /*ceb0*/  LOP3.LUT R89, R89, R88, RZ, 0xfc, !PT ;  /* 0x0000005859597212 */ /* 0x000fe200078efcff */
[----:B-1----:R-:W-:Y:S01]  /*cec0*/  IMAD.MOV.U32 R16, RZ, RZ, R6 ;  /* 0x000000ffff107224 */ /* 0x002fe200078e0006 */
[----:B------:R-:W-:Y:S01]  /*ced0*/  LOP3.LUT R51, R51, R50, RZ, 0xfc, !PT ;  /* 0x0000003233337212 */ /* 0x000fe200078efcff */
[----:B------:R-:W-:Y:S01]  /*cee0*/  IMAD.MOV.U32 R17, RZ, RZ, R38 ;  /* 0x000000ffff117224 */ /* 0x000fe200078e0026 */
[----:B------:R-:W-:Y:S01]  /*cef0*/  LOP3.LUT R35, R59, 0xffff, R35, 0xf8, !PT ;  /* 0x0000ffff3b237812 */ /* 0x000fe200078ef823 */
[----:B------:R-:W-:Y:S01]  /*cf00*/  IMAD.MOV.U32 R18, RZ, RZ, R7 ;  /* 0x000000ffff127224 */ /* 0x000fe200078e0007 */
[----:B------:R-:W-:Y:S01]  /*cf10*/  LOP3.LUT R20, R20, 0xffff, R43, 0xf8, !PT ;  /* 0x0000ffff14147812 */ /* 0x000fe200078ef82b */
[----:B------:R-:W-:Y:S01]  /*cf20*/  IMAD.MOV.U32 R19, RZ, RZ, R113 ;  /* 0x000000ffff137224 */ /* 0x000fe200078e0071 */
[----:B------:R-:W-:Y:S01]  /*cf30*/  LOP3.LUT R35, R35, R34, RZ, 0xfc, !PT ;  /* 0x0000002223237212 */ /* 0x000fe200078efcff */
[----:B------:R-:W-:Y:S01]  /*cf40*/  IMAD.MOV.U32 R6, RZ, RZ, R10 ;  /* 0x000000ffff067224 */ /* 0x000fe200078e000a */
[----:B------:R-:W-:Y:S01]  /*cf50*/  LOP3.LUT R28, R41, R28, RZ, 0xfc, !PT ;  /* 0x0000001c291c7212 */ /* 0x000fe200078efcff */
[----:B------:R-:W-:Y:S01]  /*cf60*/  IMAD.MOV.U32 R7, RZ, RZ, R48 ;  /* 0x000000ffff077224 */ /* 0x000fe200078e0030 */
[----:B------:R1:W-:Y:S01]  /*cf70*/  STS.128 [R2+0xa000], R16 ;  /* 0x00a0001002007388 */ /* 0x0003e20000000c00 */
[----:B------:R-:W-:Y:S01]  /*cf80*/  IMAD.MOV.U32 R10, RZ, RZ, R12 ;  /* 0x000000ffff0a7224 */ /* 0x000fe200078e000c */
[----:B------:R-:W-:Y:S02]  /*cf90*/  LOP3.LUT R21, R21, 0xffff, R56, 0xf8, !PT ;  /* 0x0000ffff15157812 */ /* 0x000fe400078ef838 */
[----:B------:R-:W-:Y:S02]  /*cfa0*/  LOP3.LUT R25, R36, 0xffff, R25, 0xf8, !PT ;  /* 0x0000ffff24197812 */ /* 0x000fe400078ef819 */
[----:B------:R-:W-:Y:S02]  /*cfb0*/  LOP3.LUT R21, R21, R53, RZ, 0xfc, !PT ;  /* 0x0000003515157212 */ /* 0x000fe400078efcff */
[----:B------:R2:W-:Y:S01]  /*cfc0*/  STS.128 [R3], R4 ;  /* 0x0000000403007388 */ /* 0x0005e20000000c00 */
[----:B-1----:R-:W-:Y:S07]  /*cfd0*/  IMAD.IADD R16, R30, 0x1, R3 ;  /* 0x000000011e107824 */ /* 0x002fee00078e0203 */
[----:B------:R-:W-:Y:S01]  /*cfe0*/  STS.128 [R16], R8 ;  /* 0x0000000810007388 */ /* 0x000fe20000000c00 */
[----:B--2---:R-:W-:Y:S02]  /*cff0*/  IMAD.MOV.U32 R4, RZ, RZ, R14 ;  /* 0x000000ffff047224 */ /* 0x004fe400078e000e */
[----:B------:R-:W-:Y:S02]  /*d000*/  IMAD.MOV.U32 R5, RZ, RZ, R89 ;  /* 0x000000ffff057224 */ /* 0x000fe400078e0059 */
[----:B------:R-:W-:Y:S02]  /*d010*/  IMAD.MOV.U32 R6, RZ, RZ, R13 ;  /* 0x000000ffff067224 */ /* 0x000fe400078e000d */
[----:B------:R-:W-:Y:S05]  /*d020*/  IMAD.MOV.U32 R7, RZ, RZ, R51 ;  /* 0x000000ffff077224 */ /* 0x000fea00078e0033 */
[----:B------:R1:W-:Y:S02]  /*d030*/  STS.128 [R29+0xe000], R4 ;  /* 0x00e000041d007388 */ /* 0x0003e40000000c00 */
[----:B-1----:R-:W-:Y:S02]  /*d040*/  IMAD.MOV.U32 R4, RZ, RZ, R15 ;  /* 0x000000ffff047224 */ /* 0x002fe400078e000f */
[----:B------:R-:W-:Y:S02]  /*d050*/  IMAD.MOV.U32 R5, RZ, RZ, R35 ;  /* 0x000000ffff057224 */ /* 0x000fe400078e0023 */
[----:B------:R-:W-:Y:S02]  /*d060*/  IMAD.MOV.U32 R6, RZ, RZ, R22 ;  /* 0x000000ffff067224 */ /* 0x000fe400078e0016 */
[----:B------:R-:W-:Y:S02]  /*d070*/  IMAD.MOV.U32 R7, RZ, RZ, R28 ;  /* 0x000000ffff077224 */ /* 0x000fe400078e001c */
[----:B------:R-:W-:Y:S02]  /*d080*/  IMAD.MOV.U32 R22, RZ, RZ, R24 ;  /* 0x000000ffff167224 */ /* 0x000fe400078e0018 */
[----:B------:R-:W-:Y:S01]  /*d090*/  IMAD.MOV.U32 R24, RZ, RZ, R25 ;  /* 0x000000ffff187224 */ /* 0x000fe200078e0019 */
[----:B------:R1:W-:Y:S01]  /*d0a0*/  STS.128 [R2+0xe000], R4 ;  /* 0x00e0000402007388 */ /* 0x0003e20000000c00 */
[----:B------:R-:W-:Y:S02]  /*d0b0*/  IMAD.MOV.U32 R25, RZ, RZ, R27 ;  /* 0x000000ffff197224 */ /* 0x000fe400078e001b */
[----:B------:R-:W-:Y:S02]  /*d0c0*/  IMAD.MOV.U32 R27, RZ, RZ, R0 ;  /* 0x000000ffff1b7224 */ /* 0x000fe400078e0000 */
[----:B------:R-:W-:Y:S03]  /*d0d0*/  IMAD.U32 R0, RZ, RZ, UR38 ;  /* 0x00000026ff007e24 */ /* 0x000fe6000f8e00ff */
[----:B------:R1:W-:Y:S02]  /*d0e0*/  STS.128 [R3+0x4000], R20 ;  /* 0x0040001403007388 */ /* 0x0003e40000000c00 */
[----:B------:R-:W-:Y:S06]  /*d0f0*/  ISETP.NE.AND P0, PT, R0, 0x3, PT ;  /* 0x000000030000780c */ /* 0x000fec0003f05270 */
[----:B------:R1:W-:Y:S01]  /*d100*/  STS.128 [R16+0x4000], R24 ;  /* 0x0040001810007388 */ /* 0x0003e20000000c00 */
[----:B------:R-:W-:Y:S01]  /*d110*/  @!PT LDS RZ, [RZ] ;  /* 0x00000000fffff984 */ /* 0x000fe20000000800 */
[----:B------:R-:W-:Y:S01]  /*d120*/  @!PT LDS RZ, [RZ] ;  /* 0x00000000fffff984 */ /* 0x000fe20000000800 */
[----:B------:R-:W-:Y:S01]  /*d130*/  @!PT LDS RZ, [RZ] ;  /* 0x00000000fffff984 */ /* 0x000fe20000000800 */
[----:B------:R-:W-:Y:S01]  /*d140*/  @!PT LDS RZ, [RZ] ;  /* 0x00000000fffff984 */ /* 0x000fe20000000800 */
[----:B------:R2:W-:Y:S07]  /*d150*/  MEMBAR.ALL.CTA ;  /* 0x0000000000007992 */ /* 0x0005ee0000008000 */
[----:B--2---:R-:W2:Y:S01]  /*d160*/  FENCE.VIEW.ASYNC.S ;  /* 0x00000000000073c6 */ /* 0x004ea20000000000 */
[----:B------:R-:W-:Y:S05]  /*d170*/  @!P0 BRA `(.L_x_189) ;  /* 0x0000000000048947 */ /* 0x000fea0003800000 */
[----:B------:R-:W-:Y:S05]  /*d180*/  BPT.TRAP 0x1 ;  /* 0x000000040000795c */ /* 0x000fea0000300000 */
.L_x_189:
[----:B--2---:R-:W-:Y:S01]  /*d190*/  SYNCS.ARRIVE.TRANS64.A1T0 RZ, [UR37+0x1a890], RZ ;  /* 0x01a890ffffff79a7 */ /* 0x004fe20008100025 */
[----:B------:R-:W-:Y:S05]  /*d1a0*/  @!P0 BRA `(.L_x_190) ;  /* 0x0000000000048947 */ /* 0x000fea0003800000 */
[----:B------:R-:W-:Y:S05]  /*d1b0*/  BPT.TRAP 0x1 ;  /* 0x000000040000795c */ /* 0x000fea0000300000 */
.L_x_190:
[----:B------:R-:W-:Y:S01]  /*d1c0*/  LOP3.LUT R102, R102, 0x1, RZ, 0x3c, !PT ;  /* 0x0000000166667812 */ /* 0x000fe200078e3cff */
[----:B------:R-:W2:Y:S01]  /*d1d0*/  LDL.LU R0, [R1] ;  /* 0x0000000001007983 */ /* 0x000ea20000300800 */
[----:B------:R-:W-:Y:S01]  /*d1e0*/  LOP3.LUT R104, R104, 0x1, RZ, 0x3c, !PT ;  /* 0x0000000168687812 */ /* 0x000fe200078e3cff */
[----:B------:R-:W-:Y:S01]  /*d1f0*/  UIADD3 UR4, UPT, UPT, UR37, 0x1a848, URZ ;  /* 0x0001a84825047890 */ /* 0x000fe2000fffe0ff */
[----:B------:R-:W-:Y:S01]  /*d200*/  LOP3.LUT R103, R103, 0x1, RZ, 0x3c, !PT ;  /* 0x0000000167677812 */ /* 0x000fe200078e3cff */
[----:B-1----:R-:W1:Y:S01]  /*d210*/  S2R R26, SR_CTAID.X ;  /* 0x00000000001a7919 */ /* 0x002e620000002500 */
[----:B------:R-:W-:Y:S01]  /*d220*/  LOP3.LUT R101, R101, 0x1, RZ, 0x3c, !PT ;  /* 0x0000000165657812 */ /* 0x000fe200078e3cff */
[----:B------:R-:W-:Y:S01]  /*d230*/  UPRMT UR4, UR40, 0x654, UR4 ;  /* 0x0000065428047896 */ /* 0x000fe20008000004 */
[----:B------:R-:W-:Y:S01]  /*d240*/  LOP3.LUT R106, R106, 0x1, RZ, 0x3c, !PT ;  /* 0x000000016a6a7812 */ /* 0x000fe200078e3cff */
[----:B------:R-:W-:Y:S01]  /*d250*/  VIADD R74, R74, 0x1 ;  /* 0x000000014a4a7836 */ /* 0x000fe20000000000 */
[----:B------:R-:W-:Y:S04]  /*d260*/  LOP3.LUT R105, R105, 0x1, RZ, 0x3c, !PT ;  /* 0x0000000169697812 */ /* 0x000fe800078e3cff */
[----:B------:R-:W-:Y:S02]  /*d270*/  ISETP.NE.AND P2, PT, R74, UR39, PT ;  /* 0x000000274a007c0c */ /* 0x000fe4000bf45270 */
[----:B------:R-:W-:Y:S01]  /*d280*/  SYNCS.ARRIVE.TRANS64.RED.A1T0 RZ, [UR4], RZ ;  /* 0x000000ffffff79a7 */ /* 0x000fe20008100404 */
[C---:B--2---:R-:W-:Y:S01]  /*d290*/  ISETP.GT.U32.AND P1, PT, R0.reuse, 0x1, PT ;  /* 0x000000010000780c */ /* 0x044fe20003f24070 */
[----:B------:R-:W-:Y:S09]  /*d2a0*/  VIADD R0, R0, 0xffffffff ;  /* 0xffffffff00007836 */ /* 0x000ff20000000000 */
[----:B-1----:R-:W-:Y:S01]  /*d2b0*/  @!P2 LOP3.LUT R74, R26, 0x1ffffff, RZ, 0xc0, !PT ;  /* 0x01ffffff1a4aa812 */ /* 0x002fe200078ec0ff */
[----:B------:R2:W-:Y:S02]  /*d2c0*/  STL [R1], R0 ;  /* 0x0000000001007387 */ /* 0x0005e40000100800 */
[----:B------:R-:W-:Y:S05]  /*d2d0*/  @P1 BRA `(.L_x_191) ;  /* 0xffffff9000581947 */ /* 0x000fea000383ffff */
[----:B------:R-:W1:Y:S01]  /*d2e0*/  S2UR UR5, SR_CTAID.Y ;  /* 0x00000000000579c3 */ /* 0x000e620000002600 */
[----:B------:R-:W-:Y:S01]  /*d2f0*/  SHF.L.U32 R26, R26, 0x7, RZ ;  /* 0x000000071a1a7819 */ /* 0x000fe200000006ff */
[----:B------:R-:W-:Y:S01]  /*d300*/  BSSY.RECONVERGENT B0, `(.L_x_192) ;  /* 0x0000018000007945 */ /* 0x000fe20003800200 */
[----:B------:R-:W-:Y:S02]  /*d310*/  SHF.L.U32 R16, R46, 0x10, RZ ;  /* 0x000000102e107819 */ /* 0x000fe400000006ff */
[----:B------:R-:W-:Y:S02]  /*d320*/  SHF.R.U32.HI R22, RZ, 0x3, R46 ;  /* 0x00000003ff167819 */ /* 0x000fe4000001162e */
[----:B------:R-:W-:Y:S01]  /*d330*/  LOP3.LUT R30, R52, 0x600000, RZ, 0xc0, !PT ;  /* 0x00600000341e7812 */ /* 0x000fe200078ec0ff */
[----:B------:R-:W1:Y:S01]  /*d340*/  LDC.64 R24, c[0x0][0x988] ;  /* 0x00026200ff187b82 */ /* 0x000e620000000a00 */
[----:B------:R-:W-:Y:S02]  /*d350*/  LOP3.LUT R16, R16, 0x600010, R22, 0xc8, !PT ;  /* 0x0060001010107812 */ /* 0x000fe400078ec816 */
[----:B------:R-:W-:-:S02]  /*d360*/  LOP3.LUT R30, R30, 0x10, R47, 0xf8, !PT ;  /* 0x000000101e1e7812 */ /* 0x000fc400078ef82f */
[----:B------:R-:W-:-:S03]  /*d370*/  LOP3.LUT R16, R16, 0xc0, RZ, 0xfc, !PT ;  /* 0x000000c010107812 */ /* 0x000fc600078efcff */
[----:B------:R-:W3:Y:S08]  /*d380*/  LDC.64 R2, c[0x0][0x9a0] ;  /* 0x00026800ff027b82 */ /* 0x000ef00000000a00 */
[----:B------:R-:W4:Y:S08]  /*d390*/  S2UR UR4, SR_CTAID.Z ;  /* 0x00000000000479c3 */ /* 0x000f300000002700 */
[----:B------:R-:W4:Y:S01]  /*d3a0*/  LDC R23, c[0x0][0x990] ;  /* 0x00026400ff177b82 */ /* 0x000f220000000800 */
[----:B-1----:R-:W-:Y:S01]  /*d3b0*/  IMAD R4, R25, UR5, RZ ;  /* 0x0000000519047c24 */ /* 0x002fe2000f8e02ff */
[----:B------:R-:W-:-:S03]  /*d3c0*/  LOP3.LUT R25, R46, 0x7f, RZ, 0xc0, !PT ;  /* 0x0000007f2e197812 */ /* 0x000fc600078ec0ff */
[CC--:B------:R-:W-:Y:S02]  /*d3d0*/  IMAD R4, R26.reuse, R24.reuse, R4 ;  /* 0x000000181a047224 */ /* 0x0c0fe400078e0204 */
[----:B------:R-:W-:Y:S01]  /*d3e0*/  IMAD R24, R25, R24, RZ ;  /* 0x0000001819187224 */ /* 0x000fe200078e02ff */
[----:B--2---:R-:W1:Y:S01]  /*d3f0*/  LDC R0, c[0x0][0x9a8] ;  /* 0x00026a00ff007b82 */ /* 0x004e620000000800 */
[----:B---3--:R-:W-:Y:S02]  /*d400*/  IMAD R3, R3, UR5, RZ ;  /* 0x0000000503037c24 */ /* 0x008fe4000f8e02ff */
[-C--:B------:R-:W-:Y:S02]  /*d410*/  IMAD R25, R25, R2.reuse, RZ ;  /* 0x0000000219197224 */ /* 0x080fe400078e02ff */
[----:B------:R-:W-:Y:S02]  /*d420*/  IMAD R3, R26, R2, R3 ;  /* 0x000000021a037224 */ /* 0x000fe400078e0203 */
[----:B----4-:R-:W-:-:S02]  /*d430*/  IMAD R23, R23, UR4, R4 ;  /* 0x0000000417177c24 */ /* 0x010fc4000f8e0204 */
[----:B-1----:R-:W-:Y:S01]  /*d440*/  IMAD R2, R0, UR4, R3 ;  /* 0x0000000400027c24 */ /* 0x002fe2000f8e0203 */
[----:B------:R-:W-:Y:S01]  /*d450*/  IADD3 R0, PT, PT, R16, -0xa0, RZ ;  /* 0xffffff6010007810 */ /* 0x000fe20007ffe0ff */
[----:B------:R-:W-:Y:S05]  /*d460*/  @!P0 BRA `(.L_x_193) ;  /* 0x0000000000048947 */ /* 0x000fea0003800000 */
[----:B------:R-:W-:Y:S05]  /*d470*/  BPT.TRAP 0x1 ;  /* 0x000000040000795c */ /* 0x000fea0000300000 */
.L_x_193:
[----:B------:R-:W-:Y:S05]  /*d480*/  BSYNC.RECONVERGENT B0 ;  /* 0x0000000000007941 */ /* 0x000fea0003800200 */
.L_x_192:
[----:B------:R-:W-:Y:S02]  /*d490*/  SHF.L.U32 R3, RZ, 0x1f, RZ ;  /* 0x0000001fff037819 */ /* 0x000fe400000006ff */
[----:B------:R-:W-:Y:S02]  /*d4a0*/  SHF.R.U32.HI R27, RZ, 0x5, R46 ;  /* 0x00000005ff1b7819 */ /* 0x000fe4000001162e */
[----:B------:R-:W1:Y:S01]  /*d4b0*/  SYNCS.PHASECHK.TRANS64.TRYWAIT P1, [UR37+0x1a8a0], R3 ;  /* 0x01a8a003ff0075a7 */ /* 0x000e620008021125 */
[----:B------:R-:W-:Y:S02]  /*d4c0*/  SHF.R.U32.HI R0, RZ, 0x15, R0 ;  /* 0x00000015ff007819 */ /* 0x000fe40000011600 */
[----:B------:R-:W-:-:S04]  /*d4d0*/  LOP3.LUT R27, R27, 0x3, RZ, 0xc0, !PT ;  /* 0x000000031b1b7812 */ /* 0x000fc800078ec0ff */
[----:B------:R-:W-:Y:S01]  /*d4e0*/  ISETP.NE.AND P0, PT, R27, R0, PT ;  /* 0x000000001b00720c */ /* 0x000fe20003f05270 */
[----:B-1----:R-:W-:-:S12]  /*d4f0*/  @!P1 BRA `(.L_x_194) ;  /* 0x0000002c00f89947 */ /* 0x002fd80003800000 */
.L_x_296:
[----:B------:R-:W-:Y:S05]  /*d500*/  @!P0 BRA `(.L_x_195) ;  /* 0x0000000000408947 */ /* 0x000fea0003800000 */
[----:B------:R-:W-:Y:S01]  /*d510*/  MOV R14, 0x0 ;  /* 0x00000000000e7802 */ /* 0x000fe20000000f00 */
[----:B------:R-:W2:Y:S01]  /*d520*/  LDCU.64 UR8, c[0x4][0x80] ;  /* 0x01001000ff0877ac */ /* 0x000ea20008000a00 */
[----:B------:R-:W-:Y:S02]  /*d530*/  HFMA2 R12, -RZ, RZ, 0, 5.9604644775390625e-08 ;  /* 0x00000001ff0c7431 */ /* 0x000fe400000001ff */
[----:B------:R-:W-:Y:S01]  /*d540*/  IMAD.MOV.U32 R8, RZ, RZ, 0x192 ;  /* 0x00000192ff087424 */ /* 0x000fe200078e00ff */
[----:B------:R-:W3:Y:S01]  /*d550*/  LDCU.64 UR6, c[0x4][0x88] ;  /* 0x01001100ff0677ac */ /* 0x000ee20008000a00 */
[----:B------:R-:W4:Y:S01]  /*d560*/  LDC.64 R14, c[0x4][R14] ;  /* 0x010000000e0e7b82 */ /* 0x000f220000000a00 */
[----:B------:R-:W-:Y:S01]  /*d570*/  IMAD.MOV.U32 R13, RZ, RZ, RZ ;  /* 0x000000ffff0d7224 */ /* 0x000fe200078e00ff */
[----:B------:R-:W5:Y:S01]  /*d580*/  LDCU.64 UR4, c[0x4][0x8] ;  /* 0x01000100ff0477ac */ /* 0x000f620008000a00 */
[----:B--2---:R-:W-:Y:S01]  /*d590*/  IMAD.U32 R4, RZ, RZ, UR8 ;  /* 0x00000008ff047e24 */ /* 0x004fe2000f8e00ff */
[----:B------:R-:W-:Y:S01]  /*d5a0*/  MOV R5, UR9 ;  /* 0x0000000900057c02 */ /* 0x000fe20008000f00 */
[----:B---3--:R-:W-:Y:S01]  /*d5b0*/  IMAD.U32 R6, RZ, RZ, UR6 ;  /* 0x00000006ff067e24 */ /* 0x008fe2000f8e00ff */
[----:B------:R-:W-:Y:S01]  /*d5c0*/  MOV R7, UR7 ;  /* 0x0000000700077c02 */ /* 0x000fe20008000f00 */
[----:B-----5:R-:W-:Y:S01]  /*d5d0*/  IMAD.U32 R10, RZ, RZ, UR4 ;  /* 0x00000004ff0a7e24 */ /* 0x020fe2000f8e00ff */
[----:B------:R-:W-:-:S02]  /*d5e0*/  MOV R11, UR5 ;  /* 0x00000005000b7c02 */ /* 0x000fc40008000f00 */
[----:B------:R-:W-:-:S07]  /*d5f0*/  LEPC R20, `(.L_x_195) ;  /* 0x000000001014794e */ /* 0x000fce0000000000 */
[----:B-1--4-:R-:W-:Y:S05]  /*d600*/  CALL.ABS.NOINC R14 ;  /* 0x000000000e007343 */ /* 0x012fea0003c00000 */
.L_x_195:
[----:B------:R-:W2:Y:S01]  /*d610*/  LDC.64 R28, c[0x0][0x358] ;  /* 0x0000d600ff1c7b82 */ /* 0x000ea20000000a00 */
[----:B------:R-:W-:Y:S05]  /*d620*/  WARPSYNC.ALL ;  /* 0x0000000000007948 */ /* 0x000fea0003800000 */
[----:B------:R-:W-:Y:S02]  /*d630*/  LOP3.LUT R22, R22, 0x10, RZ, 0xc0, !PT ;  /* 0x0000001016167812 */ /* 0x000fe400078ec0ff */
[----:B------:R-:W-:Y:S01]  /*d640*/  R2UR UR4, R16 ;  /* 0x00000000100472ca */ /* 0x000fe200000e0000 */
[----:B------:R-:W3:Y:S01]  /*d650*/  LDCU UR9, c[0x0][0x38c] ;  /* 0x00007180ff0977ac */ /* 0x000ee20008000800 */
[----:B------:R-:W-:Y:S01]  /*d660*/  LOP3.LUT R26, R26, 0x7f, R46, 0xf8, !PT ;  /* 0x0000007f1a1a7812 */ /* 0x000fe200078ef82e */
[----:B------:R-:W4:Y:S01]  /*d670*/  S2UR UR36, SR_CgaCtaId ;  /* 0x00000000002479c3 */ /* 0x000f220000008800 */
[----:B------:R-:W-:Y:S01]  /*d680*/  IADD3 R2, P1, P0, R2, R25, R22 ;  /* 0x0000001902027210 */ /* 0x000fe2000783e016 */
[----:B------:R-:W5:Y:S01]  /*d690*/  LDCU UR8, c[0x0][0x384] ;  /* 0x00007080ff0877ac */ /* 0x000f620008000800 */
[----:B-1----:R-:W-:Y:S01]  /*d6a0*/  SHF.R.S32.HI R0, RZ, 0x1f, R25 ;  /* 0x0000001fff007819 */ /* 0x002fe20000011419 */
[----:B------:R-:W-:Y:S01]  /*d6b0*/  VIADD R25, R22, 0x8 ;  /* 0x0000000816197836 */ /* 0x000fe20000000000 */
[----:B------:R-:W-:Y:S01]  /*d6c0*/  BSSY.RECONVERGENT B0, `(.L_x_196) ;  /* 0x0000028000007945 */ /* 0x000fe20003800200 */
[----:B------:R-:W1:Y:S01]  /*d6d0*/  LDCU.64 UR6, c[0x0][0x998] ;  /* 0x00013300ff0677ac */ /* 0x000e620008000a00 */
[----:B------:R-:W-:-:S03]  /*d6e0*/  IADD3.X R0, PT, PT, RZ, R0, RZ, P1, P0 ;  /* 0x00000000ff007210 */ /* 0x000fc60000fe04ff */
[----:B------:R-:W4:Y:S01]  /*d6f0*/  LDTM.x16 R4, tmem[UR4+-0xa0] ;  /* 0xffff6004000479ee */ /* 0x000f22000824ff00 */
[----:B---3--:R-:W-:Y:S02]  /*d700*/  ISETP.GE.AND P2, PT, R22, UR9, PT ;  /* 0x0000000916007c0c */ /* 0x008fe4000bf46270 */
[----:B------:R-:W-:Y:S02]  /*d710*/  ISETP.GE.AND P1, PT, R25, UR9, PT ;  /* 0x0000000919007c0c */ /* 0x000fe4000bf26270 */
[----:B-----5:R-:W-:Y:S02]  /*d720*/  ISETP.GE.U32.OR P2, PT, R26, UR8, P2 ;  /* 0x000000081a007c0c */ /* 0x020fe40009746470 */
[----:B-1----:R-:W-:-:S04]  /*d730*/  LEA R20, P0, R2, UR6, 0x1 ;  /* 0x0000000602147c11 */ /* 0x002fc8000f8008ff */
[----:B------:R-:W-:Y:S02]  /*d740*/  LEA.HI.X R21, R2, UR7, R0, 0x1, P0 ;  /* 0x0000000702157c11 */ /* 0x000fe400080f0c00 */
[----:B----4-:R-:W-:Y:S02]  /*d750*/  F2FP.BF16.F32.PACK_AB R0, R13, R12 ;  /* 0x0000000c0d00723e */ /* 0x010fe400000010ff */
[----:B------:R-:W-:Y:S02]  /*d760*/  F2FP.BF16.F32.PACK_AB R2, R15, R14 ;  /* 0x0000000e0f02723e */ /* 0x000fe400000010ff */
[----:B------:R-:W-:Y:S02]  /*d770*/  F2FP.BF16.F32.PACK_AB R3, R17, R16 ;  /* 0x000000101103723e */ /* 0x000fe400000010ff */
[----:B------:R-:W-:Y:S01]  /*d780*/  F2FP.BF16.F32.PACK_AB R12, R19, R18 ;  /* 0x00000012130c723e */ /* 0x000fe200000010ff */
[----:B--2---:R-:W-:Y:S06]  /*d790*/  @P2 BRA `(.L_x_197) ;  /* 0x0000000000682947 */ /* 0x004fec0003800000 */
[----:B------:R-:W-:Y:S02]  /*d7a0*/  F2FP.BF16.F32.PACK_AB R4, R5, R4 ;  /* 0x000000040504723e */ /* 0x000fe400000010ff */
[----:B------:R-:W-:Y:S02]  /*d7b0*/  F2FP.BF16.F32.PACK_AB R8, R9, R8 ;  /* 0x000000080908723e */ /* 0x000fe400000010ff */
[----:B------:R-:W-:Y:S02]  /*d7c0*/  F2FP.BF16.F32.PACK_AB R6, R7, R6 ;  /* 0x000000060706723e */ /* 0x000fe400000010ff */
[----:B------:R-:W-:Y:S02]  /*d7d0*/  PRMT R5, R4, 0x7632, R5 ;  /* 0x0000763204057816 */ /* 0x000fe40000000005 */
[----:B------:R-:W-:Y:S02]  /*d7e0*/  PRMT R7, R8, 0x7632, R7 ;  /* 0x0000763208077816 */ /* 0x000fe40000000007 */
[----:B------:R-:W-:-:S02]  /*d7f0*/  LOP3.LUT R5, R5, 0xffff, RZ, 0xc0, !PT ;  /* 0x0000ffff05057812 */ /* 0x000fc400078ec0ff */
[----:B------:R-:W-:Y:S02]  /*d800*/  F2FP.BF16.F32.PACK_AB R10, R11, R10 ;  /* 0x0000000a0b0a723e */ /* 0x000fe400000010ff */
[----:B------:R-:W-:Y:S01]  /*d810*/  LOP3.LUT R7, R7, 0xffff, RZ, 0xc0, !PT ;  /* 0x0000ffff07077812 */ /* 0x000fe200078ec0ff */
[----:B------:R-:W-:Y:S01]  /*d820*/  IMAD.WIDE.U32 R14, R5, 0x10000, RZ ;  /* 0x00010000050e7825 */ /* 0x000fe200078e00ff */
[----:B------:R-:W-:Y:S02]  /*d830*/  PRMT R9, R6, 0x7632, R9 ;  /* 0x0000763206097816 */ /* 0x000fe40000000009 */
[----:B------:R-:W-:Y:S01]  /*d840*/  PRMT R11, R10, 0x7632, R11 ;  /* 0x000076320a0b7816 */ /* 0x000fe2000000000b */
[----:B------:R-:W-:Y:S01]  /*d850*/  IMAD.WIDE.U32 R16, R7, 0x10000, RZ ;  /* 0x0001000007107825 */ /* 0x000fe200078e00ff */
[----:B------:R-:W-:Y:S02]  /*d860*/  LOP3.LUT R6, R15, 0xffff, R6, 0xf8, !PT ;  /* 0x0000ffff0f067812 */ /* 0x000fe400078ef806 */
[----:B------:R-:W-:Y:S01]  /*d870*/  R2UR UR4, R28 ;  /* 0x000000001c0472ca */ /* 0x000fe200000e0000 */
[----:B------:R-:W-:Y:S01]  /*d880*/  IMAD.U32 R9, R9, 0x10000, RZ ;  /* 0x0001000009097824 */ /* 0x000fe200078e00ff */
[----:B------:R-:W-:Y:S01]  /*d890*/  LOP3.LUT R10, R17, 0xffff, R10, 0xf8, !PT ;  /* 0x0000ffff110a7812 */ /* 0x000fe200078ef80a */
[----:B------:R-:W-:Y:S01]  /*d8a0*/  IMAD.U32 R11, R11, 0x10000, RZ ;  /* 0x000100000b0b7824 */ /* 0x000fe200078e00ff */
[----:B------:R-:W-:-:S02]  /*d8b0*/  LOP3.LUT R7, R16, 0xffff, R8, 0xf8, !PT ;  /* 0x0000ffff10077812 */ /* 0x000fc400078ef808 */
[----:B------:R-:W-:Y:S02]  /*d8c0*/  LOP3.LUT R5, R6, R9, RZ, 0xfc, !PT ;  /* 0x0000000906057212 */ /* 0x000fe400078efcff */
[----:B------:R-:W-:Y:S02]  /*d8d0*/  LOP3.LUT R6, R10, R11, RZ, 0xfc, !PT ;  /* 0x0000000b0a067212 */ /* 0x000fe400078efcff */
[----:B------:R-:W-:Y:S02]  /*d8e0*/  R2UR UR5, R29 ;  /* 0x000000001d0572ca */ /* 0x000fe400000e0000 */
[-C--:B------:R-:W-:Y:S02]  /*d8f0*/  LOP3.LUT R7, R7, R6.reuse, RZ, 0x3c, !PT ;  /* 0x0000000607077212 */ /* 0x080fe400078e3cff */
[----:B------:R-:W-:Y:S02]  /*d900*/  LOP3.LUT R4, R14, 0xffff, R4, 0xf8, !PT ;  /* 0x0000ffff0e047812 */ /* 0x000fe400078ef804 */
[----:B------:R-:W-:-:S04]  /*d910*/  LOP3.LUT R6, R7, R6, RZ, 0x3c, !PT ;  /* 0x0000000607067212 */ /* 0x000fc800078e3cff */
[----:B------:R-:W-:-:S05]  /*d920*/  LOP3.LUT R7, R7, R6, RZ, 0x3c, !PT ;  /* 0x0000000607077212 */ /* 0x000fca00078e3cff */
[----:B------:R1:W-:Y:S02]  /*d930*/  STG.E.128 desc[UR4][R20.64], R4 ;  /* 0x0000000414007986 */ /* 0x0003e4000c101d04 */
.L_x_197:
[----:B------:R-:W-:Y:S05]  /*d940*/  BSYNC.RECONVERGENT B0 ;  /* 0x0000000000007941 */ /* 0x000fea0003800200 */
.L_x_196:
[----:B------:R-:W-:Y:S01]  /*d950*/  ISETP.GE.U32.OR P1, PT, R26, UR8, P1 ;  /* 0x000000081a007c0c */ /* 0x000fe20008f26470 */
[----:B------:R-:W-:Y:S01]  /*d960*/  UISETP.NE.AND UP0, UPT, UR38, 0x3, UPT ;  /* 0x000000032600788c */ /* 0x000fe2000bf05270 */
[----:B------:R-:W-:Y:S01]  /*d970*/  BSSY.RECONVERGENT B0, `(.L_x_198) ;  /* 0x0000017000007945 */ /* 0x000fe20003800200 */
[----:B-1----:R-:W-:Y:S02]  /*d980*/  PRMT R4, R0, 0x7632, R4 ;  /* 0x0000763200047816 */ /* 0x002fe40000000004 */
[----:B------:R-:W-:Y:S02]  /*d990*/  PRMT R5, R2, 0x7632, R5 ;  /* 0x0000763202057816 */ /* 0x000fe40000000005 */
[----:B------:R-:W-:Y:S02]  /*d9a0*/  PRMT R6, R3, 0x7632, R6 ;  /* 0x0000763203067816 */ /* 0x000fe40000000006 */
[----:B------:R-:W-:-:S04]  /*d9b0*/  PRMT R7, R12, 0x7632, R7 ;  /* 0x000076320c077816 */ /* 0x000fc80000000007 */
[----:B------:R-:W-:Y:S05]  /*d9c0*/  @P1 BRA `(.L_x_199) ;  /* 0x0000000000441947 */ /* 0x000fea0003800000 */
[----:B------:R-:W-:Y:S01]  /*d9d0*/  LOP3.LUT R4, R4, 0xffff, RZ, 0xc0, !PT ;  /* 0x0000ffff04047812 */ /* 0x000fe200078ec0ff */
[----:B------:R-:W-:Y:S01]  /*d9e0*/  IMAD.U32 R5, R5, 0x10000, RZ ;  /* 0x0001000005057824 */ /* 0x000fe200078e00ff */
[----:B------:R-:W-:Y:S01]  /*d9f0*/  LOP3.LUT R6, R6, 0xffff, RZ, 0xc0, !PT ;  /* 0x0000ffff06067812 */ /* 0x000fe200078ec0ff */
[----:B------:R-:W-:Y:S01]  /*da00*/  IMAD.U32 R7, R7, 0x10000, RZ ;  /* 0x0001000007077824 */ /* 0x000fe200078e00ff */
[----:B------:R-:W-:Y:S01]  /*da10*/  R2UR UR4, R28 ;  /* 0x000000001c0472ca */ /* 0x000fe200000e0000 */
[----:B------:R-:W-:Y:S01]  /*da20*/  IMAD.WIDE.U32 R10, R4, 0x10000, RZ ;  /* 0x00010000040a7825 */ /* 0x000fe200078e00ff */
[----:B------:R-:W-:-:S03]  /*da30*/  R2UR UR5, R29 ;  /* 0x000000001d0572ca */ /* 0x000fc600000e0000 */
[----:B------:R-:W-:Y:S01]  /*da40*/  IMAD.WIDE.U32 R8, R6, 0x10000, RZ ;  /* 0x0001000006087825 */ /* 0x000fe200078e00ff */
[----:B------:R-:W-:Y:S02]  /*da50*/  LOP3.LUT R0, R10, 0xffff, R0, 0xf8, !PT ;  /* 0x0000ffff0a007812 */ /* 0x000fe400078ef800 */
[----:B------:R-:W-:Y:S02]  /*da60*/  LOP3.LUT R2, R11, 0xffff, R2, 0xf8, !PT ;  /* 0x0000ffff0b027812 */ /* 0x000fe400078ef802 */
[----:B------:R-:W-:Y:S01]  /*da70*/  LOP3.LUT R3, R8, 0xffff, R3, 0xf8, !PT ;  /* 0x0000ffff08037812 */ /* 0x000fe200078ef803 */
[----:B------:R-:W-:Y:S01]  /*da80*/  IMAD.MOV.U32 R4, RZ, RZ, R0 ;  /* 0x000000ffff047224 */ /* 0x000fe200078e0000 */
[----:B------:R-:W-:Y:S02]  /*da90*/  LOP3.LUT R12, R9, 0xffff, R12, 0xf8, !PT ;  /* 0x0000ffff090c7812 */ /* 0x000fe400078ef80c */
[----:B------:R-:W-:Y:S01]  /*daa0*/  LOP3.LUT R5, R2, R5, RZ, 0xfc, !PT ;  /* 0x0000000502057212 */ /* 0x000fe200078efcff */
[----:B------:R-:W-:Y:S01]  /*dab0*/  IMAD.MOV.U32 R6, RZ, RZ, R3 ;  /* 0x000000ffff067224 */ /* 0x000fe200078e0003 */
[----:B------:R-:W-:-:S05]  /*dac0*/  LOP3.LUT R7, R12, R7, RZ, 0xfc, !PT ;  /* 0x000000070c077212 */ /* 0x000fca00078efcff */
[----:B------:R1:W-:Y:S02]  /*dad0*/  STG.E.128 desc[UR4][R20.64+0x10], R4 ;  /* 0x0000100414007986 */ /* 0x0003e4000c101d04 */
.L_x_199:
[----:B------:R-:W-:Y:S05]  /*dae0*/  BSYNC.RECONVERGENT B0 ;  /* 0x0000000000007941 */ /* 0x000fea0003800200 */
.L_x_198:
[----:B------:R-:W-:Y:S01]  /*daf0*/  NOP ;  /* 0x0000000000007918 */ /* 0x000fe20000000000 */
[----:B------:R-:W-:Y:S05]  /*db00*/  BRA.U !UP0, `(.L_x_200) ;  /* 0x0000000108087547 */ /* 0x000fea000b800000 */
[----:B------:R-:W-:Y:S05]  /*db10*/  BPT.TRAP 0x1 ;  /* 0x000000040000795c */ /* 0x000fea0000300000 */
[----:B------:R-:W-:Y:S05]  /*db20*/  BPT.TRAP 0x1 ;  /* 0x000000040000795c */ /* 0x000fea0000300000 */
.L_x_200:
[----:B------:R-:W-:-:S04]  /*db30*/  UIADD3 UR4, UPT, UPT, UR37, 0x1a8b0, URZ ;  /* 0x0001a8b025047890 */ /* 0x000fc8000fffe0ff */
[----:B------:R-:W-:-:S09]  /*db40*/  UPRMT UR4, UR36, 0x654, UR4 ;  /* 0x0000065424047896 */ /* 0x000fd20008000004 */
[----:B------:R-:W-:Y:S01]  /*db50*/  SYNCS.ARRIVE.TRANS64.RED.A1T0 RZ, [UR4], RZ ;  /* 0x000000ffffff79a7 */ /* 0x000fe20008100404 */
[----:B------:R-:W-:Y:S05]  /*db60*/  BRA.U !UP0, `(.L_x_201) ;  /* 0x0000000108047547 */ /* 0x000fea000b800000 */
[----:B------:R-:W-:Y:S05]  /*db70*/  BPT.TRAP 0x1 ;  /* 0x000000040000795c */ /* 0x000fea0000300000 */
.L_x_201:
[----:B------:R-:W-:Y:S02]  /*db80*/  SHF.L.U32 R0, RZ, 0x1f, RZ ;  /* 0x0000001fff007819 */ /* 0x000fe400000006ff */
[----:B------:R-:W-:Y:S02]  /*db90*/  SHF.R.U32.HI R2, RZ, 0x15, R30 ;  /* 0x00000015ff027819 */ /* 0x000fe4000001161e */
[----:B------:R-:W2:Y:S02]  /*dba0*/  SYNCS.PHASECHK.TRANS64.TRYWAIT P1, [UR37+0x1a8a8], R0 ;  /* 0x01a8a800ff0075a7 */ /* 0x000ea40008021125 */
[----:B------:R-:W-:Y:S01]  /*dbb0*/  ISETP.NE.AND P0, PT, R27, R2, PT ;  /* 0x000000021b00720c */ /* 0x000fe20003f05270 */
[----:B--2---:R-:W-:-:S12]  /*dbc0*/  @!P1 BRA `(.L_x_202) ;  /* 0x00000028005c9947 */ /* 0x004fd80003800000 */
.L_x_298:
[----:B------:R-:W-:Y:S05]  /*dbd0*/  @!P0 BRA `(.L_x_203) ;  /* 0x0000000000408947 */ /* 0x000fea0003800000 */
[----:B--2---:R-:W-:Y:S01]  /*dbe0*/  MOV R2, 0x0 ;  /* 0x0000000000027802 */ /* 0x004fe20000000f00 */
[----:B------:R-:W1:Y:S01]  /*dbf0*/  LDCU.64 UR8, c[0x4][0x80] ;  /* 0x01001000ff0877ac */ /* 0x000e620008000a00 */
[----:B------:R-:W-:Y:S02]  /*dc00*/  HFMA2 R12, -RZ, RZ, 0, 5.9604644775390625e-08 ;  /* 0x00000001ff0c7431 */ /* 0x000fe400000001ff */
[----:B------:R-:W-:Y:S01]  /*dc10*/  IMAD.MOV.U32 R8, RZ, RZ, 0x192 ;  /* 0x00000192ff087424 */ /* 0x000fe200078e00ff */
[----:B------:R-:W2:Y:S01]  /*dc20*/  LDCU.64 UR6, c[0x4][0x88] ;  /* 0x01001100ff0677ac */ /* 0x000ea20008000a00 */
[----:B------:R-:W3:Y:S01]  /*dc30*/  LDC.64 R2, c[0x4][R2] ;  /* 0x0100000002027b82 */ /* 0x000ee20000000a00 */
[----:B------:R-:W-:Y:S01]  /*dc40*/  IMAD.MOV.U32 R13, RZ, RZ, RZ ;  /* 0x000000ffff0d7224 */ /* 0x000fe200078e00ff */
[----:B------:R-:W4:Y:S01]  /*dc50*/  LDCU.64 UR4, c[0x4][0x8] ;  /* 0x01000100ff0477ac */ /* 0x000f220008000a00 */
[----:B-1----:R-:W-:Y:S01]  /*dc60*/  IMAD.U32 R4, RZ, RZ, UR8 ;  /* 0x00000008ff047e24 */ /* 0x002fe2000f8e00ff */
[----:B------:R-:W-:Y:S01]  /*dc70*/  MOV R5, UR9 ;  /* 0x0000000900057c02 */ /* 0x000fe20008000f00 */
[----:B--2---:R-:W-:Y:S01]  /*dc80*/  IMAD.U32 R6, RZ, RZ, UR6 ;  /* 0x00000006ff067e24 */ /* 0x004fe2000f8e00ff */
[----:B------:R-:W-:Y:S01]  /*dc90*/  MOV R7, UR7 ;  /* 0x0000000700077c02 */ /* 0x000fe20008000f00 */
[----:B----4-:R-:W-:Y:S01]  /*dca0*/  IMAD.U32 R10, RZ, RZ, UR4 ;  /* 0x00000004ff0a7e24 */ /* 0x010fe2000f8e00ff */
[----:B------:R-:W-:-:S02]  /*dcb0*/  MOV R11, UR5 ;  /* 0x00000005000b7c02 */ /* 0x000fc40008000f00 */
[----:B------:R-:W-:-:S07]  /*dcc0*/  LEPC R20, `(.L_x_203) ;  /* 0x000000001014794e */ /* 0x000fce0000000000 */
[----:B---3--:R-:W-:Y:S05]  /*dcd0*/  CALL.ABS.NOINC R2 ;  /* 0x0000000002007343 */ /* 0x008fea0003c00000 */
.L_x_203:
[----:B------:R-:W-:Y:S05]  /*dce0*/  WARPSYNC.ALL ;  /* 0x0000000000007948 */ /* 0x000fea0003800000 */
[----:B------:R-:W-:Y:S01]  /*dcf0*/  R2UR UR4, R30 ;  /* 0x000000001e0472ca */ /* 0x000fe200000e0000 */
[----:B------:R-:W3:Y:S01]  /*dd00*/  LDCU UR9, c[0x0][0x388] ;  /* 0x00007100ff0977ac */ /* 0x000ee20008000800 */
[----:B------:R-:W-:Y:S01]  /*dd10*/  IADD3 R23, P1, P0, R23, R24, R22 ;  /* 0x0000001817177210 */ /* 0x000fe2000783e016 */
[----:B------:R-:W-:Y:S01]  /*dd20*/  BSSY.RECONVERGENT B0, `(.L_x_204) ;  /* 0x000003b000007945 */ /* 0x000fe20003800200 */
[----:B--2---:R-:W-:Y:S01]  /*dd30*/  SHF.R.S32.HI R0, RZ, 0x1f, R24 ;  /* 0x0000001fff007819 */ /* 0x004fe20000011418 */
[----:B------:R-:W2:Y:S03]  /*dd40*/  LDCU UR8, c[0x0][0x384] ;  /* 0x00007080ff0877ac */ /* 0x000ea60008000800 */
[----:B------:R-:W-:Y:S01]  /*dd50*/  IADD3.X R0, PT, PT, RZ, R0, RZ, P1, P0 ;  /* 0x00000000ff007210 */ /* 0x000fe20000fe04ff */
[----:B------:R-:W4:Y:S04]  /*dd60*/  LDCU.64 UR6, c[0x0][0x980] ;  /* 0x00013000ff0677ac */ /* 0x000f280008000a00 */
[----:B-1----:R-:W1:Y:S01]  /*dd70*/  LDTM.x16 R4, tmem[UR4] ;  /* 0x00000004000479ee */ /* 0x002e620008240000 */
[----:B------:R-:W1:Y:S01]  /*dd80*/  LDCU UR4, c[0x0][0x448] ;  /* 0x00008900ff0477ac */ /* 0x000e620008000800 */
[----:B---3--:R-:W-:-:S02]  /*dd90*/  ISETP.GE.AND P2, PT, R22, UR9, PT ;  /* 0x0000000916007c0c */ /* 0x008fc4000bf46270 */
[----:B------:R-:W-:Y:S02]  /*dda0*/  ISETP.GE.AND P1, PT, R25, UR9, PT ;  /* 0x0000000919007c0c */ /* 0x000fe4000bf26270 */
[C---:B--2---:R-:W-:Y:S02]  /*ddb0*/  ISETP.GE.U32.OR P2, PT, R26.reuse, UR8, P2 ;  /* 0x000000081a007c0c */ /* 0x044fe40009746470 */
[----:B------:R-:W-:Y:S02]  /*ddc0*/  ISETP.GE.U32.OR P1, PT, R26, UR8, P1 ;  /* 0x000000081a007c0c */ /* 0x000fe40008f26470 */
[----:B----4-:R-:W-:-:S04]  /*ddd0*/  LEA R20, P0, R23, UR6, 0x1 ;  /* 0x0000000617147c11 */ /* 0x010fc8000f8008ff */
[----:B------:R-:W-:Y:S01]  /*dde0*/  LEA.HI.X R21, R23, UR7, R0, 0x1, P0 ;  /* 0x0000000717157c11 */ /* 0x000fe200080f0c00 */
[----:B-1----:R-:W-:Y:S01]  /*ddf0*/  FMUL R12, R12, UR4 ;  /* 0x000000040c0c7c20 */ /* 0x002fe20008400000 */
[----:B------:R-:W-:Y:S01]  /*de00*/  FMUL R13, R13, UR4 ;  /* 0x000000040d0d7c20 */ /* 0x000fe20008400000 */
        /* <DEDUP_REMOVED lines=14> */
[----:B------:R-:W-:Y:S01]  /*def0*/  F2FP.BF16.F32.PACK_AB R4, R13, R12 ;  /* 0x0000000c0d04723e */ /* 0x000fe200000010ff */
[----:B------:R-:W-:Y:S06]  /*df00*/  @P2 BRA `(.L_x_205) ;  /* 0x0000000000702947 */ /* 0x000fec0003800000 */
[----:B------:R-:W-:Y:S02]  /*df10*/  F2FP.BF16.F32.PACK_AB R3, R5, R3 ;  /* 0x000000030503723e */ /* 0x000fe400000010ff */
[----:B------:R-:W-:Y:S02]  /*df20*/  F2FP.BF16.F32.PACK_AB R0, R9, R0 ;  /* 0x000000000900723e */ /* 0x000fe400000010ff */
[----:B------:R-:W-:Y:S02]  /*df30*/  F2FP.BF16.F32.PACK_AB R2, R7, R2 ;  /* 0x000000020702723e */ /* 0x000fe400000010ff */
[----:B------:R-:W-:Y:S02]  /*df40*/  PRMT R5, R3, 0x7632, R5 ;  /* 0x0000763203057816 */ /* 0x000fe40000000005 */
[----:B------:R-:W-:Y:S02]  /*df50*/  PRMT R7, R0, 0x7632, R7 ;  /* 0x0000763200077816 */ /* 0x000fe40000000007 */
[----:B------:R-:W-:-:S02]  /*df60*/  PRMT R6, R2, 0x7610, R6 ;  /* 0x0000761002067816 */ /* 0x000fc40000000006 */
[----:B------:R-:W-:Y:S02]  /*df70*/  PRMT R8, R2, 0x7632, R8 ;  /* 0x0000763202087816 */ /* 0x000fe40000000008 */
[----:B------:R-:W-:Y:S02]  /*df80*/  LOP3.LUT R5, R5, 0xffff, RZ, 0xc0, !PT ;  /* 0x0000ffff05057812 */ /* 0x000fe400078ec0ff */
[----:B------:R-:W-:Y:S01]  /*df90*/  F2FP.BF16.F32.PACK_AB R2, R11, R10 ;  /* 0x0000000a0b02723e */ /* 0x000fe200000010ff */
[----:B------:R-:W-:Y:S01]  /*dfa0*/  IMAD.U32 R8, R8, 0x10000, RZ ;  /* 0x0001000008087824 */ /* 0x000fe200078e00ff */
[----:B------:R-:W-:Y:S01]  /*dfb0*/  LOP3.LUT R7, R7, 0xffff, RZ, 0xc0, !PT ;  /* 0x0000ffff07077812 */ /* 0x000fe200078ec0ff */
[----:B------:R-:W-:Y:S01]  /*dfc0*/  IMAD.WIDE.U32 R10, R5, 0x10000, RZ ;  /* 0x00010000050a7825 */ /* 0x000fe200078e00ff */
[----:B------:R-:W-:Y:S02]  /*dfd0*/  PRMT R9, R2, 0x7632, R9 ;  /* 0x0000763202097816 */ /* 0x000fe40000000009 */
[----:B------:R-:W-:Y:S01]  /*dfe0*/  R2UR UR4, R28 ;  /* 0x000000001c0472ca */ /* 0x000fe200000e0000 */
[----:B------:R-:W-:Y:S01]  /*dff0*/  IMAD.WIDE.U32 R12, R7, 0x10000, RZ ;  /* 0x00010000070c7825 */ /* 0x000fe200078e00ff */
[----:B------:R-:W-:-:S02]  /*e000*/  LOP3.LUT R6, R11, 0xffff, R6, 0xf8, !PT ;  /* 0x0000ffff0b067812 */ /* 0x000fc400078ef806 */
[----:B------:R-:W-:Y:S01]  /*e010*/  R2UR UR5, R29 ;  /* 0x000000001d0572ca */ /* 0x000fe200000e0000 */
[----:B------:R-:W-:Y:S01]  /*e020*/  IMAD.U32 R9, R9, 0x10000, RZ ;  /* 0x0001000009097824 */ /* 0x000fe200078e00ff */
[----:B------:R-:W-:Y:S02]  /*e030*/  LOP3.LUT R2, R13, 0xffff, R2, 0xf8, !PT ;  /* 0x0000ffff0d027812 */ /* 0x000fe400078ef802 */
[----:B------:R-:W-:Y:S02]  /*e040*/  LOP3.LUT R8, R6, R8, RZ, 0xfc, !PT ;  /* 0x0000000806087212 */ /* 0x000fe400078efcff */
[----:B------:R-:W-:Y:S02]  /*e050*/  LOP3.LUT R3, R10, 0xffff, R3, 0xf8, !PT ;  /* 0x0000ffff0a037812 */ /* 0x000fe400078ef803 */
[----:B------:R-:W-:Y:S02]  /*e060*/  LOP3.LUT R0, R12, 0xffff, R0, 0xf8, !PT ;  /* 0x0000ffff0c007812 */ /* 0x000fe400078ef800 */
[----:B------:R-:W-:Y:S01]  /*e070*/  LOP3.LUT R2, R2, R9, RZ, 0xfc, !PT ;  /* 0x0000000902027212 */ /* 0x000fe200078efcff */
[----:B------:R-:W-:-:S02]  /*e080*/  IMAD.MOV.U32 R9, RZ, RZ, R8 ;  /* 0x000000ffff097224 */ /* 0x000fc400078e0008 */
[----:B------:R-:W-:Y:S02]  /*e090*/  IMAD.MOV.U32 R8, RZ, RZ, R3 ;  /* 0x000000ffff087224 */ /* 0x000fe400078e0003 */
[----:B------:R-:W-:Y:S02]  /*e0a0*/  IMAD.MOV.U32 R10, RZ, RZ, R0 ;  /* 0x000000ffff0a7224 */ /* 0x000fe400078e0000 */
[----:B------:R-:W-:-:S05]  /*e0b0*/  IMAD.MOV.U32 R11, RZ, RZ, R2 ;  /* 0x000000ffff0b7224 */ /* 0x000fca00078e0002 */
[----:B------:R1:W-:Y:S02]  /*e0c0*/  STG.E.128 desc[UR4][R20.64], R8 ;  /* 0x0000000814007986 */ /* 0x0003e4000c101d04 */
.L_x_205:
[----:B------:R-:W-:Y:S05]  /*e0d0*/  BSYNC.RECONVERGENT B0 ;  /* 0x0000000000007941 */ /* 0x000fea0003800200 */
.L_x_204:
[----:B------:R-:W-:Y:S01]  /*e0e0*/  F2FP.BF16.F32.PACK_AB R0, R15, R14 ;  /* 0x0000000e0f00723e */ /* 0x000fe200000010ff */
[----:B------:R-:W-:Y:S01]  /*e0f0*/  BSSY.RECONVERGENT B0, `(.L_x_206) ;  /* 0x000001a000007945 */ /* 0x000fe20003800200 */
[----:B------:R-:W-:Y:S02]  /*e100*/  F2FP.BF16.F32.PACK_AB R3, R17, R16 ;  /* 0x000000101103723e */ /* 0x000fe400000010ff */
[----:B------:R-:W-:Y:S02]  /*e110*/  F2FP.BF16.F32.PACK_AB R2, R19, R18 ;  /* 0x000000121302723e */ /* 0x000fe400000010ff */
[----:B------:R-:W-:Y:S02]  /*e120*/  PRMT R5, R4, 0x7632, R5 ;  /* 0x0000763204057816 */ /* 0x000fe40000000005 */
[----:B------:R-:W-:Y:S02]  /*e130*/  PRMT R6, R0, 0x7632, R6 ;  /* 0x0000763200067816 */ /* 0x000fe40000000006 */
[----:B------:R-:W-:-:S02]  /*e140*/  PRMT R7, R3, 0x7632, R7 ;  /* 0x0000763203077816 */ /* 0x000fc40000000007 */
[----:B-1----:R-:W-:Y:S01]  /*e150*/  PRMT R8, R2, 0x7632, R8 ;  /* 0x0000763202087816 */ /* 0x002fe20000000008 */
[----:B------:R-:W-:Y:S06]  /*e160*/  @P1 BRA `(.L_x_207) ;  /* 0x0000000000481947 */ /* 0x000fec0003800000 */
        /* <DEDUP_REMOVED lines=10> */
[----:B------:R-:W-:Y:S02]  /*e210*/  LOP3.LUT R2, R13, 0xffff, R2, 0xf8, !PT ;  /* 0x0000ffff0d027812 */ /* 0x000fe400078ef802 */
[----:B------:R-:W-:Y:S02]  /*e220*/  LOP3.LUT R3, R12, 0xffff, R3, 0xf8, !PT ;  /* 0x0000ffff0c037812 */ /* 0x000fe400078ef803 */
[----:B------:R-:W-:Y:S02]  /*e230*/  LOP3.LUT R0, R0, R6, RZ, 0xfc, !PT ;  /* 0x0000000600007212 */ /* 0x000fe400078efcff */
[----:B------:R-:W-:Y:S01]  /*e240*/  LOP3.LUT R2, R2, R8, RZ, 0xfc, !PT ;  /* 0x0000000802027212 */ /* 0x000fe200078efcff */
[----:B------:R-:W-:-:S02]  /*e250*/  IMAD.MOV.U32 R6, RZ, RZ, R3 ;  /* 0x000000ffff067224 */ /* 0x000fc400078e0003 */
[----:B------:R-:W-:Y:S02]  /*e260*/  IMAD.MOV.U32 R5, RZ, RZ, R0 ;  /* 0x000000ffff057224 */ /* 0x000fe400078e0000 */
[----:B------:R-:W-:-:S05]  /*e270*/  IMAD.MOV.U32 R7, RZ, RZ, R2 ;  /* 0x000000ffff077224 */ /* 0x000fca00078e0002 */
[----:B------:R1:W-:Y:S02]  /*e280*/  STG.E.128 desc[UR4][R20.64+0x10], R4 ;  /* 0x0000100414007986 */ /* 0x0003e4000c101d04 */
.L_x_207:
[----:B------:R-:W-:Y:S05]  /*e290*/  BSYNC.RECONVERGENT B0 ;  /* 0x0000000000007941 */ /* 0x000fea0003800200 */
.L_x_206:
[----:B------:R-:W-:Y:S01]  /*e2a0*/  UISETP.NE.AND UP0, UPT, UR38, 0x3, UPT ;  /* 0x000000032600788c */ /* 0x000fe2000bf05270 */
[----:B------:R-:W-:-:S08]  /*e2b0*/  NOP ;  /* 0x0000000000007918 */ /* 0x000fd00000000000 */
[----:B------:R-:W-:Y:S05]  /*e2c0*/  BRA.U !UP0, `(.L_x_208) ;  /* 0x0000000108087547 */ /* 0x000fea000b800000 */
[----:B------:R-:W-:Y:S05]  /*e2d0*/  BPT.TRAP 0x1 ;  /* 0x000000040000795c */ /* 0x000fea0000300000 */
[----:B------:R-:W-:Y:S05]  /*e2e0*/  BPT.TRAP 0x1 ;  /* 0x000000040000795c */ /* 0x000fea0000300000 */
.L_x_208:
[----:B------:R-:W-:Y:S02]  /*e2f0*/  UIADD3 UR4, UPT, UPT, UR37, 0x1a8b8, URZ ;  /* 0x0001a8b825047890 */ /* 0x000fe4000fffe0ff */
[----:B------:R-:W-:Y:S02]  /*e300*/  ULOP3.LUT UP0, URZ, UR41, 0x7, URZ, 0xc0, !UPT ;  /* 0x0000000729ff7892 */ /* 0x000fe4000f80c0ff */
[----:B------:R-:W-:-:S09]  /*e310*/  UPRMT UR4, UR36, 0x654, UR4 ;  /* 0x0000065424047896 */ /* 0x000fd20008000004 */
[----:B------:R-:W-:Y:S01]  /*e320*/  SYNCS.ARRIVE.TRANS64.RED.A1T0 RZ, [UR4], RZ ;  /* 0x000000ffffff79a7 */ /* 0x000fe20008100404 */
[----:B------:R-:W-:Y:S01]  /*e330*/  BAR.SYNC.DEFER_BLOCKING 0x1, 0x100 ;  /* 0x0044000000007b1d */ /* 0x000fe20000010000 */
[----:B------:R-:W-:-:S13]  /*e340*/  PLOP3.LUT P0, PT, PT, PT, UP0, 0x80, 0x8 ;  /* 0x000000000008781c */ /* 0x000fda0003f0f008 */
[----:B------:R-:W-:Y:S05]  /*e350*/  @P0 EXIT ;  /* 0x000000000000094d */ /* 0x000fea0003800000 */
[----:B------:R-:W2:Y:S01]  /*e360*/  S2UR UR5, SR_CgaCtaId ;  /* 0x00000000000579c3 */ /* 0x000ea20000008800 */
[----:B------:R-:W-:Y:S01]  /*e370*/  UMOV UR4, 0x400 ;  /* 0x0000040000047882 */ /* 0x000fe20000000000 */
[----:B------:R-:W-:Y:S01]  /*e380*/  IMAD.MOV.U32 R2, RZ, RZ, 0xffff ;  /* 0x0000ffffff027424 */ /* 0x000fe200078e00ff */
[----:B--2---:R-:W-:-:S09]  /*e390*/  ULEA UR4, UR5, UR4, 0x18 ;  /* 0x0000000405047291 */ /* 0x004fd2000f8ec0ff */
[----:B------:R-:W2:Y:S01]  /*e3a0*/  LDS R3, [UR4+0x1a8c0] ;  /* 0x01a8c004ff037984 */ /* 0x000ea20008000800 */
[----:B------:R-:W-:Y:S02]  /*e3b0*/  UMOV UR4, 0x40 ;  /* 0x0000004000047882 */ /* 0x000fe40000000000 */
[----:B------:R-:W-:Y:S01]  /*e3c0*/  ULEA UR5, UR5, UR4, 0x18 ;  /* 0x0000000405057291 */ /* 0x000fe2000f8ec0ff */
[----:B------:R-:W-:-:S08]  /*e3d0*/  NOP ;  /* 0x0000000000007918 */ /* 0x000fd00000000000 */
[----:B------:R-:W3:Y:S01]  /*e3e0*/  LDS R0, [UR5+0x14] ;  /* 0x00001405ff007984 */ /* 0x000ee20008000800 */
[----:B--2---:R-:W-:-:S04]  /*e3f0*/  LOP3.LUT R3, R3, 0xffff, RZ, 0xc0, !PT ;  /* 0x0000ffff03037812 */ /* 0x004fc800078ec0ff */
[----:B------:R-:W-:-:S04]  /*e400*/  SHF.R.U32.HI R3, RZ, 0x5, R3 ;  /* 0x00000005ff037819 */ /* 0x000fc80000011603 */
[----:B------:R-:W-:-:S04]  /*e410*/  SHF.L.U32 R2, R2, R3, RZ ;  /* 0x0000000302027219 */ /* 0x000fc800000006ff */
[----:B---3--:R-:W-:-:S04]  /*e420*/  LOP3.LUT R0, R0, R2, RZ, 0xc0, !PT ;  /* 0x0000000200007212 */ /* 0x008fc800078ec0ff */
[----:B------:R-:W-:Y:S01]  /*e430*/  ISETP.NE.AND P0, PT, R0, R2, PT ;  /* 0x000000020000720c */ /* 0x000fe20003f05270 */
[----:B------:R-:W-:-:S05]  /*e440*/  IMAD.MOV.U32 R0, RZ, RZ, 0x1 ;  /* 0x00000001ff007424 */ /* 0x000fca00078e00ff */
[----:B------:R-:W-:-:S07]  /*e450*/  SHF.L.U32 R0, R0, R3, RZ ;  /* 0x0000000300007219 */ /* 0x000fce00000006ff */
[----:B------:R-:W-:Y:S05]  /*e460*/  @P0 BRA `(.L_x_209) ;  /* 0x00000000005c0947 */ /* 0x000fea0003800000 */
[----:B------:R-:W2:Y:S02]  /*e470*/  LDS R3, [UR5+0x18] ;  /* 0x00001805ff037984 */ /* 0x000ea40008000800 */
[----:B--2---:R-:W-:-:S04]  /*e480*/  LOP3.LUT R3, R3, R0, RZ, 0xc0, !PT ;  /* 0x0000000003037212 */ /* 0x004fc800078ec0ff */
[----:B------:R-:W-:-:S13]  /*e490*/  ISETP.NE.AND P0, PT, R3, R0, PT ;  /* 0x000000000300720c */ /* 0x000fda0003f05270 */
[----:B------:R-:W-:Y:S05]  /*e4a0*/  @P0 BRA `(.L_x_210) ;  /* 0x0000000000400947 */ /* 0x000fea0003800000 */
[----:B------:R-:W-:Y:S01]  /*e4b0*/  R2UR UR4, R2 ;  /* 0x00000000020472ca */ /* 0x000fe200000e0000 */
[----:B------:R-:W2:Y:S01]  /*e4c0*/  S2R R3, SR_LANEID ;  /* 0x0000000000037919 */ /* 0x000ea20000000000 */
[----:B------:R-:W-:-:S04]  /*e4d0*/  LOP3.LUT R0, RZ, R0, RZ, 0x33, !PT ;  /* 0x00000000ff007212 */ /* 0x000fc800078e33ff */
[----:B------:R-:W3:Y:S07]  /*e4e0*/  REDUX UR7, R0 ;  /* 0x00000000000773c4 */ /* 0x000eee0000000000 */
[----:B------:R-:W-:-:S03]  /*e4f0*/  ULOP3.LUT UR6, URZ, UR4, URZ, 0x33, !UPT ;  /* 0x00000004ff067292 */ /* 0x000fc6000f8e33ff */
[----:B------:R-:W-:Y:S02]  /*e500*/  VOTEU.ANY UR4, UPT, PT ;  /* 0x0000000000047886 */ /* 0x000fe400038e0100 */
[----:B------:R-:W-:Y:S01]  /*e510*/  UFLO.U32 UR4, UR4 ;  /* 0x00000004000472bd */ /* 0x000fe200080e0000 */
[----:B------:R-:W-:-:S04]  /*e520*/  IMAD.U32 R2, RZ, RZ, UR6 ;  /* 0x00000006ff027e24 */ /* 0x000fc8000f8e00ff */
[----:B------:R-:W4:Y:S02]  /*e530*/  REDUX UR8, R2 ;  /* 0x00000000020873c4 */ /* 0x000f240000000000 */
[----:B------:R1:W-:Y:S01]  /*e540*/  UTCATOMSWS.AND URZ, UR6 ;  /* 0x0000000600ff79e3 */ /* 0x0003e20008000000 */
[----:B---3--:R-:W-:Y:S01]  /*e550*/  IMAD.U32 R0, RZ, RZ, UR7 ;  /* 0x00000007ff007e24 */ /* 0x008fe2000f8e00ff */
[----:B--2---:R-:W-:Y:S01]  /*e560*/  ISETP.EQ.U32.AND P0, PT, R3, UR4, PT ;  /* 0x0000000403007c0c */ /* 0x004fe2000bf02070 */
[----:B----4-:R-:W-:-:S12]  /*e570*/  IMAD.U32 R2, RZ, RZ, UR8 ;  /* 0x00000008ff027e24 */ /* 0x010fd8000f8e00ff */
[----:B------:R1:W-:Y:S04]  /*e580*/  @P0 ATOMS.AND RZ, [UR5+0x14], R2 ;  /* 0x00001402ffff098c */ /* 0x0003e8000a800005 */
[----:B------:R1:W-:Y:S01]  /*e590*/  @P0 ATOMS.AND RZ, [UR5+0x18], R0 ;  /* 0x00001800ffff098c */ /* 0x0003e2000a800005 */
[----:B------:R-:W-:Y:S05]  /*e5a0*/  BRA `(.L_x_211) ;  /* 0x0000000000147947 */ /* 0x000fea0003800000 */
.L_x_210:
[----:B------:R-:W-:Y:S02]  /*e5b0*/  MOV R2, 0xe5d0 ;  /* 0x0000e5d000027802 */ /* 0x000fe40000000f00 */
[----:B-1----:R-:W-:Y:S05]  /*e5c0*/  CALL.REL.NOINC `($__internal_0_$__cuda_sm10x_tcgen05_guardrail_trap_col_being_dealloced_not_returned_by_alloc) ;  /* 0x00000020003c7944 */ /* 0x002fea0003c00000 */
[----:B------:R-:W-:Y:S05]  /*e5d0*/  BRA `(.L_x_211) ;  /* 0x0000000000087947 */ /* 0x000fea0003800000 */
.L_x_209:
[----:B------:R-:W-:Y:S02]  /*e5e0*/  MOV R2, 0xe600 ;  /* 0x0000e60000027802 */ /* 0x000fe40000000f00 */
[----:B-1----:R-:W-:Y:S05]  /*e5f0*/  CALL.REL.NOINC `($__internal_2_$__cuda_sm10x_tcgen05_guardrail_trap_unallocated_columns_being_dealloced) ;  /* 0x0000002000487944 */ /* 0x002fea0003c00000 */
.L_x_211:
[----:B------:R-:W-:Y:S01]  /*e600*/  NOP ;  /* 0x0000000000007918 */ /* 0x000fe20000000000 */
[----:B-1----:R-:W-:Y:S05]  /*e610*/  EXIT ;  /* 0x000000000000794d */ /* 0x002fea0003800000 */
.L_x_212:
[----:B------:R-:W-:-:S08]  /*e620*/  NOP ;  /* 0x0000000000007918 */ /* 0x000fd00000000000 */
[----:B------:R-:W1:Y:S02]  /*e630*/  USETMAXREG.TRY_ALLOC.CTAPOOL UP0, 0x98 ;  /* 0x00000098000079c8 */ /* 0x000e640008000600 */
[----:B-1----:R-:W-:Y:S05]  /*e640*/  BRA.U !UP0, `(.L_x_212) ;  /* 0xfffffffd08f47547 */ /* 0x002fea000b83ffff */
[----:B------:R-:W2:Y:S01]  /*e650*/  LDL R7, [R1] ;  /* 0x0000000001077983 */ /* 0x000ea20000100800 */
[----:B------:R-:W1:Y:S01]  /*e660*/  S2UR UR12, SR_CgaCtaId ;  /* 0x00000000000c79c3 */ /* 0x000e620000008800 */
[----:B------:R-:W-:Y:S01]  /*e670*/  UMOV UR7, 0x400 ;  /* 0x0000040000077882 */ /* 0x000fe20000000000 */
[C---:B------:R-:W-:Y:S01]  /*e680*/  IMAD.SHL.U32 R36, R2.reuse, 0x20, RZ ;  /* 0x0000002002247824 */ /* 0x040fe200078e00ff */
[----:B------:R-:W3:Y:S01]  /*e690*/  LDCU.64 UR10, c[0x0][0x358] ;  /* 0x00006b00ff0a77ac */ /* 0x000ee20008000a00 */
[C---:B------:R-:W-:Y:S01]  /*e6a0*/  IMAD.U32 R3, R2.reuse, 0x10000, RZ ;  /* 0x0001000002037824 */ /* 0x040fe200078e00ff */
[----:B------:R-:W-:Y:S02]  /*e6b0*/  LOP3.LUT R2, R2, 0x7f, RZ, 0xc0, !PT ;  /* 0x0000007f02027812 */ /* 0x000fe400078ec0ff */
[----:B------:R-:W-:Y:S01]  /*e6c0*/  LOP3.LUT R36, R36, 0x1fe0, RZ, 0xc0, !PT ;  /* 0x00001fe024247812 */ /* 0x000fe200078ec0ff */
[----:B------:R-:W4:Y:S01]  /*e6d0*/  S2UR UR6, SR_SWINHI ;  /* 0x00000000000679c3 */ /* 0x000f220000002f00 */
[----:B------:R-:W-:Y:S01]  /*e6e0*/  LOP3.LUT R3, R3, 0xe00000, RZ, 0xc0, !PT ;  /* 0x00e0000003037812 */ /* 0x000fe200078ec0ff */
[----:B------:R-:W2:Y:S03]  /*e6f0*/  LDCU.64 UR22, c[0x0][0x348] ;  /* 0x00006900ff1677ac */ /* 0x000ea60008000a00 */
[----:B------:R-:W-:Y:S01]  /*e700*/  LOP3.LUT R3, R3, 0x40, RZ, 0xfc, !PT ;  /* 0x0000004003037812 */ /* 0x000fe200078efcff */
[----:B------:R-:W-:Y:S01]  /*e710*/  UMOV UR27, URZ ;  /* 0x000000ff001b7c82 */ /* 0x000fe20008000000 */
[----:B-1----:R-:W-:-:S07]  /*e720*/  ULEA UR7, UR12, UR7, 0x18 ;  /* 0x000000070c077291 */ /* 0x002fce000f8ec0ff */
[----:B------:R-:W-:Y:S01]  /*e730*/  UMOV UR4, UR7 ;  /* 0x0000000700047c82 */ /* 0x000fe20008000000 */
[----:B----4-:R-:W-:Y:S01]  /*e740*/  UMOV UR5, UR6 ;  /* 0x0000000600057c82 */ /* 0x010fe20008000000 */
[----:B------:R-:W-:Y:S01]  /*e750*/  R2UR UR6, R74 ;  /* 0x000000004a0672ca */ /* 0x000fe200000e0000 */
[----:B------:R-:W-:Y:S02]  /*e760*/  IMAD.U32 R4, RZ, RZ, UR4 ;  /* 0x00000004ff047e24 */ /* 0x000fe4000f8e00ff */
[----:B------:R-:W-:Y:S02]  /*e770*/  IMAD.U32 R5, RZ, RZ, UR5 ;  /* 0x00000005ff057e24 */ /* 0x000fe4000f8e00ff */
[----:B------:R-:W-:-:S03]  /*e780*/  IMAD.WIDE.U32 R36, R36, 0x4, R4 ;  /* 0x0000000424247825 */ /* 0x000fc600078e0004 */
[----:B------:R-:W-:-:S05]  /*e790*/  IADD3 R0, P1, PT, R36, 0x12000, RZ ;  /* 0x0001200024007810 */ /* 0x000fca0007f3e0ff */
[----:B------:R-:W-:Y:S01]  /*e7a0*/  IMAD.X R39, RZ, RZ, R37, P1 ;  /* 0x000000ffff277224 */ /* 0x000fe200008e0625 */
[----:B--2---:R-:W-:-:S13]  /*e7b0*/  ISETP.NE.AND P0, PT, R7, 0x1, PT ;  /* 0x000000010700780c */ /* 0x004fda0003f05270 */
[----:B---3--:R-:W-:Y:S05]  /*e7c0*/  @!P0 BRA `(.L_x_213) ;  /* 0x0000000800f08947 */ /* 0x008fea0003800000 */
[----:B------:R-:W-:Y:S01]  /*e7d0*/  IADD3 R5, P0, PT, R36, 0x12010, RZ ;  /* 0x0001201024057810 */ /* 0x000fe20007f1e0ff */
[----:B------:R-:W-:Y:S01]  /*e7e0*/  UMOV UR9, URZ ;  /* 0x000000ff00097c82 */ /* 0x000fe20008000000 */
[----:B------:R-:W-:Y:S01]  /*e7f0*/  R2UR UR6, R74 ;  /* 0x000000004a0672ca */ /* 0x000fe200000e0000 */
[----:B------:R-:W-:Y:S01]  /*e800*/  UMOV UR27, URZ ;  /* 0x000000ff001b7c82 */ /* 0x000fe20008000000 */
[----:B------:R-:W-:Y:S01]  /*e810*/  LOP3.LUT R40, R7, 0x7ffffffe, RZ, 0xc0, !PT ;  /* 0x7ffffffe07287812 */ /* 0x000fe200078ec0ff */
[----:B------:R-:W-:Y:S01]  /*e820*/  IMAD.X R43, RZ, RZ, R37, P0 ;  /* 0x000000ffff2b7224 */ /* 0x000fe200000e0625 */
[----:B------:R-:W-:-:S03]  /*e830*/  SHF.R.U64 R4, R0, 0x3, R39 ;  /* 0x0000000300047819 */ /* 0x000fc60000001227 */
[----:B------:R-:W-:Y:S01]  /*e840*/  IMAD.MOV R40, RZ, RZ, -R40 ;  /* 0x000000ffff287224 */ /* 0x000fe200078e0a28 */
[C---:B------:R-:W-:Y:S02]  /*e850*/  SHF.R.U64 R6, R5.reuse, 0x3, R43 ;  /* 0x0000000305067819 */ /* 0x040fe4000000122b */
[----:B------:R-:W-:Y:S02]  /*e860*/  LOP3.LUT R38, R0, 0x70, R4, 0x78, !PT ;  /* 0x0000007000267812 */ /* 0x000fe400078e7804 */
[----:B------:R-:W-:Y:S02]  /*e870*/  LOP3.LUT R42, R5, 0x70, R6, 0x78, !PT ;  /* 0x00000070052a7812 */ /* 0x000fe400078e7806 */
.L_x_230:
[----:B------:R-:W-:-:S09]  /*e880*/  UISETP.NE.AND UP1, UPT, UR62, 0x4, UPT ;  /* 0x000000043e00788c */ /* 0x000fd2000bf25270 */
[----:B-1----:R-:W-:Y:S05]  /*e890*/  BRA.U !UP1, `(.L_x_214) ;  /* 0x0000000109047547 */ /* 0x002fea000b800000 */
[----:B------:R-:W-:Y:S05]  /*e8a0*/  BPT.TRAP 0x1 ;  /* 0x000000040000795c */ /* 0x000fea0000300000 */
.L_x_214:
[----:B------:R-:W-:-:S04]  /*e8b0*/  SHF.L.U32 R5, RZ, 0x1f, RZ ;  /* 0x0000001fff057819 */ /* 0x000fc800000006ff */
[----:B------:R-:W1:Y:S02]  /*e8c0*/  SYNCS.PHASECHK.TRANS64.TRYWAIT P0, [UR7+0x1a870], R5 ;  /* 0x01a87005ff0075a7 */ /* 0x000e640008001107 */
[----:B-1----:R-:W-:Y:S05]  /*e8d0*/  @!P0 BRA `(.L_x_215) ;  /* 0x0000001c00308947 */ /* 0x002fea0003800000 */
.L_x_300:
[----:B------:R-:W-:-:S13]  /*e8e0*/  R2UR UR4, R3 ;  /* 0x00000000030472ca */ /* 0x000fda00000e0000 */
[----:B-1----:R-:W1:Y:S01]  /*e8f0*/  LDTM.x32 R4, tmem[UR4] ;  /* 0x00000004000479ee */ /* 0x002e6200082c0000 */
[----:B------:R-:W-:Y:S01]  /*e900*/  NOP ;  /* 0x0000000000007918 */ /* 0x000fe20000000000 */
[----:B------:R-:W-:Y:S05]  /*e910*/  BRA.U !UP1, `(.L_x_216) ;  /* 0x0000000109087547 */ /* 0x000fea000b800000 */
[----:B------:R-:W-:Y:S05]  /*e920*/  BPT.TRAP 0x1 ;  /* 0x000000040000795c */ /* 0x000fea0000300000 */
[----:B------:R-:W-:Y:S05]  /*e930*/  BPT.TRAP 0x1 ;  /* 0x000000040000795c */ /* 0x000fea0000300000 */
.L_x_216:
[C---:B------:R-:W-:Y:S01]  /*e940*/  IADD3 R41, P1, PT, R36.reuse, 0x12020, RZ ;  /* 0x0001202024297810 */ /* 0x040fe20007f3e0ff */
[----:B------:R-:W-:Y:S01]  /*e950*/  UIADD3 UR4, UPT, UPT, UR7, 0x1a878, URZ ;  /* 0x0001a87807047890 */ /* 0x000fe2000fffe0ff */
[C---:B------:R-:W-:Y:S01]  /*e960*/  IADD3 R45, P0, PT, R36.reuse, 0x12030, RZ ;  /* 0x00012030242d7810 */ /* 0x040fe20007f1e0ff */
[----:B------:R-:W-:Y:S01]  /*e970*/  BSSY.RECONVERGENT B0, `(.L_x_217) ;  /* 0x000001d000007945 */ /* 0x000fe20003800200 */
[C---:B------:R-:W-:Y:S01]  /*e980*/  IADD3 R47, P2, PT, R36.reuse, 0x12060, RZ ;  /* 0x00012060242f7810 */ /* 0x040fe20007f5e0ff */
[--C-:B------:R-:W-:Y:S01]  /*e990*/  IMAD.X R61, RZ, RZ, R37.reuse, P1 ;  /* 0x000000ffff3d7224 */ /* 0x100fe200008e0625 */
[----:B------:R-:W-:Y:S01]  /*e9a0*/  IADD3 R49, P1, PT, R36, 0x12070, RZ ;  /* 0x0001207024317810 */ /* 0x000fe20007f3e0ff */
[----:B------:R-:W-:Y:S01]  /*e9b0*/  IMAD.X R59, RZ, RZ, R37, P0 ;  /* 0x000000ffff3b7224 */ /* 0x000fe200000e0625 */
[----:B------:R-:W-:Y:S01]  /*e9c0*/  ISETP.NE.AND P0, PT, RZ, UR9, PT ;  /* 0x00000009ff007c0c */ /* 0x000fe2000bf05270 */
[----:B------:R-:W-:Y:S01]  /*e9d0*/  UPRMT UR8, UR12, 0x654, UR4 ;  /* 0x000006540c087896 */ /* 0x000fe20008000004 */
[----:B------:R-:W-:Y:S01]  /*e9e0*/  SHF.R.U64 R44, R41, 0x3, R61 ;  /* 0x00000003292c7819 */ /* 0x000fe2000000123d */
[----:B------:R-:W-:Y:S01]  /*e9f0*/  IMAD.X R53, RZ, RZ, R37, P2 ;  /* 0x000000ffff357224 */ /* 0x000fe200010e0625 */
[----:B------:R-:W-:Y:S01]  /*ea00*/  SHF.R.U64 R46, R45, 0x3, R59 ;  /* 0x000000032d2e7819 */ /* 0x000fe2000000123b */
[----:B------:R-:W-:Y:S01]  /*ea10*/  IMAD.X R51, RZ, RZ, R37, P1 ;  /* 0x000000ffff337224 */ /* 0x000fe200008e0625 */
[----:B------:R-:W-:-:S02]  /*ea20*/  LOP3.LUT R60, R41, 0x70, R44, 0x78, !PT ;  /* 0x00000070293c7812 */ /* 0x000fc400078e782c */
[----:B------:R-:W-:Y:S02]  /*ea30*/  LOP3.LUT R58, R45, 0x70, R46, 0x78, !PT ;  /* 0x000000702d3a7812 */ /* 0x000fe400078e782e */
[----:B------:R-:W-:Y:S01]  /*ea40*/  ISETP.EQ.AND P0, PT, R2, RZ, P0 ;  /* 0x000000ff0200720c */ /* 0x000fe20000702270 */
[----:B-1----:R-:W-:Y:S01]  /*ea50*/  SYNCS.ARRIVE.TRANS64.RED.A1T0 RZ, [UR8], RZ ;  /* 0x000000ffffff79a7 */ /* 0x002fe20008100408 */
[C---:B------:R-:W-:Y:S02]  /*ea60*/  IADD3 R41, P4, PT, R36.reuse, 0x12040, RZ ;  /* 0x0001204024297810 */ /* 0x040fe40007f9e0ff */
[----:B------:R-:W-:Y:S02]  /*ea70*/  IADD3 R45, P3, PT, R36, 0x12050, RZ ;  /* 0x00012050242d7810 */ /* 0x000fe40007f7e0ff */
[----:B------:R-:W-:Y:S01]  /*ea80*/  SHF.R.U64 R48, R47, 0x3, R53 ;  /* 0x000000032f307819 */ /* 0x000fe20000001235 */
[----:B------:R-:W-:Y:S01]  /*ea90*/  IMAD.X R57, RZ, RZ, R37, P4 ;  /* 0x000000ffff397224 */ /* 0x000fe200020e0625 */
[----:B------:R-:W-:Y:S01]  /*eaa0*/  SHF.R.U64 R50, R49, 0x3, R51 ;  /* 0x0000000331327819 */ /* 0x000fe20000001233 */
[----:B------:R-:W-:Y:S01]  /*eab0*/  IMAD.X R55, RZ, RZ, R37, P3 ;  /* 0x000000ffff377224 */ /* 0x000fe200018e0625 */
[----:B------:R-:W-:-:S02]  /*eac0*/  LOP3.LUT R52, R47, 0x70, R48, 0x78, !PT ;  /* 0x000000702f347812 */ /* 0x000fc400078e7830 */
[----:B------:R-:W-:Y:S02]  /*ead0*/  SHF.R.U64 R44, R41, 0x3, R57 ;  /* 0x00000003292c7819 */ /* 0x000fe40000001239 */
[----:B------:R-:W-:Y:S02]  /*eae0*/  SHF.R.U64 R46, R45, 0x3, R55 ;  /* 0x000000032d2e7819 */ /* 0x000fe40000001237 */
[----:B------:R-:W-:Y:S02]  /*eaf0*/  LOP3.LUT R56, R41, 0x70, R44, 0x78, !PT ;  /* 0x0000007029387812 */ /* 0x000fe400078e782c */
[----:B------:R-:W-:Y:S02]  /*eb00*/  LOP3.LUT R54, R45, 0x70, R46, 0x78, !PT ;  /* 0x000000702d367812 */ /* 0x000fe400078e782e */
[----:B------:R-:W-:Y:S01]  /*eb10*/  LOP3.LUT R50, R49, 0x70, R50, 0x78, !PT ;  /* 0x0000007031327812 */ /* 0x000fe200078e7832 */
[----:B------:R-:W-:Y:S05]  /*eb20*/  @!P0 BRA `(.L_x_218) ;  /* 0x0000000000048947 */ /* 0x000fea0003800000 */
[----:B------:R-:W-:-:S04]  /*eb30*/  DEPBAR.LE SB0, 0x1 ;  /* 0x000080400000791a */ /* 0x000fc80000000000 */
.L_x_218:
[----:B------:R-:W-:Y:S05]  /*eb40*/  BSYNC.RECONVERGENT B0 ;  /* 0x0000000000007941 */ /* 0x000fea0003800200 */
.L_x_217:
[----:B------:R-:W-:Y:S01]  /*eb50*/  BAR.SYNC.DEFER_BLOCKING 0x2, 0x80 ;  /* 0x0082000000007b1d */ /* 0x000fe20000010000 */
[----:B------:R-:W-:-:S05]  /*eb60*/  ISETP.NE.AND P5, PT, R2, RZ, PT ;  /* 0x000000ff0200720c */ /* 0x000fca0003fa5270 */
[----:B------:R-:W-:Y:S01]  /*eb70*/  BSSY.RECONVERGENT B0, `(.L_x_219) ;  /* 0x000001f000007945 */ /* 0x000fe20003800200 */
[----:B------:R1:W-:Y:S04]  /*eb80*/  ST.E.128 desc[UR10][R38.64], R4 ;  /* 0x0000000426007985 */ /* 0x0003e8000c101d0a */
[----:B------:R1:W-:Y:S04]  /*eb90*/  ST.E.128 desc[UR10][R42.64], R8 ;  /* 0x000000082a007985 */ /* 0x0003e8000c101d0a */
[----:B------:R1:W-:Y:S04]  /*eba0*/  ST.E.128 desc[UR10][R60.64], R12 ;  /* 0x0000000c3c007985 */ /* 0x0003e8000c101d0a */
[----:B------:R1:W-:Y:S04]  /*ebb0*/  ST.E.128 desc[UR10][R58.64], R16 ;  /* 0x000000103a007985 */ /* 0x0003e8000c101d0a */
[----:B------:R1:W-:Y:S04]  /*ebc0*/  ST.E.128 desc[UR10][R56.64], R20 ;  /* 0x0000001438007985 */ /* 0x0003e8000c101d0a */
[----:B------:R1:W-:Y:S04]  /*ebd0*/  ST.E.128 desc[UR10][R54.64], R24 ;  /* 0x0000001836007985 */ /* 0x0003e8000c101d0a */
[----:B------:R1:W-:Y:S04]  /*ebe0*/  ST.E.128 desc[UR10][R52.64], R28 ;  /* 0x0000001c34007985 */ /* 0x0003e8000c101d0a */
[----:B------:R1:W-:Y:S01]  /*ebf0*/  ST.E.128 desc[UR10][R50.64], R32 ;  /* 0x0000002032007985 */ /* 0x0003e2000c101d0a */
[----:B------:R-:W-:Y:S01]  /*ec00*/  @!PT LDS RZ, [RZ] ;  /* 0x00000000fffff984 */ /* 0x000fe20000000800 */
[----:B------:R-:W-:Y:S01]  /*ec10*/  @!PT LDS RZ, [RZ] ;  /* 0x00000000fffff984 */ /* 0x000fe20000000800 */
[----:B------:R-:W-:Y:S01]  /*ec20*/  @!PT LDS RZ, [RZ] ;  /* 0x00000000fffff984 */ /* 0x000fe20000000800 */
[----:B------:R-:W-:Y:S01]  /*ec30*/  @!PT LDS RZ, [RZ] ;  /* 0x00000000fffff984 */ /* 0x000fe20000000800 */
[----:B------:R2:W-:Y:S06]  /*ec40*/  MEMBAR.ALL.CTA ;  /* 0x0000000000007992 */ /* 0x0005ec0000008000 */
[----:B--2---:R-:W2:Y:S02]  /*ec50*/  FENCE.VIEW.ASYNC.S ;  /* 0x00000000000073c6 */ /* 0x004ea40000000000 */
[----:B--2---:R-:W-:Y:S06]  /*ec60*/  BAR.SYNC.DEFER_BLOCKING 0x2, 0x80 ;  /* 0x0082000000007b1d */ /* 0x004fec0000010000 */
[----:B------:R-:W-:Y:S05]  /*ec70*/  @P5 BRA `(.L_x_220) ;  /* 0x0000000000385947 */ /* 0x000fea0003800000 */
[----:B------:R-:W-:Y:S01]  /*ec80*/  UIADD3 UR4, UP0, UPT, UR22, 0x500, URZ ;  /* 0x0000050016047890 */ /* 0x000fe2000ff1e0ff */
[----:B------:R-:W-:Y:S01]  /*ec90*/  PLOP3.LUT P1, PT, PT, PT, PT, 0x80, 0x8 ;  /* 0x000000000008781c */ /* 0x000fe20003f2f070 */
[----:B------:R-:W-:Y:S02]  /*eca0*/  USHF.L.U32 UR26, UR6, 0x7, URZ ;  /* 0x00000007061a7899 */ /* 0x000fe400080006ff */
[----:B------:R-:W-:Y:S02]  /*ecb0*/  UIADD3 UR24, UPT, UPT, UR7, 0x12000, URZ ;  /* 0x0001200007187890 */ /* 0x000fe4000fffe0ff */
[----:B------:R-:W-:Y:S01]  /*ecc0*/  UIADD3.X UR5, UPT, UPT, URZ, UR23, URZ, UP0, !UPT ;  /* 0x00000017ff057290 */ /* 0x000fe200087fe4ff */
[----:B------:R-:W-:-:S11]  /*ecd0*/  UMOV UR25, URZ ;  /* 0x000000ff00197c82 */ /* 0x000fd60008000000 */
.L_x_221:
[----:B------:R-:W-:Y:S01]  /*ece0*/  @P1 ELECT P2, URZ, PT ;  /* 0x0000000000ff182f */ /* 0x000fe20003840000 */
[----:B------:R-:W-:Y:S01]  /*ecf0*/  UMOV UR28, UR13 ;  /* 0x0000000d001c7c82 */ /* 0x000fe20008000000 */
[----:B------:R-:W-:Y:S02]  /*ed00*/  UMOV UR29, UR14 ;  /* 0x0000000e001d7c82 */ /* 0x000fe40008000000 */
[----:B------:R2:W-:Y:S09]  /*ed10*/  UTMAREDG.5D.ADD [UR24], [UR4] ;  /* 0x00000018040073b6 */ /* 0x0005f20008020000 */
[----:B------:R-:W-:-:S02]  /*ed20*/  @P2 PLOP3.LUT P1, PT, P2, PT, PT, 0x8, 0x80 ;  /* 0x000000000080281c */ /* 0x000fc4000172e170 */
[----:B------:R-:W-:-:S11]  /*ed30*/  PLOP3.LUT P2, PT, PT, PT, PT, 0x8, 0x80 ;  /* 0x000000000080781c */ /* 0x000fd60003f4e170 */
[----:B--2---:R-:W-:Y:S05]  /*ed40*/  @P1 BRA.U.ANY `(.L_x_221) ;  /* 0xfffffffd00e41947 */ /* 0x004fea000393ffff */
[----:B------:R0:W-:Y:S02]  /*ed50*/  UTMACMDFLUSH ;  /* 0x00000000000079b7 */ /* 0x0001e40000000000 */
.L_x_220:
[----:B------:R-:W-:Y:S05]  /*ed60*/  BSYNC.RECONVERGENT B0 ;  /* 0x0000000000007941 */ /* 0x000fea0003800200 */
.L_x_219:
[----:B------:R-:W-:Y:S01]  /*ed70*/  UIADD3 UR4, UPT, UPT, UR6, 0x1, URZ ;  /* 0x0000000106047890 */ /* 0x000fe2000fffe0ff */
[----:B------:R-:W-:Y:S01]  /*ed80*/  R2UR UR5, R74 ;  /* 0x000000004a0572ca */ /* 0x000fe200000e0000 */
[----:B------:R-:W-:Y:S02]  /*ed90*/  UIADD3 UR19, UPT, UPT, UR27, 0x1, URZ ;  /* 0x000000011b137890 */ /* 0x000fe4000fffe0ff */
[----:B------:R-:W-:-:S10]  /*eda0*/  UISETP.NE.AND UP0, UPT, UR4, UR39, UPT ;  /* 0x000000270400728c */ /* 0x000fd4000bf05270 */
[----:B------:R-:W-:Y:S02]  /*edb0*/  USEL UR6, UR5, UR4, !UP0 ;  /* 0x0000000405067287 */ /* 0x000fe4000c000000 */
[----:B------:R-:W-:Y:S01]  /*edc0*/  @UP0 UIADD3 UR19, UPT, UPT, UR27, URZ, URZ ;  /* 0x000000ff1b130290 */ /* 0x000fe2000fffe0ff */
[----:B------:R-:W-:Y:S11]  /*edd0*/  BRA.U !UP1, `(.L_x_222) ;  /* 0x0000000109047547 */ /* 0x000ff6000b800000 */
[----:B------:R-:W-:Y:S05]  /*ede0*/  BPT.TRAP 0x1 ;  /* 0x000000040000795c */ /* 0x000fea0000300000 */
.L_x_222:
[----:B-1----:R-:W-:-:S05]  /*edf0*/  HFMA2 R5, -RZ, RZ, 0, 5.9604644775390625e-08 ;  /* 0x00000001ff057431 */ /* 0x002fca00000001ff */
[----:B------:R-:W-:-:S04]  /*ee00*/  SHF.L.U32 R5, R5, 0x1f, RZ ;  /* 0x0000001f05057819 */ /* 0x000fc800000006ff */
[----:B------:R-:W1:Y:S02]  /*ee10*/  SYNCS.PHASECHK.TRANS64.TRYWAIT P1, [UR7+0x1a870], R5 ;  /* 0x01a87005ff0075a7 */ /* 0x000e640008021107 */
[----:B-1----:R-:W-:Y:S05]  /*ee20*/  @!P1 BRA `(.L_x_223) ;  /* 0x0000001400f49947 */ /* 0x002fea0003800000 */
.L_x_302:
[----:B------:R-:W-:-:S13]  /*ee30*/  R2UR UR4, R3 ;  /* 0x00000000030472ca */ /* 0x000fda00000e0000 */
[----:B-1----:R-:W1:Y:S01]  /*ee40*/  LDTM.x32 R4, tmem[UR4] ;  /* 0x00000004000479ee */ /* 0x002e6200082c0000 */
[----:B------:R-:W-:Y:S01]  /*ee50*/  NOP ;  /* 0x0000000000007918 */ /* 0x000fe20000000000 */
[----:B------:R-:W-:Y:S05]  /*ee60*/  BRA.U !UP1, `(.L_x_224) ;  /* 0x0000000109087547 */ /* 0x000fea000b800000 */
[----:B------:R-:W-:Y:S05]  /*ee70*/  BPT.TRAP 0x1 ;  /* 0x000000040000795c */ /* 0x000fea0000300000 */
[----:B------:R-:W-:Y:S05]  /*ee80*/  BPT.TRAP 0x1 ;  /* 0x000000040000795c */ /* 0x000fea0000300000 */
.L_x_224:
[C---:B------:R-:W-:Y:S01]  /*ee90*/  IADD3 R41, P4, PT, R36.reuse, 0x16000, RZ ;  /* 0x0001600024297810 */ /* 0x040fe20007f9e0ff */
[----:B-1----:R-:W-:Y:S01]  /*eea0*/  SYNCS.ARRIVE.TRANS64.RED.A1T0 RZ, [UR8], RZ ;  /* 0x000000ffffff79a7 */ /* 0x002fe20008100408 */
[C---:B------:R-:W-:Y:S01]  /*eeb0*/  IADD3 R45, P3, PT, R36.reuse, 0x16010, RZ ;  /* 0x00016010242d7810 */ /* 0x040fe20007f7e0ff */
[----:B------:R-:W-:Y:S01]  /*eec0*/  BSSY.RECONVERGENT B0, `(.L_x_225) ;  /* 0x0000021000007945 */ /* 0x000fe20003800200 */
[C---:B------:R-:W-:Y:S01]  /*eed0*/  IADD3 R47, P2, PT, R36.reuse, 0x16020, RZ ;  /* 0x00016020242f7810 */ /* 0x040fe20007f5e0ff */
[--C-:B------:R-:W-:Y:S01]  /*eee0*/  IMAD.X R57, RZ, RZ, R37.reuse, P4 ;  /* 0x000000ffff397224 */ /* 0x100fe200020e0625 */
[----:B------:R-:W-:Y:S01]  /*eef0*/  IADD3 R49, P1, PT, R36, 0x16030, RZ ;  /* 0x0001603024317810 */ /* 0x000fe20007f3e0ff */
[--C-:B------:R-:W-:Y:S02]  /*ef00*/  IMAD.X R55, RZ, RZ, R37.reuse, P3 ;  /* 0x000000ffff377224 */ /* 0x100fe400018e0625 */
[----:B------:R-:W-:Y:S01]  /*ef10*/  IMAD.X R53, RZ, RZ, R37, P2 ;  /* 0x000000ffff357224 */ /* 0x000fe200010e0625 */
[----:B------:R-:W-:Y:S01]  /*ef20*/  SHF.R.U64 R44, R41, 0x3, R57 ;  /* 0x00000003292c7819 */ /* 0x000fe20000001239 */
[----:B------:R-:W-:Y:S01]  /*ef30*/  IMAD.X R51, RZ, RZ, R37, P1 ;  /* 0x000000ffff337224 */ /* 0x000fe200008e0625 */
[----:B------:R-:W-:-:S02]  /*ef40*/  SHF.R.U64 R46, R45, 0x3, R55 ;  /* 0x000000032d2e7819 */ /* 0x000fc40000001237 */
[----:B------:R-:W-:Y:S02]  /*ef50*/  SHF.R.U64 R48, R47, 0x3, R53 ;  /* 0x000000032f307819 */ /* 0x000fe40000001235 */
[----:B------:R-:W-:Y:S02]  /*ef60*/  SHF.R.U64 R50, R49, 0x3, R51 ;  /* 0x0000000331327819 */ /* 0x000fe40000001233 */
[----:B------:R-:W-:Y:S02]  /*ef70*/  LOP3.LUT R56, R41, 0x70, R44, 0x78, !PT ;  /* 0x0000007029387812 */ /* 0x000fe400078e782c */
[----:B------:R-:W-:Y:S02]  /*ef80*/  LOP3.LUT R54, R45, 0x70, R46, 0x78, !PT ;  /* 0x000000702d367812 */ /* 0x000fe400078e782e */
[----:B------:R-:W-:Y:S02]  /*ef90*/  LOP3.LUT R52, R47, 0x70, R48, 0x78, !PT ;  /* 0x000000702f347812 */ /* 0x000fe400078e7830 */
[----:B------:R-:W-:-:S02]  /*efa0*/  LOP3.LUT R50, R49, 0x70, R50, 0x78, !PT ;  /* 0x0000007031327812 */ /* 0x000fc400078e7832 */
[C---:B------:R-:W-:Y:S02]  /*efb0*/  IADD3 R41, P4, PT, R36.reuse, 0x16040, RZ ;  /* 0x0001604024297810 */ /* 0x040fe40007f9e0ff */
[C---:B------:R-:W-:Y:S02]  /*efc0*/  IADD3 R45, P3, PT, R36.reuse, 0x16050, RZ ;  /* 0x00016050242d7810 */ /* 0x040fe40007f7e0ff */
        /* <DEDUP_REMOVED lines=13> */
[----:B------:R-:W-:Y:S01]  /*f0a0*/  LOP3.LUT R58, R49, 0x70, R58, 0x78, !PT ;  /* 0x00000070313a7812 */ /* 0x000fe200078e783a */
[----:B------:R-:W-:Y:S05]  /*f0b0*/  @!P0 BRA `(.L_x_226) ;  /* 0x0000000000048947 */ /* 0x000fea0003800000 */
[----:B------:R-:W-:-:S04]  /*f0c0*/  DEPBAR.LE SB0, 0x1 ;  /* 0x000080400000791a */ /* 0x000fc80000000000 */
.L_x_226:
[----:B------:R-:W-:Y:S05]  /*f0d0*/  BSYNC.RECONVERGENT B0 ;  /* 0x0000000000007941 */ /* 0x000fea0003800200 */
.L_x_225:
[----:B------:R-:W-:Y:S06]  /*f0e0*/  BAR.SYNC.DEFER_BLOCKING 0x2, 0x80 ;  /* 0x0082000000007b1d */ /* 0x000fec0000010000 */
        /* <DEDUP_REMOVED lines=23> */
.L_x_229:
        /* <DEDUP_REMOVED lines=8> */
.L_x_228:
[----:B------:R-:W-:Y:S05]  /*f2e0*/  BSYNC.RECONVERGENT B0 ;  /* 0x0000000000007941 */ /* 0x000fea0003800200 */
.L_x_227:
[----:B------:R-:W-:Y:S01]  /*f2f0*/  VIADD R40, R40, 0x2 ;  /* 0x0000000228287836 */ /* 0x000fe20000000000 */
[----:B------:R-:W-:Y:S01]  /*f300*/  UIADD3 UR4, UPT, UPT, UR6, 0x1, URZ ;  /* 0x0000000106047890 */ /* 0x000fe2000fffe0ff */
[----:B------:R-:W-:Y:S01]  /*f310*/  R2UR UR5, R74 ;  /* 0x000000004a0572ca */ /* 0x000fe200000e0000 */
[----:B------:R-:W-:Y:S02]  /*f320*/  UIADD3 UR27, UPT, UPT, UR19, 0x1, URZ ;  /* 0x00000001131b7890 */ /* 0x000fe4000fffe0ff */
[----:B------:R-:W-:Y:S01]  /*f330*/  ISETP.NE.AND P0, PT, R40, RZ, PT ;  /* 0x000000ff2800720c */ /* 0x000fe20003f05270 */
[----:B------:R-:W-:Y:S02]  /*f340*/  UISETP.NE.AND UP0, UPT, UR4, UR39, UPT ;  /* 0x000000270400728c */ /* 0x000fe4000bf05270 */
[----:B------:R-:W-:-:S07]  /*f350*/  UIADD3 UR9, UPT, UPT, UR9, 0x2, URZ ;  /* 0x0000000209097890 */ /* 0x000fce000fffe0ff */
[----:B------:R-:W-:Y:S02]  /*f360*/  USEL UR6, UR5, UR4, !UP0 ;  /* 0x0000000405067287 */ /* 0x000fe4000c000000 */
[----:B------:R-:W-:Y:S01]  /*f370*/  @UP0 UIADD3 UR27, UPT, UPT, UR19, URZ, URZ ;  /* 0x000000ff131b0290 */ /* 0x000fe2000fffe0ff */
[----:B------:R-:W-:Y:S11]  /*f380*/  @P0 BRA `(.L_x_230) ;  /* 0xfffffff4003c0947 */ /* 0x000ff6000383ffff */
.L_x_213:
[----:B-1----:R-:W2:Y:S02]  /*f390*/  LDL R4, [R1] ;  /* 0x0000000001047983 */ /* 0x002ea40000100800 */
[----:B--2---:R-:W-:-:S04]  /*f3a0*/  LOP3.LUT R4, R4, 0x1, RZ, 0xc0, !PT ;  /* 0x0000000104047812 */ /* 0x004fc800078ec0ff */
[----:B------:R-:W-:-:S13]  /*f3b0*/  ISETP.NE.U32.AND P0, PT, R4, 0x1, PT ;  /* 0x000000010400780c */ /* 0x000fda0003f05070 */
[----:B------:R-:W-:Y:S05]  /*f3c0*/  @P0 BRA `(.L_x_231) ;  /* 0x0000000400600947 */ /* 0x000fea0003800000 */
[----:B------:R-:W-:-:S09]  /*f3d0*/  UISETP.NE.AND UP0, UPT, UR62, 0x4, UPT ;  /* 0x000000043e00788c */ /* 0x000fd2000bf05270 */
[----:B------:R-:W-:Y:S05]  /*f3e0*/  BRA.U !UP0, `(.L_x_232) ;  /* 0x0000000108047547 */ /* 0x000fea000b800000 */
[----:B------:R-:W-:Y:S05]  /*f3f0*/  BPT.TRAP 0x1 ;  /* 0x000000040000795c */ /* 0x000fea0000300000 */
.L_x_232:
[----:B------:R-:W-:-:S04]  /*f400*/  SHF.L.U32 R5, RZ, 0x1f, RZ ;  /* 0x0000001fff057819 */ /* 0x000fc800000006ff */
[----:B------:R-:W1:Y:S02]  /*f410*/  SYNCS.PHASECHK.TRANS64.TRYWAIT P0, [UR7+0x1a870], R5 ;  /* 0x01a87005ff0075a7 */ /* 0x000e640008001107 */
[----:B-1----:R-:W-:Y:S05]  /*f420*/  @!P0 BRA `(.L_x_233) ;  /* 0x00000010008c8947 */ /* 0x002fea0003800000 */
.L_x_304:
[----:B------:R-:W-:-:S13]  /*f430*/  R2UR UR4, R3 ;  /* 0x00000000030472ca */ /* 0x000fda00000e0000 */
[----:B-1----:R-:W1:Y:S01]  /*f440*/  LDTM.x32 R4, tmem[UR4] ;  /* 0x00000004000479ee */ /* 0x002e6200082c0000 */
[----:B------:R-:W-:Y:S01]  /*f450*/  NOP ;  /* 0x0000000000007918 */ /* 0x000fe20000000000 */
[----:B------:R-:W-:Y:S05]  /*f460*/  BRA.U !UP0, `(.L_x_234) ;  /* 0x0000000108087547 */ /* 0x000fea000b800000 */
[----:B------:R-:W-:Y:S05]  /*f470*/  BPT.TRAP 0x1 ;  /* 0x000000040000795c */ /* 0x000fea0000300000 */
[----:B------:R-:W-:Y:S05]  /*f480*/  BPT.TRAP 0x1 ;  /* 0x000000040000795c */ /* 0x000fea0000300000 */
.L_x_234:
[----:B------:R-:W2:Y:S01]  /*f490*/  LDL.LU R3, [R1] ;  /* 0x0000000001037983 */ /* 0x000ea20000300800 */
[----:B------:R-:W-:Y:S01]  /*f4a0*/  SHF.R.U64 R58, R0, 0x3, R39 ;  /* 0x00000003003a7819 */ /* 0x000fe20000001227 */
[----:B------:R-:W-:Y:S01]  /*f4b0*/  UIADD3 UR4, UPT, UPT, UR7, 0x1a878, URZ ;  /* 0x0001a87807047890 */ /* 0x000fe2000fffe0ff */
[C---:B------:R-:W-:Y:S01]  /*f4c0*/  IADD3 R43, P5, PT, R36.reuse, 0x12020, RZ ;  /* 0x00012020242b7810 */ /* 0x040fe20007fbe0ff */
[----:B------:R-:W-:Y:S01]  /*f4d0*/  BSSY.RECONVERGENT B0, `(.L_x_235) ;  /* 0x0000024000007945 */ /* 0x000fe20003800200 */
[----:B------:R-:W-:Y:S01]  /*f4e0*/  IADD3 R42, P4, PT, R36, 0x12030, RZ ;  /* 0x00012030242a7810 */ /* 0x000fe20007f9e0ff */
[----:B------:R-:W-:Y:S01]  /*f4f0*/  UPRMT UR4, UR12, 0x654, UR4 ;  /* 0x000006540c047896 */ /* 0x000fe20008000004 */
[----:B------:R-:W-:Y:S01]  /*f500*/  LOP3.LUT R58, R0, 0x70, R58, 0x78, !PT ;  /* 0x00000070003a7812 */ /* 0x000fe200078e783a */
[--C-:B------:R-:W-:Y:S01]  /*f510*/  IMAD.X R53, RZ, RZ, R37.reuse, P5 ;  /* 0x000000ffff357224 */ /* 0x100fe200028e0625 */
[C---:B------:R-:W-:Y:S01]  /*f520*/  IADD3 R41, P3, PT, R36.reuse, 0x12040, RZ ;  /* 0x0001204024297810 */ /* 0x040fe20007f7e0ff */
[----:B------:R-:W-:Y:S01]  /*f530*/  IMAD.X R51, RZ, RZ, R37, P4 ;  /* 0x000000ffff337224 */ /* 0x000fe200020e0625 */
[C---:B------:R-:W-:Y:S01]  /*f540*/  IADD3 R40, P2, PT, R36.reuse, 0x12050, RZ ;  /* 0x0001205024287810 */ /* 0x040fe20007f5e0ff */
[----:B------:R-:W-:Y:S01]  /*f550*/  IMAD.MOV.U32 R59, RZ, RZ, R39 ;  /* 0x000000ffff3b7224 */ /* 0x000fe200078e0027 */
[----:B------:R-:W-:Y:S01]  /*f560*/  IADD3 R38, P1, PT, R36, 0x12060, RZ ;  /* 0x0001206024267810 */ /* 0x000fe20007f3e0ff */
[--C-:B------:R-:W-:Y:S01]  /*f570*/  IMAD.X R49, RZ, RZ, R37.reuse, P3 ;  /* 0x000000ffff317224 */ /* 0x100fe200018e0625 */
[----:B-1----:R-:W-:Y:S01]  /*f580*/  SYNCS.ARRIVE.TRANS64.RED.A1T0 RZ, [UR4], RZ ;  /* 0x000000ffffff79a7 */ /* 0x002fe20008100404 */
[----:B------:R-:W-:-:S02]  /*f590*/  IMAD.X R47, RZ, RZ, R37, P2 ;  /* 0x000000ffff2f7224 */ /* 0x000fc400010e0625 */
[----:B------:R-:W-:Y:S01]  /*f5a0*/  IMAD.X R45, RZ, RZ, R37, P1 ;  /* 0x000000ffff2d7224 */ /* 0x000fe200008e0625 */
[----:B--2---:R-:W-:Y:S02]  /*f5b0*/  ISETP.NE.AND P6, PT, R3, 0x1, PT ;  /* 0x000000010300780c */ /* 0x004fe40003fc5270 */
[----:B------:R-:W-:Y:S02]  /*f5c0*/  IADD3 R3, P0, PT, R36, 0x12010, RZ ;  /* 0x0001201024037810 */ /* 0x000fe40007f1e0ff */
[----:B------:R-:W-:-:S03]  /*f5d0*/  ISETP.NE.OR P6, PT, R2, RZ, !P6 ;  /* 0x000000ff0200720c */ /* 0x000fc600077c5670 */
[----:B------:R-:W-:Y:S01]  /*f5e0*/  IMAD.X R55, RZ, RZ, R37, P0 ;  /* 0x000000ffff377224 */ /* 0x000fe200000e0625 */
[----:B------:R-:W-:Y:S02]  /*f5f0*/  IADD3 R0, P0, PT, R36, 0x12070, RZ ;  /* 0x0001207024007810 */ /* 0x000fe40007f1e0ff */
[----:B------:R-:W-:Y:S02]  /*f600*/  SHF.R.U64 R36, R42, 0x3, R51 ;  /* 0x000000032a247819 */ /* 0x000fe40000001233 */
[----:B------:R-:W-:Y:S01]  /*f610*/  SHF.R.U64 R44, R3, 0x3, R55 ;  /* 0x00000003032c7819 */ /* 0x000fe20000001237 */
[----:B------:R-:W-:Y:S01]  /*f620*/  IMAD.X R57, RZ, RZ, R37, P0 ;  /* 0x000000ffff397224 */ /* 0x000fe200000e0625 */
[----:B------:R-:W-:Y:S02]  /*f630*/  SHF.R.U64 R37, R43, 0x3, R53 ;  /* 0x000000032b257819 */ /* 0x000fe40000001235 */
[----:B------:R-:W-:Y:S02]  /*f640*/  LOP3.LUT R54, R3, 0x70, R44, 0x78, !PT ;  /* 0x0000007003367812 */ /* 0x000fe400078e782c */
[----:B------:R-:W-:-:S02]  /*f650*/  LOP3.LUT R52, R43, 0x70, R37, 0x78, !PT ;  /* 0x000000702b347812 */ /* 0x000fc400078e7825 */
[----:B------:R-:W-:Y:S02]  /*f660*/  LOP3.LUT R50, R42, 0x70, R36, 0x78, !PT ;  /* 0x000000702a327812 */ /* 0x000fe400078e7824 */
[C---:B------:R-:W-:Y:S02]  /*f670*/  SHF.R.U64 R42, R41.reuse, 0x3, R49 ;  /* 0x00000003292a7819 */ /* 0x040fe40000001231 */
[----:B------:R-:W-:Y:S02]  /*f680*/  SHF.R.U64 R37, R40, 0x3, R47 ;  /* 0x0000000328257819 */ /* 0x000fe4000000122f */
[----:B------:R-:W-:Y:S02]  /*f690*/  SHF.R.U64 R36, R38, 0x3, R45 ;  /* 0x0000000326247819 */ /* 0x000fe4000000122d */
[----:B------:R-:W-:Y:S02]  /*f6a0*/  SHF.R.U64 R3, R0, 0x3, R57 ;  /* 0x0000000300037819 */ /* 0x000fe40000001239 */
[----:B------:R-:W-:-:S02]  /*f6b0*/  LOP3.LUT R48, R41, 0x70, R42, 0x78, !PT ;  /* 0x0000007029307812 */ /* 0x000fc400078e782a */
[----:B------:R-:W-:Y:S02]  /*f6c0*/  LOP3.LUT R46, R40, 0x70, R37, 0x78, !PT ;  /* 0x00000070282e7812 */ /* 0x000fe400078e7825 */
[----:B------:R-:W-:Y:S02]  /*f6d0*/  LOP3.LUT R44, R38, 0x70, R36, 0x78, !PT ;  /* 0x00000070262c7812 */ /* 0x000fe400078e7824 */
[----:B------:R-:W-:Y:S01]  /*f6e0*/  LOP3.LUT R56, R0, 0x70, R3, 0x78, !PT ;  /* 0x0000007000387812 */ /* 0x000fe200078e7803 */
[----:B------:R-:W-:Y:S05]  /*f6f0*/  @P6 BRA `(.L_x_236) ;  /* 0x0000000000046947 */ /* 0x000fea0003800000 */
[----:B------:R-:W-:-:S04]  /*f700*/  DEPBAR.LE SB0, 0x1 ;  /* 0x000080400000791a */ /* 0x000fc80000000000 */
.L_x_236:
[----:B------:R-:W-:Y:S05]  /*f710*/  BSYNC.RECONVERGENT B0 ;  /* 0x0000000000007941 */ /* 0x000fea0003800200 */
.L_x_235:
        /* <DEDUP_REMOVED lines=25> */
.L_x_238:
[----:B------:R-:W-:Y:S01]  /*f8b0*/  @P0 ELECT P1, URZ, PT ;  /* 0x0000000000ff082f */ /* 0x000fe20003820000 */
[----:B------:R-:W-:Y:S01]  /*f8c0*/  UMOV UR19, UR27 ;  /* 0x0000001b00137c82 */ /* 0x000fe20008000000 */
[----:B------:R-:W-:Y:S01]  /*f8d0*/  UMOV UR20, UR13 ;  /* 0x0000000d00147c82 */ /* 0x000fe20008000000 */
[----:B------:R-:W-:Y:S02]  /*f8e0*/  UMOV UR21, UR14 ;  /* 0x0000000e00157c82 */ /* 0x000fe40008000000 */
[----:B------:R2:W-:Y:S08]  /*f8f0*/  UTMAREDG.5D.ADD [UR16], [UR4] ;  /* 0x00000010040073b6 */ /* 0x0005f00008020000 */
[----:B------:R-:W-:-:S02]  /*f900*/  @P1 PLOP3.LUT P0, PT, P1, PT, PT, 0x8, 0x80 ;  /* 0x000000000080181c */ /* 0x000fc40000f0e170 */
[----:B------:R-:W-:-:S11]  /*f910*/  PLOP3.LUT P1, PT, PT, PT, PT, 0x8, 0x80 ;  /* 0x000000000080781c */ /* 0x000fd60003f2e170 */
[----:B--2---:R-:W-:Y:S05]  /*f920*/  @P0 BRA.U.ANY `(.L_x_238) ;  /* 0xfffffffd00e00947 */ /* 0x004fea000393ffff */
[----:B------:R0:W-:Y:S02]  /*f930*/  UTMACMDFLUSH ;  /* 0x00000000000079b7 */ /* 0x0001e40000000000 */
.L_x_237:
[----:B------:R-:W-:Y:S05]  /*f940*/  BSYNC.RECONVERGENT B0 ;  /* 0x0000000000007941 */ /* 0x000fea0003800200 */
.L_x_231:
[----:B------:R-:W-:-:S04]  /*f950*/  DEPBAR.LE SB0, 0x0 ;  /* 0x000080000000791a */ /* 0x000fc80000000000 */
[----:B------:R-:W-:Y:S05]  /*f960*/  EXIT ;  /* 0x000000000000794d */ /* 0x000fea0003800000 */
.L_x_55:
[----:B-1----:R-:W-:-:S07]  /*f970*/  MOV R0, UR14 ;  /* 0x0000000e00007c02 */ /* 0x002fce0008000f00 */
.L_x_239:
[----:B-1----:R1:W2:Y:S02]  /*f980*/  SYNCS.PHASECHK.TRANS64.TRYWAIT P0, [R0+URZ+0x1a800], R5 ;  /* 0x01a80005000075a7 */ /* 0x0022a400080011ff */
[----:B--2---:R-:W-:Y:S05]  /*f990*/  @!P0 NANOSLEEP.SYNCS 0x989680 ;  /* 0x009896800000895d */ /* 0x004fea0003900000 */
[----:B------:R-:W2:Y:S02]  /*f9a0*/  @!P0 SYNCS.PHASECHK.TRANS64 P0, [R0+URZ+0x1a800], R5 ;  /* 0x01a80005000085a7 */ /* 0x000ea400080010ff */
[----:B--2---:R-:W-:Y:S05]  /*f9b0*/  @!P0 BRA `(.L_x_239) ;  /* 0xfffffffc00f08947 */ /* 0x004fea000383ffff */
[----:B------:R-:W-:Y:S05]  /*f9c0*/  BRA `(.L_x_240) ;  /* 0xffffff2c002c7947 */ /* 0x000fea000383ffff */
.L_x_56:
[----:B------:R-:W-:-:S07]  /*f9d0*/  MOV R3, UR14 ;  /* 0x0000000e00037c02 */ /* 0x000fce0008000f00 */
.L_x_241:
[----:B-1----:R1:W2:Y:S02]  /*f9e0*/  SYNCS.PHASECHK.TRANS64.TRYWAIT P0, [R3+URZ+0x1a858], R4 ;  /* 0x01a85804030075a7 */ /* 0x0022a400080011ff */
[----:B--2---:R-:W-:Y:S05]  /*f9f0*/  @!P0 NANOSLEEP.SYNCS 0x989680 ;  /* 0x009896800000895d */ /* 0x004fea0003900000 */
[----:B------:R-:W2:Y:S02]  /*fa00*/  @!P0 SYNCS.PHASECHK.TRANS64 P0, [R3+URZ+0x1a858], R4 ;  /* 0x01a85804030085a7 */ /* 0x000ea400080010ff */
[----:B--2---:R-:W-:Y:S05]  /*fa10*/  @!P0 BRA `(.L_x_241) ;  /* 0xfffffffc00f08947 */ /* 0x004fea000383ffff */
[----:B------:R-:W-:Y:S05]  /*fa20*/  BRA `(.L_x_242) ;  /* 0xffffff2c00247947 */ /* 0x000fea000383ffff */
.L_x_59:
[----:B------:R-:W-:-:S07]  /*fa30*/  MOV R0, UR14 ;  /* 0x0000000e00007c02 */ /* 0x000fce0008000f00 */
.L_x_243:
[----:B---3--:R3:W4:Y:S02]  /*fa40*/  SYNCS.PHASECHK.TRANS64.TRYWAIT P0, [R0+URZ+0x1a820], R5 ;  /* 0x01a82005000075a7 */ /* 0x00872400080011ff */
[----:B----4-:R-:W-:Y:S05]  /*fa50*/  @!P0 NANOSLEEP.SYNCS 0x989680 ;  /* 0x009896800000895d */ /* 0x010fea0003900000 */
[----:B------:R-:W4:Y:S02]  /*fa60*/  @!P0 SYNCS.PHASECHK.TRANS64 P0, [R0+URZ+0x1a820], R5 ;  /* 0x01a82005000085a7 */ /* 0x000f2400080010ff */
[----:B----4-:R-:W-:Y:S05]  /*fa70*/  @!P0 BRA `(.L_x_243) ;  /* 0xfffffffc00f08947 */ /* 0x010fea000383ffff */
[----:B------:R-:W-:Y:S05]  /*fa80*/  BRA `(.L_x_244) ;  /* 0xffffff2c00687947 */ /* 0x000fea000383ffff */
.L_x_61:
[----:B---3--:R-:W-:-:S07]  /*fa90*/  MOV R0, UR14 ;  /* 0x0000000e00007c02 */ /* 0x008fce0008000f00 */
.L_x_245:
[----:B---3--:R3:W4:Y:S02]  /*faa0*/  SYNCS.PHASECHK.TRANS64.TRYWAIT P0, [R0+URZ+0x1a868], R4 ;  /* 0x01a86804000075a7 */ /* 0x00872400080011ff */
[----:B----4-:R-:W-:Y:S05]  /*fab0*/  @!P0 NANOSLEEP.SYNCS 0x989680 ;  /* 0x009896800000895d */ /* 0x010fea0003900000 */
[----:B------:R-:W4:Y:S02]  /*fac0*/  @!P0 SYNCS.PHASECHK.TRANS64 P0, [R0+URZ+0x1a868], R4 ;  /* 0x01a86804000085a7 */ /* 0x000f2400080010ff */
[----:B----4-:R-:W-:Y:S05]  /*fad0*/  @!P0 BRA `(.L_x_245) ;  /* 0xfffffffc00f08947 */ /* 0x010fea000383ffff */
[----:B------:R-:W-:Y:S05]  /*fae0*/  BRA `(.L_x_246) ;  /* 0xffffff2c00607947 */ /* 0x000fea000383ffff */
.L_x_63:
[----:B-1----:R-:W-:-:S07]  /*faf0*/  MOV R3, UR14 ;  /* 0x0000000e00037c02 */ /* 0x002fce0008000f00 */
.L_x_247:
[----:B-1----:R1:W3:Y:S02]  /*fb00*/  SYNCS.PHASECHK.TRANS64.TRYWAIT P0, [R3+URZ+0x1a878], R4 ;  /* 0x01a87804030075a7 */ /* 0x0022e400080011ff */
[----:B---3--:R-:W-:Y:S05]  /*fb10*/  @!P0 NANOSLEEP.SYNCS 0x989680 ;  /* 0x009896800000895d */ /* 0x008fea0003900000 */
[----:B------:R-:W3:Y:S02]  /*fb20*/  @!P0 SYNCS.PHASECHK.TRANS64 P0, [R3+URZ+0x1a878], R4 ;  /* 0x01a87804030085a7 */ /* 0x000ee400080010ff */
[----:B---3--:R-:W-:Y:S05]  /*fb30*/  @!P0 BRA `(.L_x_247) ;  /* 0xfffffffc00f08947 */ /* 0x008fea000383ffff */
[----:B------:R-:W-:Y:S05]  /*fb40*/  BRA `(.L_x_248) ;  /* 0xffffff2c00607947 */ /* 0x000fea000383ffff */
.L_x_66:
[----:B-1----:R-:W-:-:S07]  /*fb50*/  MOV R3, UR14 ;  /* 0x0000000e00037c02 */ /* 0x002fce0008000f00 */
.L_x_249:
[----:B-1----:R1:W3:Y:S02]  /*fb60*/  SYNCS.PHASECHK.TRANS64.TRYWAIT P0, [R3+URZ+0x1a880], R5 ;  /* 0x01a88005030075a7 */ /* 0x0022e400080011ff */
[----:B---3--:R-:W-:Y:S05]  /*fb70*/  @!P0 NANOSLEEP.SYNCS 0x989680 ;  /* 0x009896800000895d */ /* 0x008fea0003900000 */
[----:B------:R-:W3:Y:S02]  /*fb80*/  @!P0 SYNCS.PHASECHK.TRANS64 P0, [R3+URZ+0x1a880], R5 ;  /* 0x01a88005030085a7 */ /* 0x000ee400080010ff */
[----:B---3--:R-:W-:Y:S05]  /*fb90*/  @!P0 BRA `(.L_x_249) ;  /* 0xfffffffc00f08947 */ /* 0x008fea000383ffff */
[----:B------:R-:W-:Y:S05]  /*fba0*/  BRA `(.L_x_250) ;  /* 0xffffff2c00a07947 */ /* 0x000fea000383ffff */
.L_x_72:
[----:B------:R-:W-:Y:S07]  /*fbb0*/  MOV R0, UR4 ;  /* 0x0000000400007c02 */ /* 0x000fee0008000f00 */
.L_x_251:
[----:B-1----:R1:W2:Y:S02]  /*fbc0*/  SYNCS.PHASECHK.TRANS64.TRYWAIT P0, [R0+URZ+0x1a800], R2 ;  /* 0x01a80002000075a7 */ /* 0x0022a400080011ff */
[----:B--2---:R-:W-:Y:S05]  /*fbd0*/  @!P0 NANOSLEEP.SYNCS 0x989680 ;  /* 0x009896800000895d */ /* 0x004fea0003900000 */
[----:B------:R-:W2:Y:S02]  /*fbe0*/  @!P0 SYNCS.PHASECHK.TRANS64 P0, [R0+URZ+0x1a800], R2 ;  /* 0x01a80002000085a7 */ /* 0x000ea400080010ff */
[----:B--2---:R-:W-:Y:S05]  /*fbf0*/  @!P0 BRA `(.L_x_251) ;  /* 0xfffffffc00f08947 */ /* 0x004fea000383ffff */
[----:B------:R-:W-:Y:S05]  /*fc00*/  BRA `(.L_x_252) ;  /* 0xffffff3400ac7947 */ /* 0x000fea000383ffff */
.L_x_74:
[----:B------:R-:W-:Y:S07]  /*fc10*/  MOV R3, UR14 ;  /* 0x0000000e00037c02 */ /* 0x000fee0008000f00 */
.L_x_253:
[----:B-1----:R1:W2:Y:S02]  /*fc20*/  SYNCS.PHASECHK.TRANS64.TRYWAIT P0, [R3+URZ+0x1a858], R4 ;  /* 0x01a85804030075a7 */ /* 0x0022a400080011ff */
[----:B--2---:R-:W-:Y:S05]  /*fc30*/  @!P0 NANOSLEEP.SYNCS 0x989680 ;  /* 0x009896800000895d */ /* 0x004fea0003900000 */
[----:B------:R-:W2:Y:S02]  /*fc40*/  @!P0 SYNCS.PHASECHK.TRANS64 P0, [R3+URZ+0x1a858], R4 ;  /* 0x01a85804030085a7 */ /* 0x000ea400080010ff */
[----:B--2---:R-:W-:Y:S05]  /*fc50*/  @!P0 BRA `(.L_x_253) ;  /* 0xfffffffc00f08947 */ /* 0x004fea000383ffff */
[----:B------:R-:W-:Y:S05]  /*fc60*/  BRA `(.L_x_254) ;  /* 0xffffff3400b07947 */ /* 0x000fea000383ffff */
.L_x_77:
[----:B------:R-:W-:Y:S07]  /*fc70*/  MOV R0, UR14 ;  /* 0x0000000e00007c02 */ /* 0x000fee0008000f00 */
.L_x_255:
[----:B---3--:R3:W4:Y:S02]  /*fc80*/  SYNCS.PHASECHK.TRANS64.TRYWAIT P0, [R0+URZ+0x1a890], R2 ;  /* 0x01a89002000075a7 */ /* 0x00872400080011ff */
[----:B----4-:R-:W-:Y:S05]  /*fc90*/  @!P0 NANOSLEEP.SYNCS 0x989680 ;  /* 0x009896800000895d */ /* 0x010fea0003900000 */
[----:B------:R-:W4:Y:S02]  /*fca0*/  @!P0 SYNCS.PHASECHK.TRANS64 P0, [R0+URZ+0x1a890], R2 ;  /* 0x01a89002000085a7 */ /* 0x000f2400080010ff */
[----:B----4-:R-:W-:Y:S05]  /*fcb0*/  @!P0 BRA `(.L_x_255) ;  /* 0xfffffffc00f08947 */ /* 0x010fea000383ffff */
[----:B------:R-:W-:Y:S05]  /*fcc0*/  BRA `(.L_x_256) ;  /* 0xffffff3400f87947 */ /* 0x000fea000383ffff */
.L_x_79:
[----:B------:R-:W-:Y:S07]  /*fcd0*/  MOV R3, UR14 ;  /* 0x0000000e00037c02 */ /* 0x000fee0008000f00 */
.L_x_257:
[----:B-1----:R1:W3:Y:S02]  /*fce0*/  SYNCS.PHASECHK.TRANS64.TRYWAIT P0, [R3+URZ+0x1a868], R4 ;  /* 0x01a86804030075a7 */ /* 0x0022e400080011ff */
[----:B---3--:R-:W-:Y:S05]  /*fcf0*/  @!P0 NANOSLEEP.SYNCS 0x989680 ;  /* 0x009896800000895d */ /* 0x008fea0003900000 */
[----:B------:R-:W3:Y:S02]  /*fd00*/  @!P0 SYNCS.PHASECHK.TRANS64 P0, [R3+URZ+0x1a868], R4 ;  /* 0x01a86804030085a7 */ /* 0x000ee400080010ff */
[----:B---3--:R-:W-:Y:S05]  /*fd10*/  @!P0 BRA `(.L_x_257) ;  /* 0xfffffffc00f08947 */ /* 0x008fea000383ffff */
[----:B------:R-:W-:Y:S05]  /*fd20*/  BRA `(.L_x_258) ;  /* 0xffffff3400fc7947 */ /* 0x000fea000383ffff */
.L_x_85:
[----:B------:R-:W-:Y:S07]  /*fd30*/  MOV R0, UR14 ;  /* 0x0000000e00007c02 */ /* 0x000fee0008000f00 */
.L_x_259:
[----:B----4-:R4:W1:Y:S02]  /*fd40*/  SYNCS.PHASECHK.TRANS64.TRYWAIT P0, [R0+URZ+0x1a878], R2 ;  /* 0x01a87802000075a7 */ /* 0x01086400080011ff */
[----:B-1----:R-:W-:Y:S05]  /*fd50*/  @!P0 NANOSLEEP.SYNCS 0x989680 ;  /* 0x009896800000895d */ /* 0x002fea0003900000 */
[----:B------:R-:W1:Y:S02]  /*fd60*/  @!P0 SYNCS.PHASECHK.TRANS64 P0, [R0+URZ+0x1a878], R2 ;  /* 0x01a87802000085a7 */ /* 0x000e6400080010ff */
[----:B-1----:R-:W-:Y:S05]  /*fd70*/  @!P0 BRA `(.L_x_259) ;  /* 0xfffffffc00f08947 */ /* 0x002fea000383ffff */
[----:B------:R-:W-:Y:S05]  /*fd80*/  BRA `(.L_x_260) ;  /* 0xffffff3c00d07947 */ /* 0x000fea000383ffff */
.L_x_87:
[----:B------:R-:W-:Y:S07]  /*fd90*/  MOV R3, UR14 ;  /* 0x0000000e00037c02 */ /* 0x000fee0008000f00 */
.L_x_261:
[----:B-1----:R1:W4:Y:S02]  /*fda0*/  SYNCS.PHASECHK.TRANS64.TRYWAIT P0, [R3+URZ+0x1a820], R4 ;  /* 0x01a82004030075a7 */ /* 0x00232400080011ff */
[----:B----4-:R-:W-:Y:S05]  /*fdb0*/  @!P0 NANOSLEEP.SYNCS 0x989680 ;  /* 0x009896800000895d */ /* 0x010fea0003900000 */
[----:B------:R-:W4:Y:S02]  /*fdc0*/  @!P0 SYNCS.PHASECHK.TRANS64 P0, [R3+URZ+0x1a820], R4 ;  /* 0x01a82004030085a7 */ /* 0x000f2400080010ff */
[----:B----4-:R-:W-:Y:S05]  /*fdd0*/  @!P0 BRA `(.L_x_261) ;  /* 0xfffffffc00f08947 */ /* 0x010fea000383ffff */
[----:B------:R-:W-:Y:S05]  /*fde0*/  BRA `(.L_x_262) ;  /* 0xffffff3c00d47947 */ /* 0x000fea000383ffff */
.L_x_90:
[----:B------:R-:W-:Y:S07]  /*fdf0*/  MOV R3, UR14 ;  /* 0x0000000e00037c02 */ /* 0x000fee0008000f00 */
.L_x_263:
[----:B-1----:R1:W3:Y:S02]  /*fe00*/  SYNCS.PHASECHK.TRANS64.TRYWAIT P0, [R3+URZ+0x1a880], R4 ;  /* 0x01a88004030075a7 */ /* 0x0022e400080011ff */
[----:B---3--:R-:W-:Y:S05]  /*fe10*/  @!P0 NANOSLEEP.SYNCS 0x989680 ;  /* 0x009896800000895d */ /* 0x008fea0003900000 */
[----:B------:R-:W3:Y:S02]  /*fe20*/  @!P0 SYNCS.PHASECHK.TRANS64 P0, [R3+URZ+0x1a880], R4 ;  /* 0x01a88004030085a7 */ /* 0x000ee400080010ff */
[----:B---3--:R-:W-:Y:S05]  /*fe30*/  @!P0 BRA `(.L_x_263) ;  /* 0xfffffffc00f08947 */ /* 0x008fea000383ffff */
[----:B------:R-:W-:Y:S05]  /*fe40*/  BRA `(.L_x_264) ;  /* 0xffffff4000187947 */ /* 0x000fea000383ffff */
.L_x_95:
[----:B-1----:R-:W-:-:S07]  /*fe50*/  MOV R0, UR14 ;  /* 0x0000000e00007c02 */ /* 0x002fce0008000f00 */
.L_x_265:
[----:B-1----:R1:W2:Y:S02]  /*fe60*/  SYNCS.PHASECHK.TRANS64.TRYWAIT P0, [R0+URZ+0x1a8b0], R2 ;  /* 0x01a8b002000075a7 */ /* 0x0022a400080011ff */
[----:B--2---:R-:W-:Y:S05]  /*fe70*/  @!P0 NANOSLEEP.SYNCS 0x989680 ;  /* 0x009896800000895d */ /* 0x004fea0003900000 */
[----:B------:R-:W2:Y:S02]  /*fe80*/  @!P0 SYNCS.PHASECHK.TRANS64 P0, [R0+URZ+0x1a8b0], R2 ;  /* 0x01a8b002000085a7 */ /* 0x000ea400080010ff */
[----:B--2---:R-:W-:Y:S05]  /*fe90*/  @!P0 BRA `(.L_x_265) ;  /* 0xfffffffc00f08947 */ /* 0x004fea000383ffff */
[----:B------:R-:W-:Y:S05]  /*fea0*/  BRA `(.L_x_266) ;  /* 0xffffff4400307947 */ /* 0x000fea000383ffff */
.L_x_98:
[----:B------:R-:W-:-:S07]  /*feb0*/  MOV R0, UR14 ;  /* 0x0000000e00007c02 */ /* 0x000fce0008000f00 */
.L_x_267:
[----:B--2---:R2:W3:Y:S02]  /*fec0*/  SYNCS.PHASECHK.TRANS64.TRYWAIT P0, [R0+URZ+0x1a8b8], R2 ;  /* 0x01a8b802000075a7 */ /* 0x0044e400080011ff */
[----:B---3--:R-:W-:Y:S05]  /*fed0*/  @!P0 NANOSLEEP.SYNCS 0x989680 ;  /* 0x009896800000895d */ /* 0x008fea0003900000 */
[----:B------:R-:W3:Y:S02]  /*fee0*/  @!P0 SYNCS.PHASECHK.TRANS64 P0, [R0+URZ+0x1a8b8], R2 ;  /* 0x01a8b802000085a7 */ /* 0x000ee400080010ff */
[----:B---3--:R-:W-:Y:S05]  /*fef0*/  @!P0 BRA `(.L_x_267) ;  /* 0xfffffffc00f08947 */ /* 0x008fea000383ffff */
[----:B------:R-:W-:Y:S05]  /*ff00*/  BRA `(.L_x_268) ;  /* 0xffffff4400387947 */ /* 0x000fea000383ffff */
.L_x_100:
[----:B--2---:R-:W-:-:S07]  /*ff10*/  MOV R0, UR14 ;  /* 0x0000000e00007c02 */ /* 0x004fce0008000f00 */
.L_x_269:
[----:B--2---:R2:W3:Y:S02]  /*ff20*/  SYNCS.PHASECHK.TRANS64.TRYWAIT P0, [R0+URZ+0x1a890], R11 ;  /* 0x01a8900b000075a7 */ /* 0x0044e400080011ff */
[----:B---3--:R-:W-:Y:S05]  /*ff30*/  @!P0 NANOSLEEP.SYNCS 0x989680 ;  /* 0x009896800000895d */ /* 0x008fea0003900000 */
[----:B------:R-:W3:Y:S02]  /*ff40*/  @!P0 SYNCS.PHASECHK.TRANS64 P0, [R0+URZ+0x1a890], R11 ;  /* 0x01a8900b000085a7 */ /* 0x000ee400080010ff */
[----:B---3--:R-:W-:Y:S05]  /*ff50*/  @!P0 BRA `(.L_x_269) ;  /* 0xfffffffc00f08947 */ /* 0x008fea000383ffff */
[----:B------:R-:W-:Y:S05]  /*ff60*/  BRA `(.L_x_270) ;  /* 0xffffff44003c7947 */ /* 0x000fea000383ffff */
.L_x_108:
[----:B------:R-:W-:-:S07]  /*ff70*/  MOV R4, UR24 ;  /* 0x0000001800047c02 */ /* 0x000fce0008000f00 */
.L_x_271:
[----:B-1----:R1:W2:Y:S02]  /*ff80*/  SYNCS.PHASECHK.TRANS64.TRYWAIT P0, [R4+URZ+0x1a810], R6 ;  /* 0x01a81006040075a7 */ /* 0x0022a400080011ff */
[----:B--2---:R-:W-:Y:S05]  /*ff90*/  @!P0 NANOSLEEP.SYNCS 0x989680 ;  /* 0x009896800000895d */ /* 0x004fea0003900000 */
[----:B------:R-:W2:Y:S02]  /*ffa0*/  @!P0 SYNCS.PHASECHK.TRANS64 P0, [R4+URZ+0x1a810], R6 ;  /* 0x01a81006040085a7 */ /* 0x000ea400080010ff */
[----:B--2---:R-:W-:Y:S05]  /*ffb0*/  @!P0 BRA `(.L_x_271) ;  /* 0xfffffffc00f08947 */ /* 0x004fea000383ffff */
[----:B------:R-:W-:Y:S05]  /*ffc0*/  BRA `(.L_x_272) ;  /* 0xffffff4c00bc7947 */ /* 0x000fea000383ffff */
.L_x_115:
[----:B------:R-:W-:-:S07]  /*ffd0*/  MOV R2, UR24 ;  /* 0x0000001800027c02 */ /* 0x000fce0008000f00 */
.L_x_273:
[----:B-1----:R1:W3:Y:S02]  /*ffe0*/  SYNCS.PHASECHK.TRANS64.TRYWAIT P0, [R2+URZ+0x1a838], R6 ;  /* 0x01a83806020075a7 */ /* 0x0022e400080011ff */
[----:B---3--:R-:W-:Y:S05]  /*fff0*/  @!P0 NANOSLEEP.SYNCS 0x989680 ;  /* 0x009896800000895d */ /* 0x008fea0003900000 */
[----:B------:R-:W3:Y:S02]  /*10000*/  @!P0 SYNCS.PHASECHK.TRANS64 P0, [R2+URZ+0x1a838], R6 ;  /* 0x01a83806020085a7 */ /* 0x000ee400080010ff */
[----:B---3--:R-:W-:Y:S05]  /*10010*/  @!P0 BRA `(.L_x_273) ;  /* 0xfffffffc00f08947 */ /* 0x008fea000383ffff */
[----:B------:R-:W-:Y:S05]  /*10020*/  BRA `(.L_x_274) ;  /* 0xffffff5000547947 */ /* 0x000fea000383ffff */
.L_x_118:
[----:B------:R-:W-:-:S07]  /*10030*/  MOV R7, UR24 ;  /* 0x0000001800077c02 */ /* 0x000fce0008000f00 */
.L_x_275:
[----:B-1----:R1:W2:Y:S02]  /*10040*/  SYNCS.PHASECHK.TRANS64.TRYWAIT P5, [R7+URZ+0x1a828], R6 ;  /* 0x01a82806070075a7 */ /* 0x0022a400080a11ff */
[----:B--2---:R-:W-:Y:S05]  /*10050*/  @!P5 NANOSLEEP.SYNCS 0x989680 ;  /* 0x009896800000d95d */ /* 0x004fea0003900000 */
[----:B------:R-:W2:Y:S02]  /*10060*/  @!P5 SYNCS.PHASECHK.TRANS64 P5, [R7+URZ+0x1a828], R6 ;  /* 0x01a828060700d5a7 */ /* 0x000ea400080a10ff */
[----:B--2---:R-:W-:Y:S05]  /*10070*/  @!P5 BRA `(.L_x_275) ;  /* 0xfffffffc00f0d947 */ /* 0x004fea000383ffff */
[----:B------:R-:W-:Y:S05]  /*10080*/  BRA `(.L_x_276) ;  /* 0xffffff5000f07947 */ /* 0x000fea000383ffff */
.L_x_124:
[----:B------:R-:W-:-:S07]  /*10090*/  MOV R7, UR24 ;  /* 0x0000001800077c02 */ /* 0x000fce0008000f00 */
.L_x_277:
[----:B-1----:R1:W3:Y:S02]  /*100a0*/  SYNCS.PHASECHK.TRANS64.TRYWAIT P5, [R7+URZ+0x1a848], R6 ;  /* 0x01a84806070075a7 */ /* 0x0022e400080a11ff */
[----:B---3--:R-:W-:Y:S05]  /*100b0*/  @!P5 NANOSLEEP.SYNCS 0x989680 ;  /* 0x009896800000d95d */ /* 0x008fea0003900000 */
[----:B------:R-:W3:Y:S02]  /*100c0*/  @!P5 SYNCS.PHASECHK.TRANS64 P5, [R7+URZ+0x1a848], R6 ;  /* 0x01a848060700d5a7 */ /* 0x000ee400080a10ff */
[----:B---3--:R-:W-:Y:S05]  /*100d0*/  @!P5 BRA `(.L_x_277) ;  /* 0xfffffffc00f0d947 */ /* 0x008fea000383ffff */
[----:B------:R-:W-:Y:S05]  /*100e0*/  BRA `(.L_x_278) ;  /* 0xffffff5400747947 */ /* 0x000fea000383ffff */
.L_x_128:
[----:B------:R-:W-:Y:S07]  /*100f0*/  MOV R2, UR9 ;  /* 0x0000000900027c02 */ /* 0x000fee0008000f00 */
.L_x_279:
[----:B-1----:R1:W4:Y:S02]  /*10100*/  SYNCS.PHASECHK.TRANS64.TRYWAIT P0, [R2+URZ+0x1a810], R7 ;  /* 0x01a81007020075a7 */ /* 0x00232400080011ff */
[----:B----4-:R-:W-:Y:S05]  /*10110*/  @!P0 NANOSLEEP.SYNCS 0x989680 ;  /* 0x009896800000895d */ /* 0x010fea0003900000 */
[----:B------:R-:W4:Y:S02]  /*10120*/  @!P0 SYNCS.PHASECHK.TRANS64 P0, [R2+URZ+0x1a810], R7 ;  /* 0x01a81007020085a7 */ /* 0x000f2400080010ff */
[----:B----4-:R-:W-:Y:S05]  /*10130*/  @!P0 BRA `(.L_x_279) ;  /* 0xfffffffc00f08947 */ /* 0x010fea000383ffff */
[----:B------:R-:W-:Y:S05]  /*10140*/  BRA `(.L_x_280) ;  /* 0xffffff58004c7947 */ /* 0x000fea000383ffff */
.L_x_134:
[----:B------:R-:W-:Y:S07]  /*10150*/  MOV R2, UR24 ;  /* 0x0000001800027c02 */ /* 0x000fee0008000f00 */
.L_x_281:
[----:B-1----:R1:W4:Y:S02]  /*10160*/  SYNCS.PHASECHK.TRANS64.TRYWAIT P0, [R2+URZ+0x1a838], R6 ;  /* 0x01a83806020075a7 */ /* 0x00232400080011ff */
[----:B----4-:R-:W-:Y:S05]  /*10170*/  @!P0 NANOSLEEP.SYNCS 0x989680 ;  /* 0x009896800000895d */ /* 0x010fea0003900000 */
[----:B------:R-:W4:Y:S02]  /*10180*/  @!P0 SYNCS.PHASECHK.TRANS64 P0, [R2+URZ+0x1a838], R6 ;  /* 0x01a83806020085a7 */ /* 0x000f2400080010ff */
[----:B----4-:R-:W-:Y:S05]  /*10190*/  @!P0 BRA `(.L_x_281) ;  /* 0xfffffffc00f08947 */ /* 0x010fea000383ffff */
[----:B------:R-:W-:Y:S05]  /*101a0*/  BRA `(.L_x_282) ;  /* 0xffffff5800ac7947 */ /* 0x000fea000383ffff */
.L_x_137:
[----:B------:R-:W-:Y:S07]  /*101b0*/  MOV R6, UR24 ;  /* 0x0000001800067c02 */ /* 0x000fee0008000f00 */
.L_x_283:
[----:B--2---:R2:W4:Y:S02]  /*101c0*/  SYNCS.PHASECHK.TRANS64.TRYWAIT P5, [R6+URZ+0x1a828], R8 ;  /* 0x01a82808060075a7 */ /* 0x00452400080a11ff */
[----:B----4-:R-:W-:Y:S05]  /*101d0*/  @!P5 NANOSLEEP.SYNCS 0x989680 ;  /* 0x009896800000d95d */ /* 0x010fea0003900000 */
[----:B------:R-:W4:Y:S02]  /*101e0*/  @!P5 SYNCS.PHASECHK.TRANS64 P5, [R6+URZ+0x1a828], R8 ;  /* 0x01a828080600d5a7 */ /* 0x000f2400080a10ff */
[----:B----4-:R-:W-:Y:S05]  /*101f0*/  @!P5 BRA `(.L_x_283) ;  /* 0xfffffffc00f0d947 */ /* 0x010fea000383ffff */
[----:B------:R-:W-:Y:S05]  /*10200*/  BRA `(.L_x_284) ;  /* 0xffffff5c00407947 */ /* 0x000fea000383ffff */
.L_x_142:
[----:B--2---:R-:W-:Y:S07]  /*10210*/  MOV R6, UR24 ;  /* 0x0000001800067c02 */ /* 0x004fee0008000f00 */
.L_x_285:
[----:B-1----:R1:W2:Y:S02]  /*10220*/  SYNCS.PHASECHK.TRANS64.TRYWAIT P5, [R6+URZ+0x1a848], R7 ;  /* 0x01a84807060075a7 */ /* 0x0022a400080a11ff */
[----:B--2---:R-:W-:Y:S05]  /*10230*/  @!P5 NANOSLEEP.SYNCS 0x989680 ;  /* 0x009896800000d95d */ /* 0x004fea0003900000 */
[----:B------:R-:W2:Y:S02]  /*10240*/  @!P5 SYNCS.PHASECHK.TRANS64 P5, [R6+URZ+0x1a848], R7 ;  /* 0x01a848070600d5a7 */ /* 0x000ea400080a10ff */
[----:B--2---:R-:W-:Y:S05]  /*10250*/  @!P5 BRA `(.L_x_285) ;  /* 0xfffffffc00f0d947 */ /* 0x004fea000383ffff */
[----:B------:R-:W-:Y:S05]  /*10260*/  BRA `(.L_x_286) ;  /* 0xffffff5c00807947 */ /* 0x000fea000383ffff */
.L_x_149:
[----:B-1----:R1:W2:Y:S02]  /*10270*/  SYNCS.PHASECHK.TRANS64.TRYWAIT P1, [R56+URZ+0x1a850], R0 ;  /* 0x01a85000380075a7 */ /* 0x0022a400080211ff */
[----:B--2---:R-:W-:Y:S05]  /*10280*/  @!P1 NANOSLEEP.SYNCS 0x989680 ;  /* 0x009896800000995d */ /* 0x004fea0003900000 */
[----:B------:R-:W2:Y:S02]  /*10290*/  @!P1 SYNCS.PHASECHK.TRANS64 P1, [R56+URZ+0x1a850], R0 ;  /* 0x01a85000380095a7 */ /* 0x000ea400080210ff */
[----:B--2---:R-:W-:Y:S05]  /*102a0*/  @!P1 BRA `(.L_x_149) ;  /* 0xfffffffc00f09947 */ /* 0x004fea000383ffff */
[----:B------:R-:W-:Y:S05]  /*102b0*/  BRA `(.L_x_287) ;  /* 0xffffff6000a47947 */ /* 0x000fea000383ffff */
.L_x_153:
[----:B-1----:R1:W2:Y:S02]  /*102c0*/  SYNCS.PHASECHK.TRANS64.TRYWAIT P1, [R56+URZ+0x1a888], R0 ;  /* 0x01a88800380075a7 */ /* 0x0022a400080211ff */
[----:B--2---:R-:W-:Y:S05]  /*102d0*/  @!P1 NANOSLEEP.SYNCS 0x989680 ;  /* 0x009896800000995d */ /* 0x004fea0003900000 */
[----:B------:R-:W2:Y:S02]  /*102e0*/  @!P1 SYNCS.PHASECHK.TRANS64 P1, [R56+URZ+0x1a888], R0 ;  /* 0x01a88800380095a7 */ /* 0x000ea400080210ff */
[----:B--2---:R-:W-:Y:S05]  /*102f0*/  @!P1 BRA `(.L_x_153) ;  /* 0xfffffffc00f09947 */ /* 0x004fea000383ffff */
[----:B------:R-:W-:Y:S05]  /*10300*/  BRA `(.L_x_288) ;  /* 0xffffff6000b47947 */ /* 0x000fea000383ffff */
.L_x_157:
[----:B-1----:R1:W2:Y:S02]  /*10310*/  SYNCS.PHASECHK.TRANS64.TRYWAIT P1, [R56+URZ+0x1a830], R0 ;  /* 0x01a83000380075a7 */ /* 0x0022a400080211ff */
[----:B--2---:R-:W-:Y:S05]  /*10320*/  @!P1 NANOSLEEP.SYNCS 0x989680 ;  /* 0x009896800000995d */ /* 0x004fea0003900000 */
[----:B------:R-:W2:Y:S02]  /*10330*/  @!P1 SYNCS.PHASECHK.TRANS64 P1, [R56+URZ+0x1a830], R0 ;  /* 0x01a83000380095a7 */ /* 0x000ea400080210ff */
[----:B--2---:R-:W-:Y:S05]  /*10340*/  @!P1 BRA `(.L_x_157) ;  /* 0xfffffffc00f09947 */ /* 0x004fea000383ffff */
[----:B------:R-:W-:Y:S05]  /*10350*/  BRA `(.L_x_289) ;  /* 0xffffff6000dc7947 */ /* 0x000fea000383ffff */
.L_x_158:
[----:B------:R-:W-:Y:S01]  /*10360*/  MOV R11, 0x1f ;  /* 0x0000001f000b7802 */ /* 0x000fe20000000f00 */
[----:B------:R-:W-:Y:S01]  /*10370*/  HFMA2 R12, -RZ, RZ, 0, 0 ;  /* 0x00000000ff0c7431 */ /* 0x000fe200000001ff */
[----:B------:R-:W-:Y:S01]  /*10380*/  MOV R15, 0xffffffff ;  /* 0xffffffff000f7802 */ /* 0x000fe20000000f00 */
[----:B------:R-:W-:Y:S06]  /*10390*/  BSSY B0, `(.L_x_290) ;  /* 0x0000004000007945 */ /* 0x000fec0003800000 */
[----:B-1----:R-:W-:Y:S05]  /*103a0*/  WARPSYNC.COLLECTIVE R15, `(.L_x_291) ;  /* 0x000000000f087348 */ /* 0x002fea0003c00000 */
[----:B------:R2:W3:Y:S02]  /*103b0*/  SHFL.IDX P6, R14, R13, R12, R11 ;  /* 0x0000000c0d0e7389 */ /* 0x0004e400000c000b */
[----:B-123--:R-:W-:Y:S05]  /*103c0*/  ENDCOLLECTIVE ;  /* 0x000000000000791b */ /* 0x00efea0003800000 */
.L_x_291:
[----:B------:R-:W-:Y:S05]  /*103d0*/  BSYNC B0 ;  /* 0x0000000000007941 */ /* 0x000fea0003800000 */
.L_x_290:
[----:B------:R-:W-:Y:S05]  /*103e0*/  BRA `(.L_x_292) ;  /* 0xffffff6000e47947 */ /* 0x000fea000383ffff */
.L_x_178:
[----:B------:R1:W1:Y:S02]  /*103f0*/  SYNCS.PHASECHK.TRANS64.TRYWAIT P1, [R56+URZ+0x1a840], R0 ;  /* 0x01a84000380075a7 */ /* 0x00026400080211ff */
[----:B-1----:R-:W-:Y:S05]  /*10400*/  @!P1 NANOSLEEP.SYNCS 0x989680 ;  /* 0x009896800000995d */ /* 0x002fea0003900000 */
[----:B------:R-:W1:Y:S02]  /*10410*/  @!P1 SYNCS.PHASECHK.TRANS64 P1, [R56+URZ+0x1a840], R0 ;  /* 0x01a84000380095a7 */ /* 0x000e6400080210ff */
[----:B-1----:R-:W-:Y:S05]  /*10420*/  @!P1 BRA `(.L_x_178) ;  /* 0xfffffffc00f09947 */ /* 0x002fea000383ffff */
[----:B------:R-:W-:Y:S05]  /*10430*/  BRA `(.L_x_293) ;  /* 0xffffffb000647947 */ /* 0x000fea000383ffff */
.L_x_182:
[----:B------:R1:W1:Y:S02]  /*10440*/  SYNCS.PHASECHK.TRANS64.TRYWAIT P1, [R56+URZ+0x1a860], R0 ;  /* 0x01a86000380075a7 */ /* 0x00026400080211ff */
[----:B-1----:R-:W-:Y:S05]  /*10450*/  @!P1 NANOSLEEP.SYNCS 0x989680 ;  /* 0x009896800000995d */ /* 0x002fea0003900000 */
[----:B------:R-:W1:Y:S02]  /*10460*/  @!P1 SYNCS.PHASECHK.TRANS64 P1, [R56+URZ+0x1a860], R0 ;  /* 0x01a86000380095a7 */ /* 0x000e6400080210ff */
[----:B-1----:R-:W-:Y:S05]  /*10470*/  @!P1 BRA `(.L_x_182) ;  /* 0xfffffffc00f09947 */ /* 0x002fea000383ffff */
[----:B------:R-:W-:Y:S05]  /*10480*/  BRA `(.L_x_294) ;  /* 0xffffffb000747947 */ /* 0x000fea000383ffff */
.L_x_185:
[----:B------:R1:W1:Y:S02]  /*10490*/  SYNCS.PHASECHK.TRANS64.TRYWAIT P0, [R3+URZ+0x1a898], R4 ;  /* 0x01a89804030075a7 */ /* 0x00026400080011ff */
[----:B-1----:R-:W-:Y:S05]  /*104a0*/  @!P0 NANOSLEEP.SYNCS 0x989680 ;  /* 0x009896800000895d */ /* 0x002fea0003900000 */
[----:B------:R-:W1:Y:S02]  /*104b0*/  @!P0 SYNCS.PHASECHK.TRANS64 P0, [R3+URZ+0x1a898], R4 ;  /* 0x01a89804030085a7 */ /* 0x000e6400080010ff */
[----:B-1----:R-:W-:Y:S05]  /*104c0*/  @!P0 BRA `(.L_x_185) ;  /* 0xfffffffc00f08947 */ /* 0x002fea000383ffff */
[----:B------:R-:W-:Y:S05]  /*104d0*/  BRA `(.L_x_295) ;  /* 0xffffffb0009c7947 */ /* 0x000fea000383ffff */
.L_x_194:
[----:B-1----:R-:W-:-:S04]  /*104e0*/  MOV R0, UR37 ;  /* 0x0000002500007c02 */ /* 0x002fc80008000f00 */
[----:B------:R1:W2:Y:S03]  /*104f0*/  SYNCS.PHASECHK.TRANS64.TRYWAIT P1, [R0+URZ+0x1a8a0], R3 ;  /* 0x01a8a003000075a7 */ /* 0x0002a600080211ff */
[----:B--2---:R-:W-:Y:S05]  /*10500*/  @!P1 NANOSLEEP.SYNCS 0x989680 ;  /* 0x009896800000995d */ /* 0x004fea0003900000 */
[----:B------:R-:W2:Y:S02]  /*10510*/  @!P1 SYNCS.PHASECHK.TRANS64 P1, [R0+URZ+0x1a8a0], R3 ;  /* 0x01a8a003000095a7 */ /* 0x000ea400080210ff */
[----:B--2---:R-:W-:Y:S05]  /*10520*/  @!P1 BRA `(.L_x_194) ;  /* 0xfffffffc00ec9947 */ /* 0x004fea000383ffff */
[----:B------:R-:W-:Y:S05]  /*10530*/  BRA `(.L_x_296) ;  /* 0xffffffcc00f07947 */ /* 0x000fea000383ffff */
.L_x_202:
[----:B------:R-:W-:-:S07]  /*10540*/  MOV R2, UR37 ;  /* 0x0000002500027c02 */ /* 0x000fce0008000f00 */
.L_x_297:
[----:B--2---:R2:W3:Y:S02]  /*10550*/  SYNCS.PHASECHK.TRANS64.TRYWAIT P1, [R2+URZ+0x1a8a8], R0 ;  /* 0x01a8a800020075a7 */ /* 0x0044e400080211ff */
[----:B---3--:R-:W-:Y:S05]  /*10560*/  @!P1 NANOSLEEP.SYNCS 0x989680 ;  /* 0x009896800000995d */ /* 0x008fea0003900000 */
[----:B------:R-:W3:Y:S02]  /*10570*/  @!P1 SYNCS.PHASECHK.TRANS64 P1, [R2+URZ+0x1a8a8], R0 ;  /* 0x01a8a800020095a7 */ /* 0x000ee400080210ff */
[----:B---3--:R-:W-:Y:S05]  /*10580*/  @!P1 BRA `(.L_x_297) ;  /* 0xfffffffc00f09947 */ /* 0x008fea000383ffff */
[----:B------:R-:W-:Y:S05]  /*10590*/  BRA `(.L_x_298) ;  /* 0xffffffd4008c7947 */ /* 0x000fea000383ffff */
.L_x_215:
[----:B------:R-:W-:-:S07]  /*105a0*/  MOV R4, UR7 ;  /* 0x0000000700047c02 */ /* 0x000fce0008000f00 */
.L_x_299:
[----:B-1----:R1:W2:Y:S02]  /*105b0*/  SYNCS.PHASECHK.TRANS64.TRYWAIT P0, [R4+URZ+0x1a870], R5 ;  /* 0x01a87005040075a7 */ /* 0x0022a400080011ff */
[----:B--2---:R-:W-:Y:S05]  /*105c0*/  @!P0 NANOSLEEP.SYNCS 0x989680 ;  /* 0x009896800000895d */ /* 0x004fea0003900000 */
[----:B------:R-:W2:Y:S02]  /*105d0*/  @!P0 SYNCS.PHASECHK.TRANS64 P0, [R4+URZ+0x1a870], R5 ;  /* 0x01a87005040085a7 */ /* 0x000ea400080010ff */
[----:B--2---:R-:W-:Y:S05]  /*105e0*/  @!P0 BRA `(.L_x_299) ;  /* 0xfffffffc00f08947 */ /* 0x004fea000383ffff */
[----:B------:R-:W-:Y:S05]  /*105f0*/  BRA `(.L_x_300) ;  /* 0xffffffe000b87947 */ /* 0x000fea000383ffff */
.L_x_223:
[----:B------:R-:W-:-:S07]  /*10600*/  MOV R4, UR7 ;  /* 0x0000000700047c02 */ /* 0x000fce0008000f00 */
.L_x_301:
[----:B-1----:R1:W2:Y:S02]  /*10610*/  SYNCS.PHASECHK.TRANS64.TRYWAIT P1, [R4+URZ+0x1a870], R5 ;  /* 0x01a87005040075a7 */ /* 0x0022a400080211ff */
[----:B--2---:R-:W-:Y:S05]  /*10620*/  @!P1 NANOSLEEP.SYNCS 0x989680 ;  /* 0x009896800000995d */ /* 0x004fea0003900000 */
[----:B------:R-:W2:Y:S02]  /*10630*/  @!P1 SYNCS.PHASECHK.TRANS64 P1, [R4+URZ+0x1a870], R5 ;  /* 0x01a87005040095a7 */ /* 0x000ea400080210ff */
[----:B--2---:R-:W-:Y:S05]  /*10640*/  @!P1 BRA `(.L_x_301) ;  /* 0xfffffffc00f09947 */ /* 0x004fea000383ffff */
[----:B------:R-:W-:Y:S05]  /*10650*/  BRA `(.L_x_302) ;  /* 0xffffffe400f47947 */ /* 0x000fea000383ffff */
.L_x_233:
[----:B------:R-:W-:-:S07]  /*10660*/  MOV R4, UR7 ;  /* 0x0000000700047c02 */ /* 0x000fce0008000f00 */
.L_x_303:
[----:B-1----:R1:W2:Y:S02]  /*10670*/  SYNCS.PHASECHK.TRANS64.TRYWAIT P0, [R4+URZ+0x1a870], R5 ;  /* 0x01a87005040075a7 */ /* 0x0022a400080011ff */
[----:B--2---:R-:W-:Y:S05]  /*10680*/  @!P0 NANOSLEEP.SYNCS 0x989680 ;  /* 0x009896800000895d */ /* 0x004fea0003900000 */
[----:B------:R-:W2:Y:S02]  /*10690*/  @!P0 SYNCS.PHASECHK.TRANS64 P0, [R4+URZ+0x1a870], R5 ;  /* 0x01a87005040085a7 */ /* 0x000ea400080010ff */
[----:B--2---:R-:W-:Y:S05]  /*106a0*/  @!P0 BRA `(.L_x_303) ;  /* 0xfffffffc00f08947 */ /* 0x004fea000383ffff */
[----:B------:R-:W-:Y:S05]  /*106b0*/  BRA `(.L_x_304) ;  /* 0xffffffec005c7947 */ /* 0x000fea000383ffff */
        .weak           $__internal_0_$__cuda_sm10x_tcgen05_guardrail_trap_col_being_dealloced_not_returned_by_alloc
        .type           $__internal_0_$__cuda_sm10x_tcgen05_guardrail_trap_col_being_dealloced_not_returned_by_alloc,@function
        .size           $__internal_0_$__cuda_sm10x_tcgen05_guardrail_trap_col_being_dealloced_not_returned_by_alloc,($__internal_1_$__cuda_sm10x_tcgen05_guardrail_trap_phase_invalid_during_alloc - $__internal_0_$__cuda_sm10x_tcgen05_guardrail_trap_col_being_dealloced_not_returned_by_alloc)
$__internal_0_$__cuda_sm10x_tcgen05_guardrail_trap_col_being_dealloced_not_returned_by_alloc:
[----:B------:R-:W-:Y:S05]  /*106c0*/  BPT.TRAP 0x1 ;  /* 0x000000040000795c */ /* 0x000fea0000300000 */
[----:B------:R-:W-:-:S04]  /*106d0*/  HFMA2 R3, -RZ, RZ, 0, 0 ;  /* 0x00000000ff037431 */ /* 0x000fc800000001ff */
[----:B------:R-:W-:Y:S05]  /*106e0*/  RET.REL.NODEC R2 `(_ZN7cutlass13device_kernelINS_4fmha6kernel36Sm100FmhaBwdKernelTmaWarpSpecializedIN4cute5tupleIJiiiiNS5_IJNS5_IJiiEEEiEEEEEENS_10bfloat16_tEfNS5_IJNS4_1CILi128EEESB_NSA_ILi32EEESC_EEENS1_10collective10CausalMaskILb1EEEEEEEvNT_6ParamsE) ;  /* 0xfffffef802447950 */ /* 0x000fea0003c3ffff */
        .weak           $__internal_1_$__cuda_sm10x_tcgen05_guardrail_trap_phase_invalid_during_alloc
        .type           $__internal_1_$__cuda_sm10x_tcgen05_guardrail_trap_phase_invalid_during_alloc,@function
        .size           $__internal_1_$__cuda_sm10x_tcgen05_guardrail_trap_phase_invalid_during_alloc,($__internal_2_$__cuda_sm10x_tcgen05_guardrail_trap_unallocated_columns_being_dealloced - $__internal_1_$__cuda_sm10x_tcgen05_guardrail_trap_phase_invalid_during_alloc)
$__internal_1_$__cuda_sm10x_tcgen05_guardrail_trap_phase_invalid_during_alloc:
[----:B------:R-:W-:Y:S05]  /*106f0*/  BPT.TRAP 0x1 ;  /* 0x000000040000795c */ /* 0x000fea0000300000 */
[----:B------:R-:W-:-:S04]  /*10700*/  MOV R3, 0x0 ;  /* 0x0000000000037802 */ /* 0x000fc80000000f00 */
[----:B------:R-:W-:Y:S05]  /*10710*/  RET.REL.NODEC R2 `(_ZN7cutlass13device_kernelINS_4fmha6kernel36Sm100FmhaBwdKernelTmaWarpSpecializedIN4cute5tupleIJiiiiNS5_IJNS5_IJiiEEEiEEEEEENS_10bfloat16_tEfNS5_IJNS4_1CILi128EEESB_NSA_ILi32EEESC_EEENS1_10collective10CausalMaskILb1EEEEEEEvNT_6ParamsE) ;  /* 0xfffffef802387950 */ /* 0x000fea0003c3ffff */
        .weak           $__internal_2_$__cuda_sm10x_tcgen05_guardrail_trap_unallocated_columns_being_dealloced
        .type           $__internal_2_$__cuda_sm10x_tcgen05_guardrail_trap_unallocated_columns_being_dealloced,@function
        .size           $__internal_2_$__cuda_sm10x_tcgen05_guardrail_trap_unallocated_columns_being_dealloced,($__internal_3_$__cuda_sm20_div_u16 - $__internal_2_$__cuda_sm10x_tcgen05_guardrail_trap_unallocated_columns_being_dealloced)
$__internal_2_$__cuda_sm10x_tcgen05_guardrail_trap_unallocated_columns_being_dealloced:
[----:B------:R-:W-:Y:S05]  /*10720*/  BPT.TRAP 0x1 ;  /* 0x000000040000795c */ /* 0x000fea0000300000 */
[----:B------:R-:W-:-:S04]  /*10730*/  HFMA2 R3, -RZ, RZ, 0, 0 ;  /* 0x00000000ff037431 */ /* 0x000fc800000001ff */
[----:B------:R-:W-:Y:S05]  /*10740*/  RET.REL.NODEC R2 `(_ZN7cutlass13device_kernelINS_4fmha6kernel36Sm100FmhaBwdKernelTmaWarpSpecializedIN4cute5tupleIJiiiiNS5_IJNS5_IJiiEEEiEEEEEENS_10bfloat16_tEfNS5_IJNS4_1CILi128EEESB_NSA_ILi32EEESC_EEENS1_10collective10CausalMaskILb1EEEEEEEvNT_6ParamsE) ;  /* 0xfffffef8022c7950 */ /* 0x000fea0003c3ffff */
        .weak           $__internal_3_$__cuda_sm20_div_u16
        .type           $__internal_3_$__cuda_sm20_div_u16,@function
        .size           $__internal_3_$__cuda_sm20_div_u16,(.L_x_314 - $__internal_3_$__cuda_sm20_div_u16)
$__internal_3_$__cuda_sm20_div_u16:
[----:B------:R-:W1:Y:S01]  /*10750*/  I2F.U16 R5, R6 ;  /* 0x0000000600057306 */ /* 0x000e620000101000 */
[----:B------:R-:W-:Y:S01]  /*10760*/  IMAD.MOV.U32 R3, RZ, RZ, 0x4b800000 ;  /* 0x4b800000ff037424 */ /* 0x000fe200078e00ff */
[----:B------:R-:W-:-:S04]  /*10770*/  LOP3.LUT R0, R0, 0xffff, RZ, 0xc0, !PT ;  /* 0x0000ffff00007812 */ /* 0x000fc800078ec0ff */
[----:B------:R-:W-:Y:S02]  /*10780*/  I2FP.F32.U32.RZ R0, R0 ;  /* 0x0000000000007245 */ /* 0x000fe4000020d000 */
[C---:B-1----:R-:W-:Y:S02]  /*10790*/  FSETP.GEU.AND P0, PT, |R5|.reuse, 1.175494350822287508e-38, PT ;  /* 0x008000000500780b */ /* 0x042fe40003f0e200 */
[----:B------:R-:W-:Y:S02]  /*107a0*/  FSETP.GT.AND P1, PT, |R5|, 8.50705917302346158658e+37, PT ;  /* 0x7e8000000500780b */ /* 0x000fe40003f24200 */
[----:B------:R-:W-:Y:S02]  /*107b0*/  FSEL R3, R3, 1, !P0 ;  /* 0x3f80000003037808 */ /* 0x000fe40004000000 */
[----:B------:R-:W-:Y:S02]  /*107c0*/  ISETP.NE.U32.AND P0, PT, R6, RZ, PT ;  /* 0x000000ff0600720c */ /* 0x000fe40003f05070 */
[----:B------:R-:W-:-:S05]  /*107d0*/  FSEL R3, R3, 0.25, !P1 ;  /* 0x3e80000003037808 */ /* 0x000fca0004800000 */
[----:B------:R-:W-:-:S06]  /*107e0*/  FMUL R5, R5, R3 ;  /* 0x0000000305057220 */ /* 0x000fcc0000400000 */
[----:B------:R-:W1:Y:S02]  /*107f0*/  MUFU.RCP R5, R5 ;  /* 0x0000000500057308 */ /* 0x000e640000001000 */
[----:B-1----:R-:W-:-:S04]  /*10800*/  FMUL R5, R3, R5 ;  /* 0x0000000503057220 */ /* 0x002fc80000400000 */
[----:B------:R-:W-:-:S04]  /*10810*/  VIADD R5, R5, 0x2 ;  /* 0x0000000205057836 */ /* 0x000fc80000000000 */
[----:B------:R-:W-:Y:S01]  /*10820*/  FMUL.RZ R0, R0, R5 ;  /* 0x0000000500007220 */ /* 0x000fe2000040c000 */
[----:B------:R-:W-:-:S05]  /*10830*/  IMAD.MOV.U32 R5, RZ, RZ, 0x0 ;  /* 0x00000000ff057424 */ /* 0x000fca00078e00ff */
[----:B------:R-:W1:Y:S02]  /*10840*/  F2I.U32.TRUNC.NTZ R0, R0 ;  /* 0x0000000000007305 */ /* 0x000e64000020f000 */
[----:B-1----:R-:W-:Y:S01]  /*10850*/  LOP3.LUT R16, R0, 0xffff, RZ, 0xc0, !PT ;  /* 0x0000ffff00107812 */ /* 0x002fe200078ec0ff */
[----:B------:R-:W-:Y:S01]  /*10860*/  @!P0 IMAD.MOV.U32 R16, RZ, RZ, -0x1 ;  /* 0xffffffffff108424 */ /* 0x000fe200078e00ff */
[----:B------:R-:W-:Y:S06]  /*10870*/  RET.REL.NODEC R4 `(_ZN7cutlass13device_kernelINS_4fmha6kernel36Sm100FmhaBwdKernelTmaWarpSpecializedIN4cute5tupleIJiiiiNS5_IJNS5_IJiiEEEiEEEEEENS_10bfloat16_tEfNS5_IJNS4_1CILi128EEESB_NSA_ILi32EEESC_EEENS1_10collective10CausalMaskILb1EEEEEEEvNT_6ParamsE) ;  /* 0xfffffef404e07950 */ /* 0x000fec0003c3ffff */
.L_x_305:
[----:B------:R-:W-:-:S00]  /*10880*/  BRA `(.L_x_305) ;  /* 0xfffffffc00fc7947 */ /* 0x000fc0000383ffff */
[----:B------:R-:W-:-:S00]  /*10890*/  NOP ;  /* 0x0000000000007918 */ /* 0x000fc00000000000 */
        /* <DEDUP_REMOVED lines=14> */
.L_x_314:


//--------------------- .nv.global.init           --------------------------
	.section	.nv.global.init,"aw",@progbits
.nv.global.init:
	.type		$str$25,@object
	.size		$str$25,($str$26 - $str$25)
$str$25:
        /*0000*/ 	.byte	0x28, 0x61, 0x64, 0x64, 0x72, 0x65, 0x73, 0x73, 0x20, 0x26, 0x20, 0x6d, 0x61, 0x73, 0x6b, 0x29
        /*0010*/ 	.byte	0x20, 0x3d, 0x3d, 0x20, 0x30, 0x00
	.type		$str$26,@object
	.size		$str$26,($str$24 - $str$26)
$str$26:
        /*0016*/ 	.byte	0x2f, 0x74, 0x6d, 0x70, 0x2f, 0x63, 0x75, 0x74, 0x6c, 0x61, 0x73, 0x73, 0x5f, 0x73, 0x77, 0x65
        /*0026*/ 	.byte	0x65, 0x70, 0x5f, 0x73, 0x72, 0x63, 0x2f, 0x69, 0x6e, 0x63, 0x6c, 0x75, 0x64, 0x65, 0x2f, 0x63
        /*0036*/ 	.byte	0x75, 0x74, 0x65, 0x2f, 0x70, 0x6f, 0x69, 0x6e, 0x74, 0x65, 0x72, 0x5f, 0x66, 0x6c, 0x61, 0x67
        /*0046*/ 	.byte	0x67, 0x65, 0x64, 0x2e, 0x68, 0x70, 0x70, 0x00
	.type		$str$24,@object
	.size		$str$24,($str$23 - $str$24)
$str$24:
        /*004e*/ 	.byte	0x2f, 0x74, 0x6d, 0x70, 0x2f, 0x63, 0x75, 0x74, 0x6c, 0x61, 0x73, 0x73, 0x5f, 0x73, 0x77, 0x65
        /*005e*/ 	.byte	0x65, 0x70, 0x5f, 0x73, 0x72, 0x63, 0x2f, 0x69, 0x6e, 0x63, 0x6c, 0x75, 0x64, 0x65, 0x2f, 0x63
        /*006e*/ 	.byte	0x75, 0x74, 0x65, 0x2f, 0x61, 0x74, 0x6f, 0x6d, 0x2f, 0x63, 0x6f, 0x70, 0x79, 0x5f, 0x74, 0x72
        /*007e*/ 	.byte	0x61, 0x69, 0x74, 0x73, 0x5f, 0x73, 0x6d, 0x31, 0x30, 0x30, 0x2e, 0x68, 0x70, 0x70, 0x00
	.type		$str$23,@object
	.size		$str$23,(__unnamed_3 - $str$23)
$str$23:
        /*008d*/ 	.byte	0x28, 0x28, 0x75, 0x69, 0x6e, 0x74, 0x33, 0x32, 0x5f, 0x74, 0x28, 0x74, 0x68, 0x72, 0x65, 0x61
        /*009d*/ 	.byte	0x64, 0x49, 0x64, 0x78, 0x2e, 0x78, 0x29, 0x20, 0x2f, 0x20, 0x33, 0x32, 0x29, 0x20, 0x25, 0x20
        /*00ad*/ 	.byte	0x34, 0x29, 0x20, 0x3d, 0x3d, 0x20, 0x28, 0x28, 0x28, 0x74, 0x6d, 0x65, 0x6d, 0x5f, 0x61, 0x64
        /*00bd*/ 	.byte	0x64, 0x72, 0x20, 0x3e, 0x3e, 0x20, 0x31, 0x36, 0x29, 0x20, 0x2f, 0x20, 0x33, 0x32, 0x29, 0x20
        /*00cd*/ 	.byte	0x25, 0x20, 0x34, 0x29, 0x00
	.type		__unnamed_3,@object
	.size		__unnamed_3,(__unnamed_1 - __unnamed_3)
__unnamed_3:
        /* <DEDUP_REMOVED lines=25> */
        /*0262*/ 	.byte	0x3c, 0x31, 0x30, 0x32, 0x34, 0x3e, 0x3e, 0x3e, 0x3e, 0x20, 0x26, 0x5d, 0x00
	.type		__unnamed_1,@object
	.size		__unnamed_1,(__unnamed_2 - __unnamed_1)
__unnamed_1:
        /* <DEDUP_REMOVED lines=31> */
        /*045f*/ 	.byte	0x31, 0x3e, 0x3e, 0x3e, 0x5d, 0x00
	.type		__unnamed_2,@object
	.size		__unnamed_2,(__unnamed_4 - __unnamed_2)
__unnamed_2:
        /* <DEDUP_REMOVED lines=33> */
        /*0675*/ 	.byte	0x3e, 0x3e, 0x3e, 0x5d, 0x00
	.type		__unnamed_4,@object
	.size		__unnamed_4,(.L_4 - __unnamed_4)
__unnamed_4:
        /* <DEDUP_REMOVED lines=37> */
        /*08ca*/ 	.byte	0x3a, 0x43, 0x3c, 0x30, 0x3e, 0x3e, 0x3e, 0x3e, 0x5d, 0x00
.L_4:


//--------------------- .nv.shared._ZN7cutlass13device_kernelINS_4fmha6kernel36Sm100FmhaBwdKernelTmaWarpSpecializedIN4cute5tupleIJiiiiNS5_IJNS5_IJiiEEEiEEEEEENS_10bfloat16_tEfNS5_IJNS4_1CILi128EEESB_NSA_ILi32EEESC_EEENS1_10collective10CausalMaskILb1EEEEEEEvNT_6ParamsE --------------------------
	.section	.nv.shared._ZN7cutlass13device_kernelINS_4fmha6kernel36Sm100FmhaBwdKernelTmaWarpSpecializedIN4cute5tupleIJiiiiNS5_IJNS5_IJiiEEEiEEEEEENS_10bfloat16_tEfNS5_IJNS4_1CILi128EEESB_NSA_ILi32EEESC_EEENS1_10collective10CausalMaskILb1EEEEEEEvNT_6ParamsE,"aw",@nobits
	.sectionflags	@""
	.align	16
	.zero		1024


//--------------------- .nv.shared.reserved.0     --------------------------
	.section	.nv.shared.reserved.0,"aw",@nobits
	.weak		__nv_reservedSMEM_offset_0_alias
	.size		__nv_reservedSMEM_offset_0_alias, 0, 64
	.other		__nv_reservedSMEM_offset_0_alias,@"STO_CUDA_RESERVED_SHARED STV_DEFAULT"
__nv_reservedSMEM_offset_0_alias:
	.zero		0
.nv.shared.reserved.0:
	.zero		64
	.weak		__nv_reservedSMEM_tcgen05_partition
	.type		__nv_reservedSMEM_tcgen05_partition,@object
	.size		__nv_reservedSMEM_tcgen05_partition,(.L_0 - __nv_reservedSMEM_tcgen05_partition)
__nv_reservedSMEM_tcgen05_partition:
	.zero		32
.L_0:


//--------------------- .nv.global                --------------------------
	.section	.nv.global,"aw",@nobits
.nv.global:
	.type		_ZN39_INTERNAL_cc3d4737_4_k_cu_42942ce1_39334cute1_E,@object
	.size		_ZN39_INTERNAL_cc3d4737_4_k_cu_42942ce1_39334cute1_E,(_ZN39_INTERNAL_cc3d4737_4_k_cu_42942ce1_39334cuda3std3__45__cpo6cbeginE - _ZN39_INTERNAL_cc3d4737_4_k_cu_42942ce1_39334cute1_E)
_ZN39_INTERNAL_cc3d4737_4_k_cu_42942ce1_39334cute1_E:
	.zero		1
	.type		_ZN39_INTERNAL_cc3d4737_4_k_cu_42942ce1_39334cuda3std3__45__cpo6cbeginE,@object
	.size		_ZN39_INTERNAL_cc3d4737_4_k_cu_42942ce1_39334cuda3std3__45__cpo6cbeginE,(_ZN39_INTERNAL_cc3d4737_4_k_cu_42942ce1_39334cuda3std3__48in_placeE - _ZN39_INTERNAL_cc3d4737_4_k_cu_42942ce1_39334cuda3std3__45__cpo6cbeginE)
_ZN39_INTERNAL_cc3d4737_4_k_cu_42942ce1_39334cuda3std3__45__cpo6cbeginE:
	.zero		1
	.type		_ZN39_INTERNAL_cc3d4737_4_k_cu_42942ce1_39334cuda3std3__48in_placeE,@object
	.size		_ZN39_INTERNAL_cc3d4737_4_k_cu_42942ce1_39334cuda3std3__48in_placeE,(_ZN39_INTERNAL_cc3d4737_4_k_cu_42942ce1_39334cuda3std6ranges3__45__cpo9iter_moveE - _ZN39_INTERNAL_cc3d4737_4_k_cu_42942ce1_39334cuda3std3__48in_placeE)
_ZN39_INTERNAL_cc3d4737_4_k_cu_42942ce1_39334cuda3std3__48in_placeE:
	.zero		1
	.type		_ZN39_INTERNAL_cc3d4737_4_k_cu_42942ce1_39334cuda3std6ranges3__45__cpo9iter_moveE,@object
	.size		_ZN39_INTERNAL_cc3d4737_4_k_cu_42942ce1_39334cuda3std6ranges3__45__cpo9iter_moveE,(_ZN39_INTERNAL_cc3d4737_4_k_cu_42942ce1_39334cuda3std3__45__cpo5beginE - _ZN39_INTERNAL_cc3d4737_4_k_cu_42942ce1_39334cuda3std6ranges3__45__cpo9iter_moveE)
_ZN39_INTERNAL_cc3d4737_4_k_cu_42942ce1_39334cuda3std6ranges3__45__cpo9iter_moveE:
	.zero		1
	.type		_ZN39_INTERNAL_cc3d4737_4_k_cu_42942ce1_39334cuda3std3__45__cpo5beginE,@object
	.size		_ZN39_INTERNAL_cc3d4737_4_k_cu_42942ce1_39334cuda3std3__45__cpo5beginE,(_ZN39_INTERNAL_cc3d4737_4_k_cu_42942ce1_39334cuda3std3__441_GLOBAL__N__cc3d4737_4_k_cu_42942ce1_39336ignoreE - _ZN39_INTERNAL_cc3d4737_4_k_cu_42942ce1_39334cuda3std3__45__cpo5beginE)
_ZN39_INTERNAL_cc3d4737_4_k_cu_42942ce1_39334cuda3std3__45__cpo5beginE:
	.zero		1
	.type		_ZN39_INTERNAL_cc3d4737_4_k_cu_42942ce1_39334cuda3std3__441_GLOBAL__N__cc3d4737_4_k_cu_42942ce1_39336ignoreE,@object
	.size		_ZN39_INTERNAL_cc3d4737_4_k_cu_42942ce1_39334cuda3std3__441_GLOBAL__N__cc3d4737_4_k_cu_42942ce1_39336ignoreE,(_ZN39_INTERNAL_cc3d4737_4_k_cu_42942ce1_39334cute7productE - _ZN39_INTERNAL_cc3d4737_4_k_cu_42942ce1_39334cuda3std3__441_GLOBAL__N__cc3d4737_4_k_cu_42942ce1_39336ignoreE)
_ZN39_INTERNAL_cc3d4737_4_k_cu_42942ce1_39334cuda3std3__441_GLOBAL__N__cc3d4737_4_k_cu_42942ce1_39336ignoreE:
	.zero		1
	.type		_ZN39_INTERNAL_cc3d4737_4_k_cu_42942ce1_39334cute7productE,@object
	.size		_ZN39_INTERNAL_cc3d4737_4_k_cu_42942ce1_39334cute7productE,(_ZN39_INTERNAL_cc3d4737_4_k_cu_42942ce1_39334cuda3std3__45__cpo3endE - _ZN39_INTERNAL_cc3d4737_4_k_cu_42942ce1_39334cute7productE)
_ZN39_INTERNAL_cc3d4737_4_k_cu_42942ce1_39334cute7productE:
	.zero		1
	.type		_ZN39_INTERNAL_cc3d4737_4_k_cu_42942ce1_39334cuda3std3__45__cpo3endE,@object
	.size		_ZN39_INTERNAL_cc3d4737_4_k_cu_42942ce1_39334cuda3std3__45__cpo3endE,(_ZN39_INTERNAL_cc3d4737_4_k_cu_42942ce1_39334cuda3std3__419piecewise_constructE - _ZN39_INTERNAL_cc3d4737_4_k_cu_42942ce1_39334cuda3std3__45__cpo3endE)
_ZN39_INTERNAL_cc3d4737_4_k_cu_42942ce1_39334cuda3std3__45__cpo3endE:
	.zero		1
	.type		_ZN39_INTERNAL_cc3d4737_4_k_cu_42942ce1_39334cuda3std3__419piecewise_constructE,@object
	.size		_ZN39_INTERNAL_cc3d4737_4_k_cu_42942ce1_39334cuda3std3__419piecewise_constructE,(_ZN39_INTERNAL_cc3d4737_4_k_cu_42942ce1_39334cuda3std3__45__cpo4cendE - _ZN39_INTERNAL_cc3d4737_4_k_cu_42942ce1_39334cuda3std3__419piecewise_constructE)
_ZN39_INTERNAL_cc3d4737_4_k_cu_42942ce1_39334cuda3std3__419piecewise_constructE:
	.zero		1
	.type		_ZN39_INTERNAL_cc3d4737_4_k_cu_42942ce1_39334cuda3std3__45__cpo4cendE,@object
	.size		_ZN39_INTERNAL_cc3d4737_4_k_cu_42942ce1_39334cuda3std3__45__cpo4cendE,(_ZN39_INTERNAL_cc3d4737_4_k_cu_42942ce1_39334cuda3std6ranges3__45__cpo4swapE - _ZN39_INTERNAL_cc3d4737_4_k_cu_42942ce1_39334cuda3std3__45__cpo4cendE)
_ZN39_INTERNAL_cc3d4737_4_k_cu_42942ce1_39334cuda3std3__45__cpo4cendE:
	.zero		1
	.type		_ZN39_INTERNAL_cc3d4737_4_k_cu_42942ce1_39334cuda3std6ranges3__45__cpo4swapE,@object
	.size		_ZN39_INTERNAL_cc3d4737_4_k_cu_42942ce1_39334cuda3std6ranges3__45__cpo4swapE,(.L_12 - _ZN39_INTERNAL_cc3d4737_4_k_cu_42942ce1_39334cuda3std6ranges3__45__cpo4swapE)
_ZN39_INTERNAL_cc3d4737_4_k_cu_42942ce1_39334cuda3std6ranges3__45__cpo4swapE:
	.zero		1
.L_12:


//--------------------- .nv.constant0._ZN7cutlass13device_kernelINS_4fmha6kernel36Sm100FmhaBwdKernelTmaWarpSpecializedIN4cute5tupleIJiiiiNS5_IJNS5_IJiiEEEiEEEEEENS_10bfloat16_tEfNS5_IJNS4_1CILi128EEESB_NSA_ILi32EEESC_EEENS1_10collective10CausalMaskILb1EEEEEEEvNT_6ParamsE --------------------------
	.section	.nv.constant0._ZN7cutlass13device_kernelINS_4fmha6kernel36Sm100FmhaBwdKernelTmaWarpSpecializedIN4cute5tupleIJiiiiNS5_IJNS5_IJiiEEEiEEEEEENS_10bfloat16_tEfNS5_IJNS4_1CILi128EEESB_NSA_ILi32EEESC_EEENS1_10collective10CausalMaskILb1EEEEEEEvNT_6ParamsE,"a",@progbits
	.sectionflags	@""
	.align	4
.nv.constant0._ZN7cutlass13device_kernelINS_4fmha6kernel36Sm100FmhaBwdKernelTmaWarpSpecializedIN4cute5tupleIJiiiiNS5_IJNS5_IJiiEEEiEEEEEENS_10bfloat16_tEfNS5_IJNS4_1CILi128EEESB_NSA_ILi32EEESC_EEENS1_10collective10CausalMaskILb1EEEEEEEvNT_6ParamsE:
	.zero		2560


//--------------------- SYMBOLS --------------------------

	.type		.nv.reservedSmem.offset0,@object
	.size		.nv.reservedSmem.offset0,0x4
	.type		.nv.reservedSmem.cap,@object
	.size		.nv.reservedSmem.cap,0x4
	.type		__assertfail,@function
